// Copyright (c) 2024, Jay Shah, Ganesh Bikshandi, Ying Zhang, Vijay Thakkar, Pradeep Ramani, Tri Dao.
// Splitting the different template instantiations to different files to speed up compilation.
// This file is auto-generated. See "generate_kernels.py"

#include "flash_bwd_launch_template.h"

#ifndef FLASHATTENTION_DISABLE_HDIM192
template<>
void run_mha_bwd_<90, cutlass::half_t, 192, true>(Flash_bwd_params &params, cudaStream_t stream) {
    run_mha_bwd_hdim192<90, cutlass::half_t, true>(params, stream);
}
#endif


// ===== COMPILED SASS (sm_90a) =====

	.target	sm_90a

	.elftype	@"ET_EXEC"


//--------------------- .note.nv.tkinfo           --------------------------
	.section	.note.nv.tkinfo,"",@"SHT_NOTE"
	.sectionflags	@"SHF_NOTE_NV_TKINFO"
	.tkinfo
        /*0018*/ 	.word	0x00000002
        /*0030*/ 	.string	""
        /*0030*/ 	.string	"ptxas"
        /*0030*/ 	.string	"Cuda compilation tools, release 13.0, V13.0.88"
        /*0030*/ 	.string	"Build cuda_13.0.r13.0/compiler.36424714_0"
        /*0030*/ 	.string	"-arch sm_90a -m 64 "



//--------------------- .note.nv.cuinfo           --------------------------
	.section	.note.nv.cuinfo,"",@"SHT_NOTE"
	.sectionflags	@"SHF_NOTE_NV_CUINFO"
        /*0018*/ 	.short	0x0002
        /*001a*/ 	.short	0x005a
        /*001c*/ 	.short	0x0082
	.zero		2


//--------------------- .nv.info                  --------------------------
	.section	.nv.info,"",@"SHT_CUDA_INFO"
	.align	4


	//----- nvinfo : EIATTR_REGCOUNT
	.align		4
        /*0000*/ 	.byte	0x04, 0x2f
        /*0002*/ 	.short	(.L_18 - .L_17)
	.align		4
.L_17:
        /*0004*/ 	.word	index@(_ZN7cutlass13device_kernelIN5flash22FlashAttnBwdPreprocessIN4cute5tupleIJNS3_1CILi64EEENS5_ILi192EEEEEENS_6half_tEfNS_4arch4Sm90ELb1ELb1EEEEEvNT_6ParamsE)
        /*0008*/ 	.word	0x0000004a


	//----- nvinfo : EIATTR_FRAME_SIZE
	.align		4
.L_18:
        /*000c*/ 	.byte	0x04, 0x11
        /*000e*/ 	.short	(.L_20 - .L_19)
	.align		4
.L_19:
        /*0010*/ 	.word	index@(_ZN7cutlass13device_kernelIN5flash22FlashAttnBwdPreprocessIN4cute5tupleIJNS3_1CILi64EEENS5_ILi192EEEEEENS_6half_tEfNS_4arch4Sm90ELb1ELb1EEEEEvNT_6ParamsE)
        /*0014*/ 	.word	0x00000000


	//----- nvinfo : EIATTR_REGCOUNT
	.align		4
.L_20:
        /*0018*/ 	.byte	0x04, 0x2f
        /*001a*/ 	.short	(.L_22 - .L_21)
	.align		4
.L_21:
        /*001c*/ 	.word	index@(_ZN7cutlass13device_kernelIN5flash11enable_sm90INS1_16FlashAttnBwdSm90INS1_25CollectiveMainloopBwdSm90ILi2ELi1ELi1EN4cute5tupleIJNS5_1CILi1EEES8_S8_EEENS6_IJNS7_ILi64EEENS7_ILi96EEENS7_ILi192EEEEEENS_6half_tEfNS_4arch4Sm90ELb1ELb0ELb1ELb1ELb1ELb0ELb1ELb0ELi3ELi1ELi1ELi1ELb0EEENS1_24CollectiveEpilogueBwdGQAISD_fSG_Li384ELb1ELb1EEENS1_25SingleTileBwdLPTSchedulerILb1ELi96ELb1EEEEEEEEEvNT_6ParamsE)
        /*0020*/ 	.word	0x00000080


	//----- nvinfo : EIATTR_FRAME_SIZE
	.align		4
.L_22:
        /*0024*/ 	.byte	0x04, 0x11
        /*0026*/ 	.short	(.L_24 - .L_23)
	.align		4
.L_23:
        /*0028*/ 	.word	index@(_ZN7cutlass13device_kernelIN5flash11enable_sm90INS1_16FlashAttnBwdSm90INS1_25CollectiveMainloopBwdSm90ILi2ELi1ELi1EN4cute5tupleIJNS5_1CILi1EEES8_S8_EEENS6_IJNS7_ILi64EEENS7_ILi96EEENS7_ILi192EEEEEENS_6half_tEfNS_4arch4Sm90ELb1ELb0ELb1ELb1ELb1ELb0ELb1ELb0ELi3ELi1ELi1ELi1ELb0EEENS1_24CollectiveEpilogueBwdGQAISD_fSG_Li384ELb1ELb1EEENS1_25SingleTileBwdLPTSchedulerILb1ELi96ELb1EEEEEEEEEvNT_6ParamsE)
        /*002c*/ 	.word	0x00000018


	//----- nvinfo : EIATTR_REGCOUNT
	.align		4
.L_24:
        /*0030*/ 	.byte	0x04, 0x2f
        /*0032*/ 	.short	(.L_26 - .L_25)
	.align		4
.L_25:
        /*0034*/ 	.word	index@(_ZN7cutlass13device_kernelIN5flash32FlashAttnBwdPostprocessConvertdQIN4cute5tupleIJNS3_1CILi64EEENS5_ILi192EEEEEENS_6half_tEfNS_4arch4Sm90ELi384ENS3_8TiledMMAINS3_8MMA_AtomIJNS3_4SM904GMMA25MMA_64x64x16_F32F16F16_SSILNSF_5MajorE0ELSH_1ELNSF_7ScaleInE1ELSI_1EEEEEENS3_6LayoutINS4_IJNS5_ILi1EEENS5_ILi3EEESM_EEENS4_IJNS5_ILi0EEESM_SP_EEEEENS4_IJNS3_10UnderscoreESS_SS_EEEEELb0EEEEEvNT_6ParamsE)
        /*0038*/ 	.word	0x00000038


	//----- nvinfo : EIATTR_FRAME_SIZE
	.align		4
.L_26:
        /*003c*/ 	.byte	0x04, 0x11
        /*003e*/ 	.short	(.L_28 - .L_27)
	.align		4
.L_27:
        /*0040*/ 	.word	index@(_ZN7cutlass13device_kernelIN5flash32FlashAttnBwdPostprocessConvertdQIN4cute5tupleIJNS3_1CILi64EEENS5_ILi192EEEEEENS_6half_tEfNS_4arch4Sm90ELi384ENS3_8TiledMMAINS3_8MMA_AtomIJNS3_4SM904GMMA25MMA_64x64x16_F32F16F16_SSILNSF_5MajorE0ELSH_1ELNSF_7ScaleInE1ELSI_1EEEEEENS3_6LayoutINS4_IJNS5_ILi1EEENS5_ILi3EEESM_EEENS4_IJNS5_ILi0EEESM_SP_EEEEENS4_IJNS3_10UnderscoreESS_SS_EEEEELb0EEEEEvNT_6ParamsE)
        /*0044*/ 	.word	0x00000000


	//----- nvinfo : EIATTR_REGCOUNT
	.align		4
.L_28:
        /*0048*/ 	.byte	0x04, 0x2f
        /*004a*/ 	.short	(.L_30 - .L_29)
	.align		4
.L_29:
        /*004c*/ 	.word	index@(_ZN7cutlass13device_kernelIN5flash32FlashAttnBwdPostprocessConvertdQIN4cute5tupleIJNS3_1CILi96EEENS5_ILi192EEEEEENS_6half_tEfNS_4arch4Sm90ELi384ENS3_8TiledMMAINS3_8MMA_AtomIJNS3_4SM904GMMA25MMA_64x96x16_F32F16F16_SSILNSF_5MajorE1ELSH_1ELNSF_7ScaleInE1ELSI_1EEEEEENS3_6LayoutINS4_IJNS5_ILi3EEENS5_ILi1EEESN_EEENS4_IJSN_NS5_ILi0EEESP_EEEEENS4_IJNS3_10UnderscoreESS_SS_EEEEELb1EEEEEvNT_6ParamsE)
        /*0050*/ 	.word	0x00000048


	//----- nvinfo : EIATTR_FRAME_SIZE
	.align		4
.L_30:
        /*0054*/ 	.byte	0x04, 0x11
        /*0056*/ 	.short	(.L_32 - .L_31)
	.align		4
.L_31:
        /*0058*/ 	.word	index@(_ZN7cutlass13device_kernelIN5flash32FlashAttnBwdPostprocessConvertdQIN4cute5tupleIJNS3_1CILi96EEENS5_ILi192EEEEEENS_6half_tEfNS_4arch4Sm90ELi384ENS3_8TiledMMAINS3_8MMA_AtomIJNS3_4SM904GMMA25MMA_64x96x16_F32F16F16_SSILNSF_5MajorE1ELSH_1ELNSF_7ScaleInE1ELSI_1EEEEEENS3_6LayoutINS4_IJNS5_ILi3EEENS5_ILi1EEESN_EEENS4_IJSN_NS5_ILi0EEESP_EEEEENS4_IJNS3_10UnderscoreESS_SS_EEEEELb1EEEEEvNT_6ParamsE)
        /*005c*/ 	.word	0x00000000


	//----- nvinfo : EIATTR_REGCOUNT
	.align		4
.L_32:
        /*0060*/ 	.byte	0x04, 0x2f
        /*0062*/ 	.short	(.L_34 - .L_33)
	.align		4
.L_33:
        /*0064*/ 	.word	index@(_ZN7cutlass13device_kernelIN5flash11enable_sm90INS1_16FlashAttnBwdSm90INS1_25CollectiveMainloopBwdSm90ILi2ELi1ELi1EN4cute5tupleIJNS5_1CILi1EEES8_S8_EEENS6_IJNS7_ILi64EEENS7_ILi96EEENS7_ILi192EEEEEENS_6half_tEfNS_4arch4Sm90ELb1ELb0ELb1ELb1ELb0ELb0ELb1ELb0ELi3ELi1ELi1ELi1ELb0EEENS1_24CollectiveEpilogueBwdGQAISD_fSG_Li384ELb1ELb0EEENS1_25SingleTileBwdLPTSchedulerILb1ELi96ELb0EEEEEEEEEvNT_6ParamsE)
        /*0068*/ 	.word	0x00000080


	//----- nvinfo : EIATTR_FRAME_SIZE
	.align		4
.L_34:
        /*006c*/ 	.byte	0x04, 0x11
        /*006e*/ 	.short	(.L_36 - .L_35)
	.align		4
.L_35:
        /*0070*/ 	.word	index@(_ZN7cutlass13device_kernelIN5flash11enable_sm90INS1_16FlashAttnBwdSm90INS1_25CollectiveMainloopBwdSm90ILi2ELi1ELi1EN4cute5tupleIJNS5_1CILi1EEES8_S8_EEENS6_IJNS7_ILi64EEENS7_ILi96EEENS7_ILi192EEEEEENS_6half_tEfNS_4arch4Sm90ELb1ELb0ELb1ELb1ELb0ELb0ELb1ELb0ELi3ELi1ELi1ELi1ELb0EEENS1_24CollectiveEpilogueBwdGQAISD_fSG_Li384ELb1ELb0EEENS1_25SingleTileBwdLPTSchedulerILb1ELi96ELb0EEEEEEEEEvNT_6ParamsE)
        /*0074*/ 	.word	0x00000018


	//----- nvinfo : EIATTR_REGCOUNT
	.align		4
.L_36:
        /*0078*/ 	.byte	0x04, 0x2f
        /*007a*/ 	.short	(.L_38 - .L_37)
	.align		4
.L_37:
        /*007c*/ 	.word	index@(_ZN7cutlass13device_kernelIN5flash11enable_sm90INS1_16FlashAttnBwdSm90INS1_25CollectiveMainloopBwdSm90ILi2ELi1ELi1EN4cute5tupleIJNS5_1CILi1EEES8_S8_EEENS6_IJNS7_ILi64EEENS7_ILi96EEENS7_ILi192EEEEEENS_6half_tEfNS_4arch4Sm90ELb1ELb0ELb1ELb1ELb1ELb0ELb1ELb0ELi3ELi1ELi1ELi1ELb0EEENS1_21CollectiveEpilogueBwdISD_SE_SG_Li384ELb1ELb1ELi3EEENS1_25SingleTileBwdLPTSchedulerILb1ELi96ELb1EEEEEEEEEvNT_6ParamsE)
        /*0080*/ 	.word	0x00000080


	//----- nvinfo : EIATTR_FRAME_SIZE
	.align		4
.L_38:
        /*0084*/ 	.byte	0x04, 0x11
        /*0086*/ 	.short	(.L_40 - .L_39)
	.align		4
.L_39:
        /*0088*/ 	.word	index@(_ZN7cutlass13device_kernelIN5flash11enable_sm90INS1_16FlashAttnBwdSm90INS1_25CollectiveMainloopBwdSm90ILi2ELi1ELi1EN4cute5tupleIJNS5_1CILi1EEES8_S8_EEENS6_IJNS7_ILi64EEENS7_ILi96EEENS7_ILi192EEEEEENS_6half_tEfNS_4arch4Sm90ELb1ELb0ELb1ELb1ELb1ELb0ELb1ELb0ELi3ELi1ELi1ELi1ELb0EEENS1_21CollectiveEpilogueBwdISD_SE_SG_Li384ELb1ELb1ELi3EEENS1_25SingleTileBwdLPTSchedulerILb1ELi96ELb1EEEEEEEEEvNT_6ParamsE)
        /*008c*/ 	.word	0x00000020


	//----- nvinfo : EIATTR_REGCOUNT
	.align		4
.L_40:
        /*0090*/ 	.byte	0x04, 0x2f
        /*0092*/ 	.short	(.L_42 - .L_41)
	.align		4
.L_41:
        /*0094*/ 	.word	index@(_ZN7cutlass13device_kernelIN5flash11enable_sm90INS1_16FlashAttnBwdSm90INS1_25CollectiveMainloopBwdSm90ILi2ELi1ELi1EN4cute5tupleIJNS5_1CILi1EEES8_S8_EEENS6_IJNS7_ILi64EEENS7_ILi96EEENS7_ILi192EEEEEENS_6half_tEfNS_4arch4Sm90ELb1ELb0ELb1ELb1ELb0ELb0ELb1ELb0ELi3ELi1ELi1ELi1ELb0EEENS1_21CollectiveEpilogueBwdISD_SE_SG_Li384ELb1ELb1ELi3EEENS1_25SingleTileBwdLPTSchedulerILb1ELi96ELb0EEEEEEEEEvNT_6ParamsE)
        /*0098*/ 	.word	0x00000080


	//----- nvinfo : EIATTR_FRAME_SIZE
	.align		4
.L_42:
        /*009c*/ 	.byte	0x04, 0x11
        /*009e*/ 	.short	(.L_44 - .L_43)
	.align		4
.L_43:
        /*00a0*/ 	.word	index@(_ZN7cutlass13device_kernelIN5flash11enable_sm90INS1_16FlashAttnBwdSm90INS1_25CollectiveMainloopBwdSm90ILi2ELi1ELi1EN4cute5tupleIJNS5_1CILi1EEES8_S8_EEENS6_IJNS7_ILi64EEENS7_ILi96EEENS7_ILi192EEEEEENS_6half_tEfNS_4arch4Sm90ELb1ELb0ELb1ELb1ELb0ELb0ELb1ELb0ELi3ELi1ELi1ELi1ELb0EEENS1_21CollectiveEpilogueBwdISD_SE_SG_Li384ELb1ELb1ELi3EEENS1_25SingleTileBwdLPTSchedulerILb1ELi96ELb0EEEEEEEEEvNT_6ParamsE)
        /*00a4*/ 	.word	0x00000020


	//----- nvinfo : EIATTR_REGCOUNT
	.align		4
.L_44:
        /*00a8*/ 	.byte	0x04, 0x2f
        /*00aa*/ 	.short	(.L_46 - .L_45)
	.align		4
.L_45:
        /*00ac*/ 	.word	index@(_ZN7cutlass13device_kernelIN5flash22FlashAttnBwdPreprocessIN4cute5tupleIJNS3_1CILi64EEENS5_ILi192EEEEEENS_6half_tEfNS_4arch4Sm90ELb1ELb0EEEEEvNT_6ParamsE)
        /*00b0*/ 	.word	0x0000004c


	//----- nvinfo : EIATTR_FRAME_SIZE
	.align		4
.L_46:
        /*00b4*/ 	.byte	0x04, 0x11
        /*00b6*/ 	.short	(.L_48 - .L_47)
	.align		4
.L_47:
        /*00b8*/ 	.word	index@(_ZN7cutlass13device_kernelIN5flash22FlashAttnBwdPreprocessIN4cute5tupleIJNS3_1CILi64EEENS5_ILi192EEEEEENS_6half_tEfNS_4arch4Sm90ELb1ELb0EEEEEvNT_6ParamsE)
        /*00bc*/ 	.word	0x00000000


	//----- nvinfo : EIATTR_REGCOUNT
	.align		4
.L_48:
        /*00c0*/ 	.byte	0x04, 0x2f
        /*00c2*/ 	.short	(.L_50 - .L_49)
	.align		4
.L_49:
        /*00c4*/ 	.word	index@(_ZN7cutlass13device_kernelIN5flash11enable_sm90INS1_16FlashAttnBwdSm90INS1_25CollectiveMainloopBwdSm90ILi2ELi1ELi1EN4cute5tupleIJNS5_1CILi1EEES8_S8_EEENS6_IJNS7_ILi64EEENS7_ILi96EEENS7_ILi192EEEEEENS_6half_tEfNS_4arch4Sm90ELb1ELb0ELb1ELb0ELb1ELb0ELb1ELb0ELi3ELi1ELi1ELi1ELb0EEENS1_24CollectiveEpilogueBwdGQAISD_fSG_Li384ELb0ELb1EEENS1_25SingleTileBwdLPTSchedulerILb0ELi96ELb1EEEEEEEEEvNT_6ParamsE)
        /*00c8*/ 	.word	0x00000080


	//----- nvinfo : EIATTR_FRAME_SIZE
	.align		4
.L_50:
        /*00cc*/ 	.byte	0x04, 0x11
        /*00ce*/ 	.short	(.L_52 - .L_51)
	.align		4
.L_51:
        /*00d0*/ 	.word	index@(_ZN7cutlass13device_kernelIN5flash11enable_sm90INS1_16FlashAttnBwdSm90INS1_25CollectiveMainloopBwdSm90ILi2ELi1ELi1EN4cute5tupleIJNS5_1CILi1EEES8_S8_EEENS6_IJNS7_ILi64EEENS7_ILi96EEENS7_ILi192EEEEEENS_6half_tEfNS_4arch4Sm90ELb1ELb0ELb1ELb0ELb1ELb0ELb1ELb0ELi3ELi1ELi1ELi1ELb0EEENS1_24CollectiveEpilogueBwdGQAISD_fSG_Li384ELb0ELb1EEENS1_25SingleTileBwdLPTSchedulerILb0ELi96ELb1EEEEEEEEEvNT_6ParamsE)
        /*00d4*/ 	.word	0x00000018


	//----- nvinfo : EIATTR_REGCOUNT
	.align		4
.L_52:
        /*00d8*/ 	.byte	0x04, 0x2f
        /*00da*/ 	.short	(.L_54 - .L_53)
	.align		4
.L_53:
        /*00dc*/ 	.word	index@(_ZN7cutlass13device_kernelIN5flash11enable_sm90INS1_16FlashAttnBwdSm90INS1_25CollectiveMainloopBwdSm90ILi2ELi1ELi1EN4cute5tupleIJNS5_1CILi1EEES8_S8_EEENS6_IJNS7_ILi64EEENS7_ILi96EEENS7_ILi192EEEEEENS_6half_tEfNS_4arch4Sm90ELb1ELb0ELb1ELb0ELb0ELb0ELb1ELb0ELi3ELi1ELi1ELi1ELb0EEENS1_24CollectiveEpilogueBwdGQAISD_fSG_Li384ELb0ELb0EEENS1_25SingleTileBwdLPTSchedulerILb0ELi96ELb0EEEEEEEEEvNT_6ParamsE)
        /*00e0*/ 	.word	0x00000080


	//----- nvinfo : EIATTR_FRAME_SIZE
	.align		4
.L_54:
        /*00e4*/ 	.byte	0x04, 0x11
        /*00e6*/ 	.short	(.L_56 - .L_55)
	.align		4
.L_55:
        /*00e8*/ 	.word	index@(_ZN7cutlass13device_kernelIN5flash11enable_sm90INS1_16FlashAttnBwdSm90INS1_25CollectiveMainloopBwdSm90ILi2ELi1ELi1EN4cute5tupleIJNS5_1CILi1EEES8_S8_EEENS6_IJNS7_ILi64EEENS7_ILi96EEENS7_ILi192EEEEEENS_6half_tEfNS_4arch4Sm90ELb1ELb0ELb1ELb0ELb0ELb0ELb1ELb0ELi3ELi1ELi1ELi1ELb0EEENS1_24CollectiveEpilogueBwdGQAISD_fSG_Li384ELb0ELb0EEENS1_25SingleTileBwdLPTSchedulerILb0ELi96ELb0EEEEEEEEEvNT_6ParamsE)
        /*00ec*/ 	.word	0x00000018


	//----- nvinfo : EIATTR_REGCOUNT
	.align		4
.L_56:
        /*00f0*/ 	.byte	0x04, 0x2f
        /*00f2*/ 	.short	(.L_58 - .L_57)
	.align		4
.L_57:
        /*00f4*/ 	.word	index@(_ZN7cutlass13device_kernelIN5flash11enable_sm90INS1_16FlashAttnBwdSm90INS1_25CollectiveMainloopBwdSm90ILi2ELi1ELi1EN4cute5tupleIJNS5_1CILi1EEES8_S8_EEENS6_IJNS7_ILi64EEENS7_ILi96EEENS7_ILi192EEEEEENS_6half_tEfNS_4arch4Sm90ELb1ELb0ELb1ELb0ELb1ELb0ELb1ELb0ELi3ELi1ELi1ELi1ELb0EEENS1_21CollectiveEpilogueBwdISD_SE_SG_Li384ELb0ELb1ELi3EEENS1_25SingleTileBwdLPTSchedulerILb0ELi96ELb1EEEEEEEEEvNT_6ParamsE)
        /*00f8*/ 	.word	0x00000080


	//----- nvinfo : EIATTR_FRAME_SIZE
	.align		4
.L_58:
        /*00fc*/ 	.byte	0x04, 0x11
        /*00fe*/ 	.short	(.L_60 - .L_59)
	.align		4
.L_59:
        /*0100*/ 	.word	index@(_ZN7cutlass13device_kernelIN5flash11enable_sm90INS1_16FlashAttnBwdSm90INS1_25CollectiveMainloopBwdSm90ILi2ELi1ELi1EN4cute5tupleIJNS5_1CILi1EEES8_S8_EEENS6_IJNS7_ILi64EEENS7_ILi96EEENS7_ILi192EEEEEENS_6half_tEfNS_4arch4Sm90ELb1ELb0ELb1ELb0ELb1ELb0ELb1ELb0ELi3ELi1ELi1ELi1ELb0EEENS1_21CollectiveEpilogueBwdISD_SE_SG_Li384ELb0ELb1ELi3EEENS1_25SingleTileBwdLPTSchedulerILb0ELi96ELb1EEEEEEEEEvNT_6ParamsE)
        /*0104*/ 	.word	0x00000018


	//----- nvinfo : EIATTR_REGCOUNT
	.align		4
.L_60:
        /*0108*/ 	.byte	0x04, 0x2f
        /*010a*/ 	.short	(.L_62 - .L_61)
	.align		4
.L_61:
        /*010c*/ 	.word	index@(_ZN7cutlass13device_kernelIN5flash11enable_sm90INS1_16FlashAttnBwdSm90INS1_25CollectiveMainloopBwdSm90ILi2ELi1ELi1EN4cute5tupleIJNS5_1CILi1EEES8_S8_EEENS6_IJNS7_ILi64EEENS7_ILi96EEENS7_ILi192EEEEEENS_6half_tEfNS_4arch4Sm90ELb1ELb0ELb1ELb0ELb0ELb0ELb1ELb0ELi3ELi1ELi1ELi1ELb0EEENS1_21CollectiveEpilogueBwdISD_SE_SG_Li384ELb0ELb1ELi3EEENS1_25SingleTileBwdLPTSchedulerILb0ELi96ELb0EEEEEEEEEvNT_6ParamsE)
        /*0110*/ 	.word	0x00000080


	//----- nvinfo : EIATTR_FRAME_SIZE
	.align		4
.L_62:
        /*0114*/ 	.byte	0x04, 0x11
        /*0116*/ 	.short	(.L_64 - .L_63)
	.align		4
.L_63:
        /*0118*/ 	.word	index@(_ZN7cutlass13device_kernelIN5flash11enable_sm90INS1_16FlashAttnBwdSm90INS1_25CollectiveMainloopBwdSm90ILi2ELi1ELi1EN4cute5tupleIJNS5_1CILi1EEES8_S8_EEENS6_IJNS7_ILi64EEENS7_ILi96EEENS7_ILi192EEEEEENS_6half_tEfNS_4arch4Sm90ELb1ELb0ELb1ELb0ELb0ELb0ELb1ELb0ELi3ELi1ELi1ELi1ELb0EEENS1_21CollectiveEpilogueBwdISD_SE_SG_Li384ELb0ELb1ELi3EEENS1_25SingleTileBwdLPTSchedulerILb0ELi96ELb0EEEEEEEEEvNT_6ParamsE)
        /*011c*/ 	.word	0x00000018


	//----- nvinfo : EIATTR_REGCOUNT
	.align		4
.L_64:
        /*0120*/ 	.byte	0x04, 0x2f
        /*0122*/ 	.short	(.L_66 - .L_65)
	.align		4
.L_65:
        /*0124*/ 	.word	index@(_ZN7cutlass13device_kernelIN5flash11enable_sm90INS1_16FlashAttnBwdSm90INS1_25CollectiveMainloopBwdSm90ILi2ELi1ELi1EN4cute5tupleIJNS5_1CILi1EEES8_S8_EEENS6_IJNS7_ILi64EEENS7_ILi96EEENS7_ILi192EEEEEENS_6half_tEfNS_4arch4Sm90ELb0ELb1ELb1ELb1ELb1ELb0ELb1ELb0ELi3ELi1ELi1ELi1ELb0EEENS1_24CollectiveEpilogueBwdGQAISD_fSG_Li384ELb1ELb1EEENS1_19SingleTileSchedulerILb1ELb0ELb0ELi96EEEEEEEEEvNT_6ParamsE)
        /*0128*/ 	.word	0x00000080


	//----- nvinfo : EIATTR_FRAME_SIZE
	.align		4
.L_66:
        /*012c*/ 	.byte	0x04, 0x11
        /*012e*/ 	.short	(.L_68 - .L_67)
	.align		4
.L_67:
        /*0130*/ 	.word	index@(_ZN7cutlass13device_kernelIN5flash11enable_sm90INS1_16FlashAttnBwdSm90INS1_25CollectiveMainloopBwdSm90ILi2ELi1ELi1EN4cute5tupleIJNS5_1CILi1EEES8_S8_EEENS6_IJNS7_ILi64EEENS7_ILi96EEENS7_ILi192EEEEEENS_6half_tEfNS_4arch4Sm90ELb0ELb1ELb1ELb1ELb1ELb0ELb1ELb0ELi3ELi1ELi1ELi1ELb0EEENS1_24CollectiveEpilogueBwdGQAISD_fSG_Li384ELb1ELb1EEENS1_19SingleTileSchedulerILb1ELb0ELb0ELi96EEEEEEEEEvNT_6ParamsE)
        /*0134*/ 	.word	0x00000020


	//----- nvinfo : EIATTR_REGCOUNT
	.align		4
.L_68:
        /*0138*/ 	.byte	0x04, 0x2f
        /*013a*/ 	.short	(.L_70 - .L_69)
	.align		4
.L_69:
        /*013c*/ 	.word	index@(_ZN7cutlass13device_kernelIN5flash11enable_sm90INS1_16FlashAttnBwdSm90INS1_25CollectiveMainloopBwdSm90ILi2ELi1ELi1EN4cute5tupleIJNS5_1CILi1EEES8_S8_EEENS6_IJNS7_ILi64EEENS7_ILi96EEENS7_ILi192EEEEEENS_6half_tEfNS_4arch4Sm90ELb0ELb1ELb1ELb1ELb0ELb0ELb1ELb0ELi3ELi1ELi1ELi1ELb0EEENS1_24CollectiveEpilogueBwdGQAISD_fSG_Li384ELb1ELb0EEENS1_19SingleTileSchedulerILb1ELb0ELb0ELi96EEEEEEEEEvNT_6ParamsE)
        /*0140*/ 	.word	0x00000080


	//----- nvinfo : EIATTR_FRAME_SIZE
	.align		4
.L_70:
        /*0144*/ 	.byte	0x04, 0x11
        /*0146*/ 	.short	(.L_72 - .L_71)
	.align		4
.L_71:
        /*0148*/ 	.word	index@(_ZN7cutlass13device_kernelIN5flash11enable_sm90INS1_16FlashAttnBwdSm90INS1_25CollectiveMainloopBwdSm90ILi2ELi1ELi1EN4cute5tupleIJNS5_1CILi1EEES8_S8_EEENS6_IJNS7_ILi64EEENS7_ILi96EEENS7_ILi192EEEEEENS_6half_tEfNS_4arch4Sm90ELb0ELb1ELb1ELb1ELb0ELb0ELb1ELb0ELi3ELi1ELi1ELi1ELb0EEENS1_24CollectiveEpilogueBwdGQAISD_fSG_Li384ELb1ELb0EEENS1_19SingleTileSchedulerILb1ELb0ELb0ELi96EEEEEEEEEvNT_6ParamsE)
        /*014c*/ 	.word	0x00000020


	//----- nvinfo : EIATTR_REGCOUNT
	.align		4
.L_72:
        /*0150*/ 	.byte	0x04, 0x2f
        /*0152*/ 	.short	(.L_74 - .L_73)
	.align		4
.L_73:
        /*0154*/ 	.word	index@(_ZN7cutlass13device_kernelIN5flash11enable_sm90INS1_16FlashAttnBwdSm90INS1_25CollectiveMainloopBwdSm90ILi2ELi1ELi1EN4cute5tupleIJNS5_1CILi1EEES8_S8_EEENS6_IJNS7_ILi64EEENS7_ILi96EEENS7_ILi192EEEEEENS_6half_tEfNS_4arch4Sm90ELb0ELb1ELb1ELb1ELb1ELb0ELb1ELb0ELi3ELi1ELi1ELi1ELb0EEENS1_21CollectiveEpilogueBwdISD_SE_SG_Li384ELb1ELb1ELi3EEENS1_19SingleTileSchedulerILb1ELb0ELb0ELi96EEEEEEEEEvNT_6ParamsE)
        /*0158*/ 	.word	0x00000080


	//----- nvinfo : EIATTR_FRAME_SIZE
	.align		4
.L_74:
        /*015c*/ 	.byte	0x04, 0x11
        /*015e*/ 	.short	(.L_76 - .L_75)
	.align		4
.L_75:
        /*0160*/ 	.word	index@(_ZN7cutlass13device_kernelIN5flash11enable_sm90INS1_16FlashAttnBwdSm90INS1_25CollectiveMainloopBwdSm90ILi2ELi1ELi1EN4cute5tupleIJNS5_1CILi1EEES8_S8_EEENS6_IJNS7_ILi64EEENS7_ILi96EEENS7_ILi192EEEEEENS_6half_tEfNS_4arch4Sm90ELb0ELb1ELb1ELb1ELb1ELb0ELb1ELb0ELi3ELi1ELi1ELi1ELb0EEENS1_21CollectiveEpilogueBwdISD_SE_SG_Li384ELb1ELb1ELi3EEENS1_19SingleTileSchedulerILb1ELb0ELb0ELi96EEEEEEEEEvNT_6ParamsE)
        /*0164*/ 	.word	0x00000020


	//----- nvinfo : EIATTR_REGCOUNT
	.align		4
.L_76:
        /*0168*/ 	.byte	0x04, 0x2f
        /*016a*/ 	.short	(.L_78 - .L_77)
	.align		4
.L_77:
        /*016c*/ 	.word	index@(_ZN7cutlass13device_kernelIN5flash11enable_sm90INS1_16FlashAttnBwdSm90INS1_25CollectiveMainloopBwdSm90ILi2ELi1ELi1EN4cute5tupleIJNS5_1CILi1EEES8_S8_EEENS6_IJNS7_ILi64EEENS7_ILi96EEENS7_ILi192EEEEEENS_6half_tEfNS_4arch4Sm90ELb0ELb1ELb1ELb1ELb0ELb0ELb1ELb0ELi3ELi1ELi1ELi1ELb0EEENS1_21CollectiveEpilogueBwdISD_SE_SG_Li384ELb1ELb1ELi3EEENS1_19SingleTileSchedulerILb1ELb0ELb0ELi96EEEEEEEEEvNT_6ParamsE)
        /*0170*/ 	.word	0x00000080


	//----- nvinfo : EIATTR_FRAME_SIZE
	.align		4
.L_78:
        /*0174*/ 	.byte	0x04, 0x11
        /*0176*/ 	.short	(.L_80 - .L_79)
	.align		4
.L_79:
        /*0178*/ 	.word	index@(_ZN7cutlass13device_kernelIN5flash11enable_sm90INS1_16FlashAttnBwdSm90INS1_25CollectiveMainloopBwdSm90ILi2ELi1ELi1EN4cute5tupleIJNS5_1CILi1EEES8_S8_EEENS6_IJNS7_ILi64EEENS7_ILi96EEENS7_ILi192EEEEEENS_6half_tEfNS_4arch4Sm90ELb0ELb1ELb1ELb1ELb0ELb0ELb1ELb0ELi3ELi1ELi1ELi1ELb0EEENS1_21CollectiveEpilogueBwdISD_SE_SG_Li384ELb1ELb1ELi3EEENS1_19SingleTileSchedulerILb1ELb0ELb0ELi96EEEEEEEEEvNT_6ParamsE)
        /*017c*/ 	.word	0x00000020


	//----- nvinfo : EIATTR_REGCOUNT
	.align		4
.L_80:
        /*0180*/ 	.byte	0x04, 0x2f
        /*0182*/ 	.short	(.L_82 - .L_81)
	.align		4
.L_81:
        /*0184*/ 	.word	index@(_ZN7cutlass13device_kernelIN5flash11enable_sm90INS1_16FlashAttnBwdSm90INS1_25CollectiveMainloopBwdSm90ILi2ELi1ELi1EN4cute5tupleIJNS5_1CILi1EEES8_S8_EEENS6_IJNS7_ILi64EEENS7_ILi96EEENS7_ILi192EEEEEENS_6half_tEfNS_4arch4Sm90ELb0ELb1ELb1ELb0ELb1ELb0ELb1ELb0ELi3ELi1ELi1ELi1ELb0EEENS1_24CollectiveEpilogueBwdGQAISD_fSG_Li384ELb0ELb1EEENS1_19SingleTileSchedulerILb0ELb0ELb0ELi96EEEEEEEEEvNT_6ParamsE)
        /*0188*/ 	.word	0x00000080


	//----- nvinfo : EIATTR_FRAME_SIZE
	.align		4
.L_82:
        /*018c*/ 	.byte	0x04, 0x11
        /*018e*/ 	.short	(.L_84 - .L_83)
	.align		4
.L_83:
        /*0190*/ 	.word	index@(_ZN7cutlass13device_kernelIN5flash11enable_sm90INS1_16FlashAttnBwdSm90INS1_25CollectiveMainloopBwdSm90ILi2ELi1ELi1EN4cute5tupleIJNS5_1CILi1EEES8_S8_EEENS6_IJNS7_ILi64EEENS7_ILi96EEENS7_ILi192EEEEEENS_6half_tEfNS_4arch4Sm90ELb0ELb1ELb1ELb0ELb1ELb0ELb1ELb0ELi3ELi1ELi1ELi1ELb0EEENS1_24CollectiveEpilogueBwdGQAISD_fSG_Li384ELb0ELb1EEENS1_19SingleTileSchedulerILb0ELb0ELb0ELi96EEEEEEEEEvNT_6ParamsE)
        /*0194*/ 	.word	0x00000008


	//----- nvinfo : EIATTR_REGCOUNT
	.align		4
.L_84:
        /*0198*/ 	.byte	0x04, 0x2f
        /*019a*/ 	.short	(.L_86 - .L_85)
	.align		4
.L_85:
        /*019c*/ 	.word	index@(_ZN7cutlass13device_kernelIN5flash11enable_sm90INS1_16FlashAttnBwdSm90INS1_25CollectiveMainloopBwdSm90ILi2ELi1ELi1EN4cute5tupleIJNS5_1CILi1EEES8_S8_EEENS6_IJNS7_ILi64EEENS7_ILi96EEENS7_ILi192EEEEEENS_6half_tEfNS_4arch4Sm90ELb0ELb1ELb1ELb0ELb0ELb0ELb1ELb0ELi3ELi1ELi1ELi1ELb0EEENS1_24CollectiveEpilogueBwdGQAISD_fSG_Li384ELb0ELb0EEENS1_19SingleTileSchedulerILb0ELb0ELb0ELi96EEEEEEEEEvNT_6ParamsE)
        /*01a0*/ 	.word	0x00000080


	//----- nvinfo : EIATTR_FRAME_SIZE
	.align		4
.L_86:
        /*01a4*/ 	.byte	0x04, 0x11
        /*01a6*/ 	.short	(.L_88 - .L_87)
	.align		4
.L_87:
        /*01a8*/ 	.word	index@(_ZN7cutlass13device_kernelIN5flash11enable_sm90INS1_16FlashAttnBwdSm90INS1_25CollectiveMainloopBwdSm90ILi2ELi1ELi1EN4cute5tupleIJNS5_1CILi1EEES8_S8_EEENS6_IJNS7_ILi64EEENS7_ILi96EEENS7_ILi192EEEEEENS_6half_tEfNS_4arch4Sm90ELb0ELb1ELb1ELb0ELb0ELb0ELb1ELb0ELi3ELi1ELi1ELi1ELb0EEENS1_24CollectiveEpilogueBwdGQAISD_fSG_Li384ELb0ELb0EEENS1_19SingleTileSchedulerILb0ELb0ELb0ELi96EEEEEEEEEvNT_6ParamsE)
        /*01ac*/ 	.word	0x00000008


	//----- nvinfo : EIATTR_REGCOUNT
	.align		4
.L_88:
        /*01b0*/ 	.byte	0x04, 0x2f
        /*01b2*/ 	.short	(.L_90 - .L_89)
	.align		4
.L_89:
        /*01b4*/ 	.word	index@(_ZN7cutlass13device_kernelIN5flash11enable_sm90INS1_16FlashAttnBwdSm90INS1_25CollectiveMainloopBwdSm90ILi2ELi1ELi1EN4cute5tupleIJNS5_1CILi1EEES8_S8_EEENS6_IJNS7_ILi64EEENS7_ILi96EEENS7_ILi192EEEEEENS_6half_tEfNS_4arch4Sm90ELb0ELb1ELb1ELb0ELb1ELb0ELb1ELb0ELi3ELi1ELi1ELi1ELb0EEENS1_21CollectiveEpilogueBwdISD_SE_SG_Li384ELb0ELb1ELi3EEENS1_19SingleTileSchedulerILb0ELb0ELb0ELi96EEEEEEEEEvNT_6ParamsE)
        /*01b8*/ 	.word	0x00000080


	//----- nvinfo : EIATTR_FRAME_SIZE
	.align		4
.L_90:
        /*01bc*/ 	.byte	0x04, 0x11
        /*01be*/ 	.short	(.L_92 - .L_91)
	.align		4
.L_91:
        /*01c0*/ 	.word	index@(_ZN7cutlass13device_kernelIN5flash11enable_sm90INS1_16FlashAttnBwdSm90INS1_25CollectiveMainloopBwdSm90ILi2ELi1ELi1EN4cute5tupleIJNS5_1CILi1EEES8_S8_EEENS6_IJNS7_ILi64EEENS7_ILi96EEENS7_ILi192EEEEEENS_6half_tEfNS_4arch4Sm90ELb0ELb1ELb1ELb0ELb1ELb0ELb1ELb0ELi3ELi1ELi1ELi1ELb0EEENS1_21CollectiveEpilogueBwdISD_SE_SG_Li384ELb0ELb1ELi3EEENS1_19SingleTileSchedulerILb0ELb0ELb0ELi96EEEEEEEEEvNT_6ParamsE)
        /*01c4*/ 	.word	0x00000010


	//----- nvinfo : EIATTR_REGCOUNT
	.align		4
.L_92:
        /*01c8*/ 	.byte	0x04, 0x2f
        /*01ca*/ 	.short	(.L_94 - .L_93)
	.align		4
.L_93:
        /*01cc*/ 	.word	index@(_ZN7cutlass13device_kernelIN5flash11enable_sm90INS1_16FlashAttnBwdSm90INS1_25CollectiveMainloopBwdSm90ILi2ELi1ELi1EN4cute5tupleIJNS5_1CILi1EEES8_S8_EEENS6_IJNS7_ILi64EEENS7_ILi96EEENS7_ILi192EEEEEENS_6half_tEfNS_4arch4Sm90ELb0ELb1ELb1ELb0ELb0ELb0ELb1ELb0ELi3ELi1ELi1ELi1ELb0EEENS1_21CollectiveEpilogueBwdISD_SE_SG_Li384ELb0ELb1ELi3EEENS1_19SingleTileSchedulerILb0ELb0ELb0ELi96EEEEEEEEEvNT_6ParamsE)
        /*01d0*/ 	.word	0x00000080


	//----- nvinfo : EIATTR_FRAME_SIZE
	.align		4
.L_94:
        /*01d4*/ 	.byte	0x04, 0x11
        /*01d6*/ 	.short	(.L_96 - .L_95)
	.align		4
.L_95:
        /*01d8*/ 	.word	index@(_ZN7cutlass13device_kernelIN5flash11enable_sm90INS1_16FlashAttnBwdSm90INS1_25CollectiveMainloopBwdSm90ILi2ELi1ELi1EN4cute5tupleIJNS5_1CILi1EEES8_S8_EEENS6_IJNS7_ILi64EEENS7_ILi96EEENS7_ILi192EEEEEENS_6half_tEfNS_4arch4Sm90ELb0ELb1ELb1ELb0ELb0ELb0ELb1ELb0ELi3ELi1ELi1ELi1ELb0EEENS1_21CollectiveEpilogueBwdISD_SE_SG_Li384ELb0ELb1ELi3EEENS1_19SingleTileSchedulerILb0ELb0ELb0ELi96EEEEEEEEEvNT_6ParamsE)
        /*01dc*/ 	.word	0x00000010


	//----- nvinfo : EIATTR_REGCOUNT
	.align		4
.L_96:
        /*01e0*/ 	.byte	0x04, 0x2f
        /*01e2*/ 	.short	(.L_98 - .L_97)
	.align		4
.L_97:
        /*01e4*/ 	.word	index@(_ZN7cutlass13device_kernelIN5flash11enable_sm90INS1_16FlashAttnBwdSm90INS1_25CollectiveMainloopBwdSm90ILi2ELi1ELi1EN4cute5tupleIJNS5_1CILi1EEES8_S8_EEENS6_IJNS7_ILi64EEENS7_ILi96EEENS7_ILi192EEEEEENS_6half_tEfNS_4arch4Sm90ELb0ELb0ELb1ELb1ELb1ELb0ELb1ELb0ELi3ELi1ELi1ELi1ELb0EEENS1_24CollectiveEpilogueBwdGQAISD_fSG_Li384ELb1ELb1EEENS1_19SingleTileSchedulerILb1ELb0ELb0ELi96EEEEEEEEEvNT_6ParamsE)
        /*01e8*/ 	.word	0x00000080


	//----- nvinfo : EIATTR_FRAME_SIZE
	.align		4
.L_98:
        /*01ec*/ 	.byte	0x04, 0x11
        /*01ee*/ 	.short	(.L_100 - .L_99)
	.align		4
.L_99:
        /*01f0*/ 	.word	index@(_ZN7cutlass13device_kernelIN5flash11enable_sm90INS1_16FlashAttnBwdSm90INS1_25CollectiveMainloopBwdSm90ILi2ELi1ELi1EN4cute5tupleIJNS5_1CILi1EEES8_S8_EEENS6_IJNS7_ILi64EEENS7_ILi96EEENS7_ILi192EEEEEENS_6half_tEfNS_4arch4Sm90ELb0ELb0ELb1ELb1ELb1ELb0ELb1ELb0ELi3ELi1ELi1ELi1ELb0EEENS1_24CollectiveEpilogueBwdGQAISD_fSG_Li384ELb1ELb1EEENS1_19SingleTileSchedulerILb1ELb0ELb0ELi96EEEEEEEEEvNT_6ParamsE)
        /*01f4*/ 	.word	0x00000010


	//----- nvinfo : EIATTR_REGCOUNT
	.align		4
.L_100:
        /*01f8*/ 	.byte	0x04, 0x2f
        /*01fa*/ 	.short	(.L_102 - .L_101)
	.align		4
.L_101:
        /*01fc*/ 	.word	index@(_ZN7cutlass13device_kernelIN5flash11enable_sm90INS1_16FlashAttnBwdSm90INS1_25CollectiveMainloopBwdSm90ILi2ELi1ELi1EN4cute5tupleIJNS5_1CILi1EEES8_S8_EEENS6_IJNS7_ILi64EEENS7_ILi96EEENS7_ILi192EEEEEENS_6half_tEfNS_4arch4Sm90ELb0ELb0ELb1ELb1ELb0ELb0ELb1ELb0ELi3ELi1ELi1ELi1ELb0EEENS1_24CollectiveEpilogueBwdGQAISD_fSG_Li384ELb1ELb0EEENS1_19SingleTileSchedulerILb1ELb0ELb0ELi96EEEEEEEEEvNT_6ParamsE)
        /*0200*/ 	.word	0x00000080


	//----- nvinfo : EIATTR_FRAME_SIZE
	.align		4
.L_102:
        /*0204*/ 	.byte	0x04, 0x11
        /*0206*/ 	.short	(.L_104 - .L_103)
	.align		4
.L_103:
        /*0208*/ 	.word	index@(_ZN7cutlass13device_kernelIN5flash11enable_sm90INS1_16FlashAttnBwdSm90INS1_25CollectiveMainloopBwdSm90ILi2ELi1ELi1EN4cute5tupleIJNS5_1CILi1EEES8_S8_EEENS6_IJNS7_ILi64EEENS7_ILi96EEENS7_ILi192EEEEEENS_6half_tEfNS_4arch4Sm90ELb0ELb0ELb1ELb1ELb0ELb0ELb1ELb0ELi3ELi1ELi1ELi1ELb0EEENS1_24CollectiveEpilogueBwdGQAISD_fSG_Li384ELb1ELb0EEENS1_19SingleTileSchedulerILb1ELb0ELb0ELi96EEEEEEEEEvNT_6ParamsE)
        /*020c*/ 	.word	0x00000010


	//----- nvinfo : EIATTR_REGCOUNT
	.align		4
.L_104:
        /*0210*/ 	.byte	0x04, 0x2f
        /*0212*/ 	.short	(.L_106 - .L_105)
	.align		4
.L_105:
        /*0214*/ 	.word	index@(_ZN7cutlass13device_kernelIN5flash11enable_sm90INS1_16FlashAttnBwdSm90INS1_25CollectiveMainloopBwdSm90ILi2ELi1ELi1EN4cute5tupleIJNS5_1CILi1EEES8_S8_EEENS6_IJNS7_ILi64EEENS7_ILi96EEENS7_ILi192EEEEEENS_6half_tEfNS_4arch4Sm90ELb0ELb0ELb1ELb1ELb1ELb0ELb1ELb0ELi3ELi1ELi1ELi1ELb0EEENS1_21CollectiveEpilogueBwdISD_SE_SG_Li384ELb1ELb1ELi3EEENS1_19SingleTileSchedulerILb1ELb0ELb0ELi96EEEEEEEEEvNT_6ParamsE)
        /*0218*/ 	.word	0x00000080


	//----- nvinfo : EIATTR_FRAME_SIZE
	.align		4
.L_106:
        /*021c*/ 	.byte	0x04, 0x11
        /*021e*/ 	.short	(.L_108 - .L_107)
	.align		4
.L_107:
        /*0220*/ 	.word	index@(_ZN7cutlass13device_kernelIN5flash11enable_sm90INS1_16FlashAttnBwdSm90INS1_25CollectiveMainloopBwdSm90ILi2ELi1ELi1EN4cute5tupleIJNS5_1CILi1EEES8_S8_EEENS6_IJNS7_ILi64EEENS7_ILi96EEENS7_ILi192EEEEEENS_6half_tEfNS_4arch4Sm90ELb0ELb0ELb1ELb1ELb1ELb0ELb1ELb0ELi3ELi1ELi1ELi1ELb0EEENS1_21CollectiveEpilogueBwdISD_SE_SG_Li384ELb1ELb1ELi3EEENS1_19SingleTileSchedulerILb1ELb0ELb0ELi96EEEEEEEEEvNT_6ParamsE)
        /*0224*/ 	.word	0x00000010


	//----- nvinfo : EIATTR_REGCOUNT
	.align		4
.L_108:
        /*0228*/ 	.byte	0x04, 0x2f
        /*022a*/ 	.short	(.L_110 - .L_109)
	.align		4
.L_109:
        /*022c*/ 	.word	index@(_ZN7cutlass13device_kernelIN5flash11enable_sm90INS1_16FlashAttnBwdSm90INS1_25CollectiveMainloopBwdSm90ILi2ELi1ELi1EN4cute5tupleIJNS5_1CILi1EEES8_S8_EEENS6_IJNS7_ILi64EEENS7_ILi96EEENS7_ILi192EEEEEENS_6half_tEfNS_4arch4Sm90ELb0ELb0ELb1ELb1ELb0ELb0ELb1ELb0ELi3ELi1ELi1ELi1ELb0EEENS1_21CollectiveEpilogueBwdISD_SE_SG_Li384ELb1ELb1ELi3EEENS1_19SingleTileSchedulerILb1ELb0ELb0ELi96EEEEEEEEEvNT_6ParamsE)
        /*0230*/ 	.word	0x00000080


	//----- nvinfo : EIATTR_FRAME_SIZE
	.align		4
.L_110:
        /*0234*/ 	.byte	0x04, 0x11
        /*0236*/ 	.short	(.L_112 - .L_111)
	.align		4
.L_111:
        /*0238*/ 	.word	index@(_ZN7cutlass13device_kernelIN5flash11enable_sm90INS1_16FlashAttnBwdSm90INS1_25CollectiveMainloopBwdSm90ILi2ELi1ELi1EN4cute5tupleIJNS5_1CILi1EEES8_S8_EEENS6_IJNS7_ILi64EEENS7_ILi96EEENS7_ILi192EEEEEENS_6half_tEfNS_4arch4Sm90ELb0ELb0ELb1ELb1ELb0ELb0ELb1ELb0ELi3ELi1ELi1ELi1ELb0EEENS1_21CollectiveEpilogueBwdISD_SE_SG_Li384ELb1ELb1ELi3EEENS1_19SingleTileSchedulerILb1ELb0ELb0ELi96EEEEEEEEEvNT_6ParamsE)
        /*023c*/ 	.word	0x00000010


	//----- nvinfo : EIATTR_REGCOUNT
	.align		4
.L_112:
        /*0240*/ 	.byte	0x04, 0x2f
        /*0242*/ 	.short	(.L_114 - .L_113)
	.align		4
.L_113:
        /*0244*/ 	.word	index@(_ZN7cutlass13device_kernelIN5flash11enable_sm90INS1_16FlashAttnBwdSm90INS1_25CollectiveMainloopBwdSm90ILi2ELi1ELi1EN4cute5tupleIJNS5_1CILi1EEES8_S8_EEENS6_IJNS7_ILi64EEENS7_ILi96EEENS7_ILi192EEEEEENS_6half_tEfNS_4arch4Sm90ELb0ELb0ELb1ELb0ELb1ELb0ELb1ELb0ELi3ELi1ELi1ELi1ELb0EEENS1_24CollectiveEpilogueBwdGQAISD_fSG_Li384ELb0ELb1EEENS1_19SingleTileSchedulerILb0ELb0ELb0ELi96EEEEEEEEEvNT_6ParamsE)
        /*0248*/ 	.word	0x00000080


	//----- nvinfo : EIATTR_FRAME_SIZE
	.align		4
.L_114:
        /*024c*/ 	.byte	0x04, 0x11
        /*024e*/ 	.short	(.L_116 - .L_115)
	.align		4
.L_115:
        /*0250*/ 	.word	index@(_ZN7cutlass13device_kernelIN5flash11enable_sm90INS1_16FlashAttnBwdSm90INS1_25CollectiveMainloopBwdSm90ILi2ELi1ELi1EN4cute5tupleIJNS5_1CILi1EEES8_S8_EEENS6_IJNS7_ILi64EEENS7_ILi96EEENS7_ILi192EEEEEENS_6half_tEfNS_4arch4Sm90ELb0ELb0ELb1ELb0ELb1ELb0ELb1ELb0ELi3ELi1ELi1ELi1ELb0EEENS1_24CollectiveEpilogueBwdGQAISD_fSG_Li384ELb0ELb1EEENS1_19SingleTileSchedulerILb0ELb0ELb0ELi96EEEEEEEEEvNT_6ParamsE)
        /*0254*/ 	.word	0x00000000


	//----- nvinfo : EIATTR_REGCOUNT
	.align		4
.L_116:
        /*0258*/ 	.byte	0x04, 0x2f
        /*025a*/ 	.short	(.L_118 - .L_117)
	.align		4
.L_117:
        /*025c*/ 	.word	index@(_ZN7cutlass13device_kernelIN5flash11enable_sm90INS1_16FlashAttnBwdSm90INS1_25CollectiveMainloopBwdSm90ILi2ELi1ELi1EN4cute5tupleIJNS5_1CILi1EEES8_S8_EEENS6_IJNS7_ILi64EEENS7_ILi96EEENS7_ILi192EEEEEENS_6half_tEfNS_4arch4Sm90ELb0ELb0ELb1ELb0ELb0ELb0ELb1ELb0ELi3ELi1ELi1ELi1ELb0EEENS1_24CollectiveEpilogueBwdGQAISD_fSG_Li384ELb0ELb0EEENS1_19SingleTileSchedulerILb0ELb0ELb0ELi96EEEEEEEEEvNT_6ParamsE)
        /*0260*/ 	.word	0x00000080


	//----- nvinfo : EIATTR_FRAME_SIZE
	.align		4
.L_118:
        /*0264*/ 	.byte	0x04, 0x11
        /*0266*/ 	.short	(.L_120 - .L_119)
	.align		4
.L_119:
        /*0268*/ 	.word	index@(_ZN7cutlass13device_kernelIN5flash11enable_sm90INS1_16FlashAttnBwdSm90INS1_25CollectiveMainloopBwdSm90ILi2ELi1ELi1EN4cute5tupleIJNS5_1CILi1EEES8_S8_EEENS6_IJNS7_ILi64EEENS7_ILi96EEENS7_ILi192EEEEEENS_6half_tEfNS_4arch4Sm90ELb0ELb0ELb1ELb0ELb0ELb0ELb1ELb0ELi3ELi1ELi1ELi1ELb0EEENS1_24CollectiveEpilogueBwdGQAISD_fSG_Li384ELb0ELb0EEENS1_19SingleTileSchedulerILb0ELb0ELb0ELi96EEEEEEEEEvNT_6ParamsE)
        /*026c*/ 	.word	0x00000000


	//----- nvinfo : EIATTR_REGCOUNT
	.align		4
.L_120:
        /*0270*/ 	.byte	0x04, 0x2f
        /*0272*/ 	.short	(.L_122 - .L_121)
	.align		4
.L_121:
        /*0274*/ 	.word	index@(_ZN7cutlass13device_kernelIN5flash11enable_sm90INS1_16FlashAttnBwdSm90INS1_25CollectiveMainloopBwdSm90ILi2ELi1ELi1EN4cute5tupleIJNS5_1CILi1EEES8_S8_EEENS6_IJNS7_ILi64EEENS7_ILi96EEENS7_ILi192EEEEEENS_6half_tEfNS_4arch4Sm90ELb0ELb0ELb1ELb0ELb1ELb0ELb1ELb0ELi3ELi1ELi1ELi1ELb0EEENS1_21CollectiveEpilogueBwdISD_SE_SG_Li384ELb0ELb1ELi3EEENS1_19SingleTileSchedulerILb0ELb0ELb0ELi96EEEEEEEEEvNT_6ParamsE)
        /*0278*/ 	.word	0x00000080


	//----- nvinfo : EIATTR_FRAME_SIZE
	.align		4
.L_122:
        /*027c*/ 	.byte	0x04, 0x11
        /*027e*/ 	.short	(.L_124 - .L_123)
	.align		4
.L_123:
        /*0280*/ 	.word	index@(_ZN7cutlass13device_kernelIN5flash11enable_sm90INS1_16FlashAttnBwdSm90INS1_25CollectiveMainloopBwdSm90ILi2ELi1ELi1EN4cute5tupleIJNS5_1CILi1EEES8_S8_EEENS6_IJNS7_ILi64EEENS7_ILi96EEENS7_ILi192EEEEEENS_6half_tEfNS_4arch4Sm90ELb0ELb0ELb1ELb0ELb1ELb0ELb1ELb0ELi3ELi1ELi1ELi1ELb0EEENS1_21CollectiveEpilogueBwdISD_SE_SG_Li384ELb0ELb1ELi3EEENS1_19SingleTileSchedulerILb0ELb0ELb0ELi96EEEEEEEEEvNT_6ParamsE)
        /*0284*/ 	.word	0x00000008


	//----- nvinfo : EIATTR_REGCOUNT
	.align		4
.L_124:
        /*0288*/ 	.byte	0x04, 0x2f
        /*028a*/ 	.short	(.L_126 - .L_125)
	.align		4
.L_125:
        /*028c*/ 	.word	index@(_ZN7cutlass13device_kernelIN5flash11enable_sm90INS1_16FlashAttnBwdSm90INS1_25CollectiveMainloopBwdSm90ILi2ELi1ELi1EN4cute5tupleIJNS5_1CILi1EEES8_S8_EEENS6_IJNS7_ILi64EEENS7_ILi96EEENS7_ILi192EEEEEENS_6half_tEfNS_4arch4Sm90ELb0ELb0ELb1ELb0ELb0ELb0ELb1ELb0ELi3ELi1ELi1ELi1ELb0EEENS1_21CollectiveEpilogueBwdISD_SE_SG_Li384ELb0ELb1ELi3EEENS1_19SingleTileSchedulerILb0ELb0ELb0ELi96EEEEEEEEEvNT_6ParamsE)
        /*0290*/ 	.word	0x00000080


	//----- nvinfo : EIATTR_FRAME_SIZE
	.align		4
.L_126:
        /*0294*/ 	.byte	0x04, 0x11
        /*0296*/ 	.short	(.L_128 - .L_127)
	.align		4
.L_127:
        /*0298*/ 	.word	index@(_ZN7cutlass13device_kernelIN5flash11enable_sm90INS1_16FlashAttnBwdSm90INS1_25CollectiveMainloopBwdSm90ILi2ELi1ELi1EN4cute5tupleIJNS5_1CILi1EEES8_S8_EEENS6_IJNS7_ILi64EEENS7_ILi96EEENS7_ILi192EEEEEENS_6half_tEfNS_4arch4Sm90ELb0ELb0ELb1ELb0ELb0ELb0ELb1ELb0ELi3ELi1ELi1ELi1ELb0EEENS1_21CollectiveEpilogueBwdISD_SE_SG_Li384ELb0ELb1ELi3EEENS1_19SingleTileSchedulerILb0ELb0ELb0ELi96EEEEEEEEEvNT_6ParamsE)
        /*029c*/ 	.word	0x00000008


	//----- nvinfo : EIATTR_MIN_STACK_SIZE
	.align		4
.L_128:
        /*02a0*/ 	.byte	0x04, 0x12
        /*02a2*/ 	.short	(.L_130 - .L_129)
	.align		4
.L_129:
        /*02a4*/ 	.word	index@(_ZN7cutlass13device_kernelIN5flash11enable_sm90INS1_16FlashAttnBwdSm90INS1_25CollectiveMainloopBwdSm90ILi2ELi1ELi1EN4cute5tupleIJNS5_1CILi1EEES8_S8_EEENS6_IJNS7_ILi64EEENS7_ILi96EEENS7_ILi192EEEEEENS_6half_tEfNS_4arch4Sm90ELb0ELb0ELb1ELb0ELb0ELb0ELb1ELb0ELi3ELi1ELi1ELi1ELb0EEENS1_21CollectiveEpilogueBwdISD_SE_SG_Li384ELb0ELb1ELi3EEENS1_19SingleTileSchedulerILb0ELb0ELb0ELi96EEEEEEEEEvNT_6ParamsE)
        /*02a8*/ 	.word	0x00000008


	//----- nvinfo : EIATTR_MIN_STACK_SIZE
	.align		4
.L_130:
        /*02ac*/ 	.byte	0x04, 0x12
        /*02ae*/ 	.short	(.L_132 - .L_131)
	.align		4
.L_131:
        /*02b0*/ 	.word	index@(_ZN7cutlass13device_kernelIN5flash11enable_sm90INS1_16FlashAttnBwdSm90INS1_25CollectiveMainloopBwdSm90ILi2ELi1ELi1EN4cute5tupleIJNS5_1CILi1EEES8_S8_EEENS6_IJNS7_ILi64EEENS7_ILi96EEENS7_ILi192EEEEEENS_6half_tEfNS_4arch4Sm90ELb0ELb0ELb1ELb0ELb1ELb0ELb1ELb0ELi3ELi1ELi1ELi1ELb0EEENS1_21CollectiveEpilogueBwdISD_SE_SG_Li384ELb0ELb1ELi3EEENS1_19SingleTileSchedulerILb0ELb0ELb0ELi96EEEEEEEEEvNT_6ParamsE)
        /*02b4*/ 	.word	0x00000008


	//----- nvinfo : EIATTR_MIN_STACK_SIZE
	.align		4
.L_132:
        /*02b8*/ 	.byte	0x04, 0x12
        /*02ba*/ 	.short	(.L_134 - .L_133)
	.align		4
.L_133:
        /*02bc*/ 	.word	index@(_ZN7cutlass13device_kernelIN5flash11enable_sm90INS1_16FlashAttnBwdSm90INS1_25CollectiveMainloopBwdSm90ILi2ELi1ELi1EN4cute5tupleIJNS5_1CILi1EEES8_S8_EEENS6_IJNS7_ILi64EEENS7_ILi96EEENS7_ILi192EEEEEENS_6half_tEfNS_4arch4Sm90ELb0ELb0ELb1ELb0ELb0ELb0ELb1ELb0ELi3ELi1ELi1ELi1ELb0EEENS1_24CollectiveEpilogueBwdGQAISD_fSG_Li384ELb0ELb0EEENS1_19SingleTileSchedulerILb0ELb0ELb0ELi96EEEEEEEEEvNT_6ParamsE)
        /*02c0*/ 	.word	0x00000000


	//----- nvinfo : EIATTR_MIN_STACK_SIZE
	.align		4
.L_134:
        /*02c4*/ 	.byte	0x04, 0x12
        /*02c6*/ 	.short	(.L_136 - .L_135)
	.align		4
.L_135:
        /*02c8*/ 	.word	index@(_ZN7cutlass13device_kernelIN5flash11enable_sm90INS1_16FlashAttnBwdSm90INS1_25CollectiveMainloopBwdSm90ILi2ELi1ELi1EN4cute5tupleIJNS5_1CILi1EEES8_S8_EEENS6_IJNS7_ILi64EEENS7_ILi96EEENS7_ILi192EEEEEENS_6half_tEfNS_4arch4Sm90ELb0ELb0ELb1ELb0ELb1ELb0ELb1ELb0ELi3ELi1ELi1ELi1ELb0EEENS1_24CollectiveEpilogueBwdGQAISD_fSG_Li384ELb0ELb1EEENS1_19SingleTileSchedulerILb0ELb0ELb0ELi96EEEEEEEEEvNT_6ParamsE)
        /*02cc*/ 	.word	0x00000000


	//----- nvinfo : EIATTR_MIN_STACK_SIZE
	.align		4
.L_136:
        /*02d0*/ 	.byte	0x04, 0x12
        /*02d2*/ 	.short	(.L_138 - .L_137)
	.align		4
.L_137:
        /*02d4*/ 	.word	index@(_ZN7cutlass13device_kernelIN5flash11enable_sm90INS1_16FlashAttnBwdSm90INS1_25CollectiveMainloopBwdSm90ILi2ELi1ELi1EN4cute5tupleIJNS5_1CILi1EEES8_S8_EEENS6_IJNS7_ILi64EEENS7_ILi96EEENS7_ILi192EEEEEENS_6half_tEfNS_4arch4Sm90ELb0ELb0ELb1ELb1ELb0ELb0ELb1ELb0ELi3ELi1ELi1ELi1ELb0EEENS1_21CollectiveEpilogueBwdISD_SE_SG_Li384ELb1ELb1ELi3EEENS1_19SingleTileSchedulerILb1ELb0ELb0ELi96EEEEEEEEEvNT_6ParamsE)
        /*02d8*/ 	.word	0x00000010


	//----- nvinfo : EIATTR_MIN_STACK_SIZE
	.align		4
.L_138:
        /*02dc*/ 	.byte	0x04, 0x12
        /*02de*/ 	.short	(.L_140 - .L_139)
	.align		4
.L_139:
        /*02e0*/ 	.word	index@(_ZN7cutlass13device_kernelIN5flash11enable_sm90INS1_16FlashAttnBwdSm90INS1_25CollectiveMainloopBwdSm90ILi2ELi1ELi1EN4cute5tupleIJNS5_1CILi1EEES8_S8_EEENS6_IJNS7_ILi64EEENS7_ILi96EEENS7_ILi192EEEEEENS_6half_tEfNS_4arch4Sm90ELb0ELb0ELb1ELb1ELb1ELb0ELb1ELb0ELi3ELi1ELi1ELi1ELb0EEENS1_21CollectiveEpilogueBwdISD_SE_SG_Li384ELb1ELb1ELi3EEENS1_19SingleTileSchedulerILb1ELb0ELb0ELi96EEEEEEEEEvNT_6ParamsE)
        /*02e4*/ 	.word	0x00000010


	//----- nvinfo : EIATTR_MIN_STACK_SIZE
	.align		4
.L_140:
        /*02e8*/ 	.byte	0x04, 0x12
        /*02ea*/ 	.short	(.L_142 - .L_141)
	.align		4
.L_141:
        /*02ec*/ 	.word	index@(_ZN7cutlass13device_kernelIN5flash11enable_sm90INS1_16FlashAttnBwdSm90INS1_25CollectiveMainloopBwdSm90ILi2ELi1ELi1EN4cute5tupleIJNS5_1CILi1EEES8_S8_EEENS6_IJNS7_ILi64EEENS7_ILi96EEENS7_ILi192EEEEEENS_6half_tEfNS_4arch4Sm90ELb0ELb0ELb1ELb1ELb0ELb0ELb1ELb0ELi3ELi1ELi1ELi1ELb0EEENS1_24CollectiveEpilogueBwdGQAISD_fSG_Li384ELb1ELb0EEENS1_19SingleTileSchedulerILb1ELb0ELb0ELi96EEEEEEEEEvNT_6ParamsE)
        /*02f0*/ 	.word	0x00000010


	//----- nvinfo : EIATTR_MIN_STACK_SIZE
	.align		4
.L_142:
        /*02f4*/ 	.byte	0x04, 0x12
        /*02f6*/ 	.short	(.L_144 - .L_143)
	.align		4
.L_143:
        /*02f8*/ 	.word	index@(_ZN7cutlass13device_kernelIN5flash11enable_sm90INS1_16FlashAttnBwdSm90INS1_25CollectiveMainloopBwdSm90ILi2ELi1ELi1EN4cute5tupleIJNS5_1CILi1EEES8_S8_EEENS6_IJNS7_ILi64EEENS7_ILi96EEENS7_ILi192EEEEEENS_6half_tEfNS_4arch4Sm90ELb0ELb0ELb1ELb1ELb1ELb0ELb1ELb0ELi3ELi1ELi1ELi1ELb0EEENS1_24CollectiveEpilogueBwdGQAISD_fSG_Li384ELb1ELb1EEENS1_19SingleTileSchedulerILb1ELb0ELb0ELi96EEEEEEEEEvNT_6ParamsE)
        /*02fc*/ 	.word	0x00000010


	//----- nvinfo : EIATTR_MIN_STACK_SIZE
	.align		4
.L_144:
        /*0300*/ 	.byte	0x04, 0x12
        /*0302*/ 	.short	(.L_146 - .L_145)
	.align		4
.L_145:
        /*0304*/ 	.word	index@(_ZN7cutlass13device_kernelIN5flash11enable_sm90INS1_16FlashAttnBwdSm90INS1_25CollectiveMainloopBwdSm90ILi2ELi1ELi1EN4cute5tupleIJNS5_1CILi1EEES8_S8_EEENS6_IJNS7_ILi64EEENS7_ILi96EEENS7_ILi192EEEEEENS_6half_tEfNS_4arch4Sm90ELb0ELb1ELb1ELb0ELb0ELb0ELb1ELb0ELi3ELi1ELi1ELi1ELb0EEENS1_21CollectiveEpilogueBwdISD_SE_SG_Li384ELb0ELb1ELi3EEENS1_19SingleTileSchedulerILb0ELb0ELb0ELi96EEEEEEEEEvNT_6ParamsE)
        /*0308*/ 	.word	0x00000010


	//----- nvinfo : EIATTR_MIN_STACK_SIZE
	.align		4
.L_146:
        /*030c*/ 	.byte	0x04, 0x12
        /*030e*/ 	.short	(.L_148 - .L_147)
	.align		4
.L_147:
        /*0310*/ 	.word	index@(_ZN7cutlass13device_kernelIN5flash11enable_sm90INS1_16FlashAttnBwdSm90INS1_25CollectiveMainloopBwdSm90ILi2ELi1ELi1EN4cute5tupleIJNS5_1CILi1EEES8_S8_EEENS6_IJNS7_ILi64EEENS7_ILi96EEENS7_ILi192EEEEEENS_6half_tEfNS_4arch4Sm90ELb0ELb1ELb1ELb0ELb1ELb0ELb1ELb0ELi3ELi1ELi1ELi1ELb0EEENS1_21CollectiveEpilogueBwdISD_SE_SG_Li384ELb0ELb1ELi3EEENS1_19SingleTileSchedulerILb0ELb0ELb0ELi96EEEEEEEEEvNT_6ParamsE)
        /*0314*/ 	.word	0x00000010


	//----- nvinfo : EIATTR_MIN_STACK_SIZE
	.align		4
.L_148:
        /*0318*/ 	.byte	0x04, 0x12
        /*031a*/ 	.short	(.L_150 - .L_149)
	.align		4
.L_149:
        /*031c*/ 	.word	index@(_ZN7cutlass13device_kernelIN5flash11enable_sm90INS1_16FlashAttnBwdSm90INS1_25CollectiveMainloopBwdSm90ILi2ELi1ELi1EN4cute5tupleIJNS5_1CILi1EEES8_S8_EEENS6_IJNS7_ILi64EEENS7_ILi96EEENS7_ILi192EEEEEENS_6half_tEfNS_4arch4Sm90ELb0ELb1ELb1ELb0ELb0ELb0ELb1ELb0ELi3ELi1ELi1ELi1ELb0EEENS1_24CollectiveEpilogueBwdGQAISD_fSG_Li384ELb0ELb0EEENS1_19SingleTileSchedulerILb0ELb0ELb0ELi96EEEEEEEEEvNT_6ParamsE)
        /*0320*/ 	.word	0x00000008


	//----- nvinfo : EIATTR_MIN_STACK_SIZE
	.align		4
.L_150:
        /*0324*/ 	.byte	0x04, 0x12
        /*0326*/ 	.short	(.L_152 - .L_151)
	.align		4
.L_151:
        /*0328*/ 	.word	index@(_ZN7cutlass13device_kernelIN5flash11enable_sm90INS1_16FlashAttnBwdSm90INS1_25CollectiveMainloopBwdSm90ILi2ELi1ELi1EN4cute5tupleIJNS5_1CILi1EEES8_S8_EEENS6_IJNS7_ILi64EEENS7_ILi96EEENS7_ILi192EEEEEENS_6half_tEfNS_4arch4Sm90ELb0ELb1ELb1ELb0ELb1ELb0ELb1ELb0ELi3ELi1ELi1ELi1ELb0EEENS1_24CollectiveEpilogueBwdGQAISD_fSG_Li384ELb0ELb1EEENS1_19SingleTileSchedulerILb0ELb0ELb0ELi96EEEEEEEEEvNT_6ParamsE)
        /*032c*/ 	.word	0x00000008


	//----- nvinfo : EIATTR_MIN_STACK_SIZE
	.align		4
.L_152:
        /*0330*/ 	.byte	0x04, 0x12
        /*0332*/ 	.short	(.L_154 - .L_153)
	.align		4
.L_153:
        /*0334*/ 	.word	index@(_ZN7cutlass13device_kernelIN5flash11enable_sm90INS1_16FlashAttnBwdSm90INS1_25CollectiveMainloopBwdSm90ILi2ELi1ELi1EN4cute5tupleIJNS5_1CILi1EEES8_S8_EEENS6_IJNS7_ILi64EEENS7_ILi96EEENS7_ILi192EEEEEENS_6half_tEfNS_4arch4Sm90ELb0ELb1ELb1ELb1ELb0ELb0ELb1ELb0ELi3ELi1ELi1ELi1ELb0EEENS1_21CollectiveEpilogueBwdISD_SE_SG_Li384ELb1ELb1ELi3EEENS1_19SingleTileSchedulerILb1ELb0ELb0ELi96EEEEEEEEEvNT_6ParamsE)
        /*0338*/ 	.word	0x00000020


	//----- nvinfo : EIATTR_MIN_STACK_SIZE
	.align		4
.L_154:
        /*033c*/ 	.byte	0x04, 0x12
        /*033e*/ 	.short	(.L_156 - .L_155)
	.align		4
.L_155:
        /*0340*/ 	.word	index@(_ZN7cutlass13device_kernelIN5flash11enable_sm90INS1_16FlashAttnBwdSm90INS1_25CollectiveMainloopBwdSm90ILi2ELi1ELi1EN4cute5tupleIJNS5_1CILi1EEES8_S8_EEENS6_IJNS7_ILi64EEENS7_ILi96EEENS7_ILi192EEEEEENS_6half_tEfNS_4arch4Sm90ELb0ELb1ELb1ELb1ELb1ELb0ELb1ELb0ELi3ELi1ELi1ELi1ELb0EEENS1_21CollectiveEpilogueBwdISD_SE_SG_Li384ELb1ELb1ELi3EEENS1_19SingleTileSchedulerILb1ELb0ELb0ELi96EEEEEEEEEvNT_6ParamsE)
        /*0344*/ 	.word	0x00000020


	//----- nvinfo : EIATTR_MIN_STACK_SIZE
	.align		4
.L_156:
        /*0348*/ 	.byte	0x04, 0x12
        /*034a*/ 	.short	(.L_158 - .L_157)
	.align		4
.L_157:
        /*034c*/ 	.word	index@(_ZN7cutlass13device_kernelIN5flash11enable_sm90INS1_16FlashAttnBwdSm90INS1_25CollectiveMainloopBwdSm90ILi2ELi1ELi1EN4cute5tupleIJNS5_1CILi1EEES8_S8_EEENS6_IJNS7_ILi64EEENS7_ILi96EEENS7_ILi192EEEEEENS_6half_tEfNS_4arch4Sm90ELb0ELb1ELb1ELb1ELb0ELb0ELb1ELb0ELi3ELi1ELi1ELi1ELb0EEENS1_24CollectiveEpilogueBwdGQAISD_fSG_Li384ELb1ELb0EEENS1_19SingleTileSchedulerILb1ELb0ELb0ELi96EEEEEEEEEvNT_6ParamsE)
        /*0350*/ 	.word	0x00000020


	//----- nvinfo : EIATTR_MIN_STACK_SIZE
	.align		4
.L_158:
        /*0354*/ 	.byte	0x04, 0x12
        /*0356*/ 	.short	(.L_160 - .L_159)
	.align		4
.L_159:
        /*0358*/ 	.word	index@(_ZN7cutlass13device_kernelIN5flash11enable_sm90INS1_16FlashAttnBwdSm90INS1_25CollectiveMainloopBwdSm90ILi2ELi1ELi1EN4cute5tupleIJNS5_1CILi1EEES8_S8_EEENS6_IJNS7_ILi64EEENS7_ILi96EEENS7_ILi192EEEEEENS_6half_tEfNS_4arch4Sm90ELb0ELb1ELb1ELb1ELb1ELb0ELb1ELb0ELi3ELi1ELi1ELi1ELb0EEENS1_24CollectiveEpilogueBwdGQAISD_fSG_Li384ELb1ELb1EEENS1_19SingleTileSchedulerILb1ELb0ELb0ELi96EEEEEEEEEvNT_6ParamsE)
        /*035c*/ 	.word	0x00000020


	//----- nvinfo : EIATTR_MIN_STACK_SIZE
	.align		4
.L_160:
        /*0360*/ 	.byte	0x04, 0x12
        /*0362*/ 	.short	(.L_162 - .L_161)
	.align		4
.L_161:
        /*0364*/ 	.word	index@(_ZN7cutlass13device_kernelIN5flash11enable_sm90INS1_16FlashAttnBwdSm90INS1_25CollectiveMainloopBwdSm90ILi2ELi1ELi1EN4cute5tupleIJNS5_1CILi1EEES8_S8_EEENS6_IJNS7_ILi64EEENS7_ILi96EEENS7_ILi192EEEEEENS_6half_tEfNS_4arch4Sm90ELb1ELb0ELb1ELb0ELb0ELb0ELb1ELb0ELi3ELi1ELi1ELi1ELb0EEENS1_21CollectiveEpilogueBwdISD_SE_SG_Li384ELb0ELb1ELi3EEENS1_25SingleTileBwdLPTSchedulerILb0ELi96ELb0EEEEEEEEEvNT_6ParamsE)
        /*0368*/ 	.word	0x00000018


	//----- nvinfo : EIATTR_MIN_STACK_SIZE
	.align		4
.L_162:
        /*036c*/ 	.byte	0x04, 0x12
        /*036e*/ 	.short	(.L_164 - .L_163)
	.align		4
.L_163:
        /*0370*/ 	.word	index@(_ZN7cutlass13device_kernelIN5flash11enable_sm90INS1_16FlashAttnBwdSm90INS1_25CollectiveMainloopBwdSm90ILi2ELi1ELi1EN4cute5tupleIJNS5_1CILi1EEES8_S8_EEENS6_IJNS7_ILi64EEENS7_ILi96EEENS7_ILi192EEEEEENS_6half_tEfNS_4arch4Sm90ELb1ELb0ELb1ELb0ELb1ELb0ELb1ELb0ELi3ELi1ELi1ELi1ELb0EEENS1_21CollectiveEpilogueBwdISD_SE_SG_Li384ELb0ELb1ELi3EEENS1_25SingleTileBwdLPTSchedulerILb0ELi96ELb1EEEEEEEEEvNT_6ParamsE)
        /*0374*/ 	.word	0x00000018


	//----- nvinfo : EIATTR_MIN_STACK_SIZE
	.align		4
.L_164:
        /*0378*/ 	.byte	0x04, 0x12
        /*037a*/ 	.short	(.L_166 - .L_165)
	.align		4
.L_165:
        /*037c*/ 	.word	index@(_ZN7cutlass13device_kernelIN5flash11enable_sm90INS1_16FlashAttnBwdSm90INS1_25CollectiveMainloopBwdSm90ILi2ELi1ELi1EN4cute5tupleIJNS5_1CILi1EEES8_S8_EEENS6_IJNS7_ILi64EEENS7_ILi96EEENS7_ILi192EEEEEENS_6half_tEfNS_4arch4Sm90ELb1ELb0ELb1ELb0ELb0ELb0ELb1ELb0ELi3ELi1ELi1ELi1ELb0EEENS1_24CollectiveEpilogueBwdGQAISD_fSG_Li384ELb0ELb0EEENS1_25SingleTileBwdLPTSchedulerILb0ELi96ELb0EEEEEEEEEvNT_6ParamsE)
        /*0380*/ 	.word	0x00000018


	//----- nvinfo : EIATTR_MIN_STACK_SIZE
	.align		4
.L_166:
        /*0384*/ 	.byte	0x04, 0x12
        /*0386*/ 	.short	(.L_168 - .L_167)
	.align		4
.L_167:
        /*0388*/ 	.word	index@(_ZN7cutlass13device_kernelIN5flash11enable_sm90INS1_16FlashAttnBwdSm90INS1_25CollectiveMainloopBwdSm90ILi2ELi1ELi1EN4cute5tupleIJNS5_1CILi1EEES8_S8_EEENS6_IJNS7_ILi64EEENS7_ILi96EEENS7_ILi192EEEEEENS_6half_tEfNS_4arch4Sm90ELb1ELb0ELb1ELb0ELb1ELb0ELb1ELb0ELi3ELi1ELi1ELi1ELb0EEENS1_24CollectiveEpilogueBwdGQAISD_fSG_Li384ELb0ELb1EEENS1_25SingleTileBwdLPTSchedulerILb0ELi96ELb1EEEEEEEEEvNT_6ParamsE)
        /*038c*/ 	.word	0x00000018


	//----- nvinfo : EIATTR_MIN_STACK_SIZE
	.align		4
.L_168:
        /*0390*/ 	.byte	0x04, 0x12
        /*0392*/ 	.short	(.L_170 - .L_169)
	.align		4
.L_169:
        /*0394*/ 	.word	index@(_ZN7cutlass13device_kernelIN5flash22FlashAttnBwdPreprocessIN4cute5tupleIJNS3_1CILi64EEENS5_ILi192EEEEEENS_6half_tEfNS_4arch4Sm90ELb1ELb0EEEEEvNT_6ParamsE)
        /*0398*/ 	.word	0x00000000


	//----- nvinfo : EIATTR_MIN_STACK_SIZE
	.align		4
.L_170:
        /*039c*/ 	.byte	0x04, 0x12
        /*039e*/ 	.short	(.L_172 - .L_171)
	.align		4
.L_171:
        /*03a0*/ 	.word	index@(_ZN7cutlass13device_kernelIN5flash11enable_sm90INS1_16FlashAttnBwdSm90INS1_25CollectiveMainloopBwdSm90ILi2ELi1ELi1EN4cute5tupleIJNS5_1CILi1EEES8_S8_EEENS6_IJNS7_ILi64EEENS7_ILi96EEENS7_ILi192EEEEEENS_6half_tEfNS_4arch4Sm90ELb1ELb0ELb1ELb1ELb0ELb0ELb1ELb0ELi3ELi1ELi1ELi1ELb0EEENS1_21CollectiveEpilogueBwdISD_SE_SG_Li384ELb1ELb1ELi3EEENS1_25SingleTileBwdLPTSchedulerILb1ELi96ELb0EEEEEEEEEvNT_6ParamsE)
        /*03a4*/ 	.word	0x00000020


	//----- nvinfo : EIATTR_MIN_STACK_SIZE
	.align		4
.L_172:
        /*03a8*/ 	.byte	0x04, 0x12
        /*03aa*/ 	.short	(.L_174 - .L_173)
	.align		4
.L_173:
        /*03ac*/ 	.word	index@(_ZN7cutlass13device_kernelIN5flash11enable_sm90INS1_16FlashAttnBwdSm90INS1_25CollectiveMainloopBwdSm90ILi2ELi1ELi1EN4cute5tupleIJNS5_1CILi1EEES8_S8_EEENS6_IJNS7_ILi64EEENS7_ILi96EEENS7_ILi192EEEEEENS_6half_tEfNS_4arch4Sm90ELb1ELb0ELb1ELb1ELb1ELb0ELb1ELb0ELi3ELi1ELi1ELi1ELb0EEENS1_21CollectiveEpilogueBwdISD_SE_SG_Li384ELb1ELb1ELi3EEENS1_25SingleTileBwdLPTSchedulerILb1ELi96ELb1EEEEEEEEEvNT_6ParamsE)
        /*03b0*/ 	.word	0x00000020


	//----- nvinfo : EIATTR_MIN_STACK_SIZE
	.align		4
.L_174:
        /*03b4*/ 	.byte	0x04, 0x12
        /*03b6*/ 	.short	(.L_176 - .L_175)
	.align		4
.L_175:
        /*03b8*/ 	.word	index@(_ZN7cutlass13device_kernelIN5flash11enable_sm90INS1_16FlashAttnBwdSm90INS1_25CollectiveMainloopBwdSm90ILi2ELi1ELi1EN4cute5tupleIJNS5_1CILi1EEES8_S8_EEENS6_IJNS7_ILi64EEENS7_ILi96EEENS7_ILi192EEEEEENS_6half_tEfNS_4arch4Sm90ELb1ELb0ELb1ELb1ELb0ELb0ELb1ELb0ELi3ELi1ELi1ELi1ELb0EEENS1_24CollectiveEpilogueBwdGQAISD_fSG_Li384ELb1ELb0EEENS1_25SingleTileBwdLPTSchedulerILb1ELi96ELb0EEEEEEEEEvNT_6ParamsE)
        /*03bc*/ 	.word	0x00000018


	//----- nvinfo : EIATTR_MIN_STACK_SIZE
	.align		4
.L_176:
        /*03c0*/ 	.byte	0x04, 0x12
        /*03c2*/ 	.short	(.L_178 - .L_177)
	.align		4
.L_177:
        /*03c4*/ 	.word	index@(_ZN7cutlass13device_kernelIN5flash32FlashAttnBwdPostprocessConvertdQIN4cute5tupleIJNS3_1CILi96EEENS5_ILi192EEEEEENS_6half_tEfNS_4arch4Sm90ELi384ENS3_8TiledMMAINS3_8MMA_AtomIJNS3_4SM904GMMA25MMA_64x96x16_F32F16F16_SSILNSF_5MajorE1ELSH_1ELNSF_7ScaleInE1ELSI_1EEEEEENS3_6LayoutINS4_IJNS5_ILi3EEENS5_ILi1EEESN_EEENS4_IJSN_NS5_ILi0EEESP_EEEEENS4_IJNS3_10UnderscoreESS_SS_EEEEELb1EEEEEvNT_6ParamsE)
        /*03c8*/ 	.word	0x00000000


	//----- nvinfo : EIATTR_MIN_STACK_SIZE
	.align		4
.L_178:
        /*03cc*/ 	.byte	0x04, 0x12
        /*03ce*/ 	.short	(.L_180 - .L_179)
	.align		4
.L_179:
        /*03d0*/ 	.word	index@(_ZN7cutlass13device_kernelIN5flash32FlashAttnBwdPostprocessConvertdQIN4cute5tupleIJNS3_1CILi64EEENS5_ILi192EEEEEENS_6half_tEfNS_4arch4Sm90ELi384ENS3_8TiledMMAINS3_8MMA_AtomIJNS3_4SM904GMMA25MMA_64x64x16_F32F16F16_SSILNSF_5MajorE0ELSH_1ELNSF_7ScaleInE1ELSI_1EEEEEENS3_6LayoutINS4_IJNS5_ILi1EEENS5_ILi3EEESM_EEENS4_IJNS5_ILi0EEESM_SP_EEEEENS4_IJNS3_10UnderscoreESS_SS_EEEEELb0EEEEEvNT_6ParamsE)
        /*03d4*/ 	.word	0x00000000


	//----- nvinfo : EIATTR_MIN_STACK_SIZE
	.align		4
.L_180:
        /*03d8*/ 	.byte	0x04, 0x12
        /*03da*/ 	.short	(.L_182 - .L_181)
	.align		4
.L_181:
        /*03dc*/ 	.word	index@(_ZN7cutlass13device_kernelIN5flash11enable_sm90INS1_16FlashAttnBwdSm90INS1_25CollectiveMainloopBwdSm90ILi2ELi1ELi1EN4cute5tupleIJNS5_1CILi1EEES8_S8_EEENS6_IJNS7_ILi64EEENS7_ILi96EEENS7_ILi192EEEEEENS_6half_tEfNS_4arch4Sm90ELb1ELb0ELb1ELb1ELb1ELb0ELb1ELb0ELi3ELi1ELi1ELi1ELb0EEENS1_24CollectiveEpilogueBwdGQAISD_fSG_Li384ELb1ELb1EEENS1_25SingleTileBwdLPTSchedulerILb1ELi96ELb1EEEEEEEEEvNT_6ParamsE)
        /*03e0*/ 	.word	0x00000018


	//----- nvinfo : EIATTR_MIN_STACK_SIZE
	.align		4
.L_182:
        /*03e4*/ 	.byte	0x04, 0x12
        /*03e6*/ 	.short	(.L_184 - .L_183)
	.align		4
.L_183:
        /*03e8*/ 	.word	index@(_ZN7cutlass13device_kernelIN5flash22FlashAttnBwdPreprocessIN4cute5tupleIJNS3_1CILi64EEENS5_ILi192EEEEEENS_6half_tEfNS_4arch4Sm90ELb1ELb1EEEEEvNT_6ParamsE)
        /*03ec*/ 	.word	0x00000000
.L_184:


//--------------------- .nv.compat                --------------------------
	.section	.nv.compat,"",@"SHT_CUDA_COMPAT_INFO"
	.align	4
        /*0000*/ 	.byte	0x02, 0x09, 0x01, 0x00, 0x02, 0x02, 0x04, 0x00, 0x02, 0x05, 0x05, 0x00, 0x03, 0x07, 0x01, 0x01
        /*0010*/ 	.byte	0x02, 0x03, 0x01, 0x00, 0x02, 0x06, 0x01, 0x00, 0x04, 0x0b, 0x08, 0x00, 0x00, 0x00, 0x00, 0x00
        /*0020*/ 	.byte	0x00, 0x00, 0x00, 0x00


//--------------------- .nv.info._ZN7cutlass13device_kernelIN5flash11enable_sm90INS1_16FlashAttnBwdSm90INS1_25CollectiveMainloopBwdSm90ILi2ELi1ELi1EN4cute5tupleIJNS5_1CILi1EEES8_S8_EEENS6_IJNS7_ILi64EEENS7_ILi96EEENS7_ILi192EEEEEENS_6half_tEfNS_4arch4Sm90ELb0ELb0ELb1ELb0ELb0ELb0ELb1ELb0ELi3ELi1ELi1ELi1ELb0EEENS1_21CollectiveEpilogueBwdISD_SE_SG_Li384ELb0ELb1ELi3EEENS1_19SingleTileSchedulerILb0ELb0ELb0ELi96EEEEEEEEEvNT_6ParamsE --------------------------
	.section	.nv.info._ZN7cutlass13device_kernelIN5flash11enable_sm90INS1_16FlashAttnBwdSm90INS1_25CollectiveMainloopBwdSm90ILi2ELi1ELi1EN4cute5tupleIJNS5_1CILi1EEES8_S8_EEENS6_IJNS7_ILi64EEENS7_ILi96EEENS7_ILi192EEEEEENS_6half_tEfNS_4arch4Sm90ELb0ELb0ELb1ELb0ELb0ELb0ELb1ELb0ELi3ELi1ELi1ELi1ELb0EEENS1_21CollectiveEpilogueBwdISD_SE_SG_Li384ELb0ELb1ELi3EEENS1_19SingleTileSchedulerILb0ELb0ELb0ELi96EEEEEEEEEvNT_6ParamsE,"",@"SHT_CUDA_INFO"
	.sectionflags	@""
	.align	4


	//----- nvinfo : EIATTR_CUDA_API_VERSION
	.align		4
        /*0000*/ 	.byte	0x04, 0x37
        /*0002*/ 	.short	(.L_186 - .L_185)
.L_185:
        /*0004*/ 	.word	0x00000082


	//----- nvinfo : EIATTR_KPARAM_INFO
	.align		4
.L_186:
        /*0008*/ 	.byte	0x04, 0x17
        /*000a*/ 	.short	(.L_188 - .L_187)
.L_187:
        /*000c*/ 	.word	0x00000000
        /*0010*/ 	.short	0x0000
        /*0012*/ 	.short	0x0070
        /*0014*/ 	.byte	0x00, 0xf0, 0x01, 0x24


	//----- nvinfo : EIATTR_SPARSE_MMA_MASK
	.align		4
.L_188:
        /*0018*/ 	.byte	0x03, 0x50
        /*001a*/ 	.short	0x0000


	//----- nvinfo : EIATTR_MAXREG_COUNT
	.align		4
        /*001c*/ 	.byte	0x03, 0x1b
        /*001e*/ 	.short	0x0080


	//----- nvinfo : EIATTR_NUM_BARRIERS
	.align		4
        /*0020*/ 	.byte	0x02, 0x4c
        /*0022*/ 	.byte	0x10
	.zero		1


	//----- nvinfo : EIATTR_EXTERNS
	.align		4
        /*0024*/ 	.byte	0x04, 0x0f
        /*0026*/ 	.short	(.L_190 - .L_189)


	//   ....[0]....
	.align		4
.L_189:
        /*0028*/ 	.word	index@(__assertfail)


	//----- nvinfo : EIATTR_ANNOTATIONS
	.align		4
.L_190:
        /*002c*/ 	.byte	0x04, 0x55
        /*002e*/ 	.short	(.L_192 - .L_191)


	//   ....[0]....
.L_191:
        /*0030*/ 	.word	0x00000001
        /*0034*/ 	.byte	0xd0, 0x0c, 0x00, 0x00, 0x01, 0x00, 0x00, 0x00, 0x00, 0x0d, 0x00, 0x00, 0x01, 0x00, 0x00, 0x00
        /*0044*/ 	.byte	0xd0, 0x10, 0x00, 0x00, 0x01, 0x00, 0x00, 0x00, 0xe0, 0x10, 0x00, 0x00, 0x01, 0x00, 0x00, 0x00
        /*0054*/ 	.byte	0x10, 0x3f, 0x00, 0x00, 0x01, 0x00, 0x00, 0x00, 0x20, 0x3f, 0x00, 0x00


	//----- nvinfo : EIATTR_MERCURY_ISA_VERSION
	.align		4
.L_192:
        /*0060*/ 	.byte	0x03, 0x5f
        /*0062*/ 	.short	0x0101


	//----- nvinfo : EIATTR_INT_WARP_WIDE_INSTR_OFFSETS
	.align		4
        /*0064*/ 	.byte	0x04, 0x31
        /*0066*/ 	.short	(.L_194 - .L_193)


	//   ....[0]....
.L_193:
        /*0068*/ 	.word	0x000001e0


	//   ....[1]....
        /*006c*/ 	.word	0x000002a0


	//----- nvinfo : EIATTR_COOP_GROUP_MASK_REGIDS
	.align		4
.L_194:
        /*0070*/ 	.byte	0x04, 0x29
        /*0072*/ 	.short	(.L_196 - .L_195)


	//   ....[0]....
.L_195:
        /*0074*/ 	.word	0xffffffff


	//   ....[1]....
        /*0078*/ 	.word	0xffffffff


	//   ....[2]....
        /*007c*/ 	.word	0xffffffff


	//   ....[3]....
        /*0080*/ 	.word	0xffffffff


	//   ....[4]....
        /*0084*/ 	.word	0xffffffff


	//   ....[5]....
        /*0088*/ 	.word	0xffffffff


	//   ....[6]....
        /*008c*/ 	.word	0xffffffff


	//   ....[7]....
        /*0090*/ 	.word	0xffffffff


	//   ....[8]....
        /*0094*/ 	.word	0x0500000f


	//----- nvinfo : EIATTR_COOP_GROUP_INSTR_OFFSETS
	.align		4
.L_196:
        /*0098*/ 	.byte	0x04, 0x28
        /*009a*/ 	.short	(.L_198 - .L_197)


	//   ....[0]....
.L_197:
        /*009c*/ 	.word	0x00000060


	//   ....[1]....
        /*00a0*/ 	.word	0x000001f0


	//   ....[2]....
        /*00a4*/ 	.word	0x00000280


	//   ....[3]....
        /*00a8*/ 	.word	0x00000400


	//   ....[4]....
        /*00ac*/ 	.word	0x00000610


	//   ....[5]....
        /*00b0*/ 	.word	0x00000b80


	//   ....[6]....
        /*00b4*/ 	.word	0x00004350


	//   ....[7]....
        /*00b8*/ 	.word	0x000047f0


	//   ....[8]....
        /*00bc*/ 	.word	0x000078b0


	//----- nvinfo : EIATTR_REG_RECONFIG
	.align		4
.L_198:
        /*00c0*/ 	.byte	0x01, 0x54
	.zero		2


	//----- nvinfo : EIATTR_SYSCALL_OFFSETS
	.align		4
        /*00c4*/ 	.byte	0x04, 0x46
        /*00c6*/ 	.short	(.L_200 - .L_199)


	//   ....[0]....
.L_199:
        /*00c8*/ 	.word	0x000007e0


	//   ....[1]....
        /*00cc*/ 	.word	0x000008d0


	//   ....[2]....
        /*00d0*/ 	.word	0x00000a10


	//   ....[3]....
        /*00d4*/ 	.word	0x00000b00


	//   ....[4]....
        /*00d8*/ 	.word	0x00003b80


	//   ....[5]....
        /*00dc*/ 	.word	0x00003cc0


	//   ....[6]....
        /*00e0*/ 	.word	0x00003de0


	//   ....[7]....
        /*00e4*/ 	.word	0x00003f00


	//----- nvinfo : EIATTR_MBARRIER_INSTR_OFFSETS
	.align		4
.L_200:
        /*00e8*/ 	.byte	0x04, 0x39
        /*00ea*/ 	.short	(.L_202 - .L_201)


	//   ....[0]....
.L_201:
        /*00ec*/ 	.word	0x000002c0
        /*00f0*/ 	.word	0x000000ff
        /*00f4*/ 	.word	0x00036400
        /*00f8*/ 	.short	0x0100
        /*00fa*/ 	.byte	0x06
	.zero		1


	//   ....[1]....
        /*00fc*/ 	.word	0x000003b0
        /*0100*/ 	.word	0x000000ff
        /*0104*/ 	.word	0x00036410
        /*0108*/ 	.short	0x0100
        /*010a*/ 	.byte	0x08
	.zero		1


	//   ....[2]....
        /*010c*/ 	.word	0x000003c0
        /*0110*/ 	.word	0x000000ff
        /*0114*/ 	.word	0x00036420
        /*0118*/ 	.short	0x0100
        /*011a*/ 	.byte	0x08
	.zero		1


	//   ....[3]....
        /*011c*/ 	.word	0x000003d0
        /*0120*/ 	.word	0x000000ff
        /*0124*/ 	.word	0x00036418
        /*0128*/ 	.short	0x0100
        /*012a*/ 	.byte	0x08
	.zero		1


	//   ....[4]....
        /*012c*/ 	.word	0x000003e0
        /*0130*/ 	.word	0x000000ff
        /*0134*/ 	.word	0x00036428
        /*0138*/ 	.short	0x0100
        /*013a*/ 	.byte	0x08
	.zero		1


	//   ....[5]....
        /*013c*/ 	.word	0x00000510
        /*0140*/ 	.word	0x000000ff
        /*0144*/ 	.word	0x00036430
        /*0148*/ 	.short	0x0100
        /*014a*/ 	.byte	0x08
	.zero		1


	//   ....[6]....
        /*014c*/ 	.word	0x00000520
        /*0150*/ 	.word	0x000000ff
        /*0154*/ 	.word	0x00036438
        /*0158*/ 	.short	0x0100
        /*015a*/ 	.byte	0x08
	.zero		1


	//   ....[7]....
        /*015c*/ 	.word	0x00000bd0
        /*0160*/ 	.word	0x000000ff
        /*0164*/ 	.word	0x00036400
        /*0168*/ 	.short	0x010a
        /*016a*/ 	.byte	0x25
	.zero		1


	//   ....[8]....
        /*016c*/ 	.word	0x00000d70
        /*0170*/ 	.word	0x000000ff
        /*0174*/ 	.word	0x00036400
        /*0178*/ 	.short	0x010a
        /*017a*/ 	.byte	0x25
	.zero		1


	//   ....[9]....
        /*017c*/ 	.word	0x00001480
        /*0180*/ 	.word	0x00000004
        /*0184*/ 	.word	0x00036410
        /*0188*/ 	.short	0x010a
        /*018a*/ 	.byte	0x3f
	.zero		1


	//   ....[10]....
        /*018c*/ 	.word	0x000014c0
        /*0190*/ 	.word	0x00000004
        /*0194*/ 	.word	0x00036410
        /*0198*/ 	.short	0x010a
        /*019a*/ 	.byte	0x3f
	.zero		1


	//   ....[11]....
        /*019c*/ 	.word	0x00001b60
        /*01a0*/ 	.word	0x000000ff
        /*01a4*/ 	.word	0x00036430
        /*01a8*/ 	.short	0x010a
        /*01aa*/ 	.byte	0x25
	.zero		1


	//   ....[12]....
        /*01ac*/ 	.word	0x00001ba0
        /*01b0*/ 	.word	0x000000ff
        /*01b4*/ 	.word	0x00036430
        /*01b8*/ 	.short	0x010a
        /*01ba*/ 	.byte	0x25
	.zero		1


	//   ....[13]....
        /*01bc*/ 	.word	0x00003380
        /*01c0*/ 	.word	0x000000ff
        /*01c4*/ 	.word	0x00000000
        /*01c8*/ 	.short	0x0101
        /*01ca*/ 	.byte	0x04
	.zero		1


	//   ....[14]....
        /*01cc*/ 	.word	0x00003710
        /*01d0*/ 	.word	0x00000004
        /*01d4*/ 	.word	0x00000000
        /*01d8*/ 	.short	0x0101
        /*01da*/ 	.byte	0x3f
	.zero		1


	//   ....[15]....
        /*01dc*/ 	.word	0x00005a60
        /*01e0*/ 	.word	0x00000000
        /*01e4*/ 	.word	0x00036420
        /*01e8*/ 	.short	0x010a
        /*01ea*/ 	.byte	0x3f
	.zero		1


	//   ....[16]....
        /*01ec*/ 	.word	0x000061a0
        /*01f0*/ 	.word	0x00000000
        /*01f4*/ 	.word	0x00036438
        /*01f8*/ 	.short	0x010a
        /*01fa*/ 	.byte	0x3f
	.zero		1


	//   ....[17]....
        /*01fc*/ 	.word	0x000064f0
        /*0200*/ 	.word	0x00000000
        /*0204*/ 	.word	0x00036428
        /*0208*/ 	.short	0x010a
        /*020a*/ 	.byte	0x3f
	.zero		1


	//   ....[18]....
        /*020c*/ 	.word	0x00006780
        /*0210*/ 	.word	0x00000000
        /*0214*/ 	.word	0x00036438
        /*0218*/ 	.short	0x010a
        /*021a*/ 	.byte	0x3f
	.zero		1


	//   ....[19]....
        /*021c*/ 	.word	0x00006a60
        /*0220*/ 	.word	0x00000000
        /*0224*/ 	.word	0x00036420
        /*0228*/ 	.short	0x010a
        /*022a*/ 	.byte	0x3f
	.zero		1


	//   ....[20]....
        /*022c*/ 	.word	0x00006d50
        /*0230*/ 	.word	0x00000000
        /*0234*/ 	.word	0x00036438
        /*0238*/ 	.short	0x010a
        /*023a*/ 	.byte	0x3f
	.zero		1


	//   ....[21]....
        /*023c*/ 	.word	0x00007040
        /*0240*/ 	.word	0x00000000
        /*0244*/ 	.word	0x00036428
        /*0248*/ 	.short	0x010a
        /*024a*/ 	.byte	0x3f
	.zero		1


	//   ....[22]....
        /*024c*/ 	.word	0x000072f0
        /*0250*/ 	.word	0x00000000
        /*0254*/ 	.word	0x00036438
        /*0258*/ 	.short	0x010a
        /*025a*/ 	.byte	0x3f
	.zero		1


	//   ....[23]....
        /*025c*/ 	.word	0x00007740
        /*0260*/ 	.word	0x00000007
        /*0264*/ 	.word	0x00000000
        /*0268*/ 	.short	0x010a
        /*026a*/ 	.byte	0x3f
	.zero		1


	//   ....[24]....
        /*026c*/ 	.word	0x000077c0
        /*0270*/ 	.word	0x00000003
        /*0274*/ 	.word	0x00000000
        /*0278*/ 	.short	0x010a
        /*027a*/ 	.byte	0x3f
	.zero		1


	//   ....[25]....
        /*027c*/ 	.word	0x00007810
        /*0280*/ 	.word	0x00000009
        /*0284*/ 	.word	0x00036438
        /*0288*/ 	.short	0x010a
        /*028a*/ 	.byte	0x3f
	.zero		1


	//   ....[26]....
        /*028c*/ 	.word	0x000078e0
        /*0290*/ 	.word	0x0000009d
        /*0294*/ 	.word	0x00036400
        /*0298*/ 	.short	0x010a
        /*029a*/ 	.byte	0x3f
	.zero		1


	//   ....[27]....
        /*029c*/ 	.word	0x00007930
        /*02a0*/ 	.word	0x00000004
        /*02a4*/ 	.word	0x00036410
        /*02a8*/ 	.short	0x010a
        /*02aa*/ 	.byte	0x3f
	.zero		1


	//   ....[28]....
        /*02ac*/ 	.word	0x00007980
        /*02b0*/ 	.word	0x0000009d
        /*02b4*/ 	.word	0x00036430
        /*02b8*/ 	.short	0x010a
        /*02ba*/ 	.byte	0x3f
	.zero		1


	//   ....[29]....
        /*02bc*/ 	.word	0x000079d0
        /*02c0*/ 	.word	0x00000000
        /*02c4*/ 	.word	0x00036420
        /*02c8*/ 	.short	0x010a
        /*02ca*/ 	.byte	0x3f
	.zero		1


	//   ....[30]....
        /*02cc*/ 	.word	0x00007a20
        /*02d0*/ 	.word	0x00000000
        /*02d4*/ 	.word	0x00036438
        /*02d8*/ 	.short	0x010a
        /*02da*/ 	.byte	0x3f
	.zero		1


	//   ....[31]....
        /*02dc*/ 	.word	0x00007a70
        /*02e0*/ 	.word	0x00000000
        /*02e4*/ 	.word	0x00036428
        /*02e8*/ 	.short	0x010a
        /*02ea*/ 	.byte	0x3f
	.zero		1


	//   ....[32]....
        /*02ec*/ 	.word	0x00007ac0
        /*02f0*/ 	.word	0x00000000
        /*02f4*/ 	.word	0x00036438
        /*02f8*/ 	.short	0x010a
        /*02fa*/ 	.byte	0x3f
	.zero		1


	//   ....[33]....
        /*02fc*/ 	.word	0x00007b20
        /*0300*/ 	.word	0x00000000
        /*0304*/ 	.word	0x00036420
        /*0308*/ 	.short	0x010a
        /*030a*/ 	.byte	0x3f
	.zero		1


	//   ....[34]....
        /*030c*/ 	.word	0x00007b70
        /*0310*/ 	.word	0x00000000
        /*0314*/ 	.word	0x00036438
        /*0318*/ 	.short	0x010a
        /*031a*/ 	.byte	0x3f
	.zero		1


	//   ....[35]....
        /*031c*/ 	.word	0x00007bc0
        /*0320*/ 	.word	0x00000000
        /*0324*/ 	.word	0x00036428
        /*0328*/ 	.short	0x010a
        /*032a*/ 	.byte	0x3f
	.zero		1


	//   ....[36]....
        /*032c*/ 	.word	0x00007c10
        /*0330*/ 	.word	0x00000000
        /*0334*/ 	.word	0x00036438
        /*0338*/ 	.short	0x010a
        /*033a*/ 	.byte	0x3f
	.zero		1


	//   ....[37]....
        /*033c*/ 	.word	0x00007cf0
        /*0340*/ 	.word	0x00000007
        /*0344*/ 	.word	0x00000000
        /*0348*/ 	.short	0x010a
        /*034a*/ 	.byte	0x3f
	.zero		1


	//   ....[38]....
        /*034c*/ 	.word	0x00007d40
        /*0350*/ 	.word	0x00000003
        /*0354*/ 	.word	0x00000000
        /*0358*/ 	.short	0x010a
        /*035a*/ 	.byte	0x3f
	.zero		1


	//----- nvinfo : EIATTR_NUM_MBARRIERS
	.align		4
.L_202:
        /*035c*/ 	.byte	0x03, 0x38
        /*035e*/ 	.short	0x0007


	//----- nvinfo : EIATTR_EXIT_INSTR_OFFSETS
	.align		4
        /*0360*/ 	.byte	0x04, 0x1c
        /*0362*/ 	.short	(.L_204 - .L_203)


	//   ....[0]....
.L_203:
        /*0364*/ 	.word	0x00000670


	//   ....[1]....
        /*0368*/ 	.word	0x000047a0


	//   ....[2]....
        /*036c*/ 	.word	0x00004830


	//   ....[3]....
        /*0370*/ 	.word	0x00004860


	//   ....[4]....
        /*0374*/ 	.word	0x00004960


	//   ....[5]....
        /*0378*/ 	.word	0x000052a0


	//   ....[6]....
        /*037c*/ 	.word	0x000056f0


	//   ....[7]....
        /*0380*/ 	.word	0x00007860


	//----- nvinfo : EIATTR_MAX_THREADS
	.align		4
.L_204:
        /*0384*/ 	.byte	0x04, 0x05
        /*0386*/ 	.short	(.L_206 - .L_205)
.L_205:
        /*0388*/ 	.word	0x00000200
        /*038c*/ 	.word	0x00000001
        /*0390*/ 	.word	0x00000001


	//----- nvinfo : EIATTR_CRS_STACK_SIZE
	.align		4
.L_206:
        /*0394*/ 	.byte	0x04, 0x1e
        /*0396*/ 	.short	(.L_208 - .L_207)
.L_207:
        /*0398*/ 	.word	0x00000000


	//----- nvinfo : EIATTR_CBANK_PARAM_SIZE
	.align		4
.L_208:
        /*039c*/ 	.byte	0x03, 0x19
        /*039e*/ 	.short	0x0970


	//----- nvinfo : EIATTR_PARAM_CBANK
	.align		4
        /*03a0*/ 	.byte	0x04, 0x0a
        /*03a2*/ 	.short	(.L_210 - .L_209)
	.align		4
.L_209:
        /*03a4*/ 	.word	index@(.nv.constant0._ZN7cutlass13device_kernelIN5flash11enable_sm90INS1_16FlashAttnBwdSm90INS1_25CollectiveMainloopBwdSm90ILi2ELi1ELi1EN4cute5tupleIJNS5_1CILi1EEES8_S8_EEENS6_IJNS7_ILi64EEENS7_ILi96EEENS7_ILi192EEEEEENS_6half_tEfNS_4arch4Sm90ELb0ELb0ELb1ELb0ELb0ELb0ELb1ELb0ELi3ELi1ELi1ELi1ELb0EEENS1_21CollectiveEpilogueBwdISD_SE_SG_Li384ELb0ELb1ELi3EEENS1_19SingleTileSchedulerILb0ELb0ELb0ELi96EEEEEEEEEvNT_6ParamsE)
        /*03a8*/ 	.short	0x0210
        /*03aa*/ 	.short	0x0970


	//----- nvinfo : EIATTR_SW_WAR
	.align		4
.L_210:
        /*03ac*/ 	.byte	0x04, 0x36
        /*03ae*/ 	.short	(.L_212 - .L_211)
.L_211:
        /*03b0*/ 	.word	0x00000008
.L_212:


//--------------------- .nv.info._ZN7cutlass13device_kernelIN5flash11enable_sm90INS1_16FlashAttnBwdSm90INS1_25CollectiveMainloopBwdSm90ILi2ELi1ELi1EN4cute5tupleIJNS5_1CILi1EEES8_S8_EEENS6_IJNS7_ILi64EEENS7_ILi96EEENS7_ILi192EEEEEENS_6half_tEfNS_4arch4Sm90ELb0ELb0ELb1ELb0ELb1ELb0ELb1ELb0ELi3ELi1ELi1ELi1ELb0EEENS1_21CollectiveEpilogueBwdISD_SE_SG_Li384ELb0ELb1ELi3EEENS1_19SingleTileSchedulerILb0ELb0ELb0ELi96EEEEEEEEEvNT_6ParamsE --------------------------
	.section	.nv.info._ZN7cutlass13device_kernelIN5flash11enable_sm90INS1_16FlashAttnBwdSm90INS1_25CollectiveMainloopBwdSm90ILi2ELi1ELi1EN4cute5tupleIJNS5_1CILi1EEES8_S8_EEENS6_IJNS7_ILi64EEENS7_ILi96EEENS7_ILi192EEEEEENS_6half_tEfNS_4arch4Sm90ELb0ELb0ELb1ELb0ELb1ELb0ELb1ELb0ELi3ELi1ELi1ELi1ELb0EEENS1_21CollectiveEpilogueBwdISD_SE_SG_Li384ELb0ELb1ELi3EEENS1_19SingleTileSchedulerILb0ELb0ELb0ELi96EEEEEEEEEvNT_6ParamsE,"",@"SHT_CUDA_INFO"
	.sectionflags	@""
	.align	4


	//----- nvinfo : EIATTR_CUDA_API_VERSION
	.align		4
        /*0000*/ 	.byte	0x04, 0x37
        /*0002*/ 	.short	(.L_214 - .L_213)
.L_213:
        /*0004*/ 	.word	0x00000082


	//----- nvinfo : EIATTR_KPARAM_INFO
	.align		4
.L_214:
        /*0008*/ 	.byte	0x04, 0x17
        /*000a*/ 	.short	(.L_216 - .L_215)
.L_215:
        /*000c*/ 	.word	0x00000000
        /*0010*/ 	.short	0x0000
        /*0012*/ 	.short	0x0070
        /*0014*/ 	.byte	0x00, 0xf0, 0x01, 0x24


	//----- nvinfo : EIATTR_SPARSE_MMA_MASK
	.align		4
.L_216:
        /*0018*/ 	.byte	0x03, 0x50
        /*001a*/ 	.short	0x0000


	//----- nvinfo : EIATTR_MAXREG_COUNT
	.align		4
        /*001c*/ 	.byte	0x03, 0x1b
        /*001e*/ 	.short	0x0080


	//----- nvinfo : EIATTR_NUM_BARRIERS
	.align		4
        /*0020*/ 	.byte	0x02, 0x4c
        /*0022*/ 	.byte	0x10
	.zero		1


	//----- nvinfo : EIATTR_EXTERNS
	.align		4
        /*0024*/ 	.byte	0x04, 0x0f
        /*0026*/ 	.short	(.L_218 - .L_217)


	//   ....[0]....
	.align		4
.L_217:
        /*0028*/ 	.word	index@(__assertfail)


	//----- nvinfo : EIATTR_ANNOTATIONS
	.align		4
.L_218:
        /*002c*/ 	.byte	0x04, 0x55
        /*002e*/ 	.short	(.L_220 - .L_219)


	//   ....[0]....
.L_219:
        /*0030*/ 	.word	0x00000001
        /*0034*/ 	.byte	0xd0, 0x0c, 0x00, 0x00, 0x01, 0x00, 0x00, 0x00, 0x00, 0x0d, 0x00, 0x00, 0x01, 0x00, 0x00, 0x00
        /*0044*/ 	.byte	0xd0, 0x10, 0x00, 0x00, 0x01, 0x00, 0x00, 0x00, 0xe0, 0x10, 0x00, 0x00, 0x01, 0x00, 0x00, 0x00
        /*0054*/ 	.byte	0x10, 0x3f, 0x00, 0x00, 0x01, 0x00, 0x00, 0x00, 0x20, 0x3f, 0x00, 0x00


	//----- nvinfo : EIATTR_MERCURY_ISA_VERSION
	.align		4
.L_220:
        /*0060*/ 	.byte	0x03, 0x5f
        /*0062*/ 	.short	0x0101


	//----- nvinfo : EIATTR_INT_WARP_WIDE_INSTR_OFFSETS
	.align		4
        /*0064*/ 	.byte	0x04, 0x31
        /*0066*/ 	.short	(.L_222 - .L_221)


	//   ....[0]....
.L_221:
        /*0068*/ 	.word	0x000001e0


	//   ....[1]....
        /*006c*/ 	.word	0x000002a0


	//   ....[2]....
        /*0070*/ 	.word	0x00005140


	//   ....[3]....
        /*0074*/ 	.word	0x00005730


	//   ....[4]....
        /*0078*/ 	.word	0x00005ea0


	//----- nvinfo : EIATTR_COOP_GROUP_MASK_REGIDS
	.align		4
.L_222:
        /*007c*/ 	.byte	0x04, 0x29
        /*007e*/ 	.short	(.L_224 - .L_223)


	//   ....[0]....
.L_223:
        /*0080*/ 	.word	0xffffffff


	//   ....[1]....
        /*0084*/ 	.word	0xffffffff


	//   ....[2]....
        /*0088*/ 	.word	0xffffffff


	//   ....[3]....
        /*008c*/ 	.word	0xffffffff


	//   ....[4]....
        /*0090*/ 	.word	0xffffffff


	//   ....[5]....
        /*0094*/ 	.word	0xffffffff


	//   ....[6]....
        /*0098*/ 	.word	0xffffffff


	//   ....[7]....
        /*009c*/ 	.word	0xffffffff


	//   ....[8]....
        /*00a0*/ 	.word	0xffffffff


	//   ....[9]....
        /*00a4*/ 	.word	0xffffffff


	//   ....[10]....
        /*00a8*/ 	.word	0xffffffff


	//   ....[11]....
        /*00ac*/ 	.word	0xffffffff


	//   ....[12]....
        /*00b0*/ 	.word	0xffffffff


	//   ....[13]....
        /*00b4*/ 	.word	0xffffffff


	//   ....[14]....
        /*00b8*/ 	.word	0x0500000f


	//   ....[15]....
        /*00bc*/ 	.word	0x0500000f


	//   ....[16]....
        /*00c0*/ 	.word	0x0500000f


	//   ....[17]....
        /*00c4*/ 	.word	0x0500000f


	//----- nvinfo : EIATTR_COOP_GROUP_INSTR_OFFSETS
	.align		4
.L_224:
        /*00c8*/ 	.byte	0x04, 0x28
        /*00ca*/ 	.short	(.L_226 - .L_225)


	//   ....[0]....
.L_225:
        /*00cc*/ 	.word	0x00000060


	//   ....[1]....
        /*00d0*/ 	.word	0x000001f0


	//   ....[2]....
        /*00d4*/ 	.word	0x00000280


	//   ....[3]....
        /*00d8*/ 	.word	0x00000400


	//   ....[4]....
        /*00dc*/ 	.word	0x00000610


	//   ....[5]....
        /*00e0*/ 	.word	0x00000b80


	//   ....[6]....
        /*00e4*/ 	.word	0x00004350


	//   ....[7]....
        /*00e8*/ 	.word	0x000047f0


	//   ....[8]....
        /*00ec*/ 	.word	0x00004c80


	//   ....[9]....
        /*00f0*/ 	.word	0x00005070


	//   ....[10]....
        /*00f4*/ 	.word	0x000052b0


	//   ....[11]....
        /*00f8*/ 	.word	0x00005660


	//   ....[12]....
        /*00fc*/ 	.word	0x00005910


	//   ....[13]....
        /*0100*/ 	.word	0x00005dd0


	//   ....[14]....
        /*0104*/ 	.word	0x000080c0


	//   ....[15]....
        /*0108*/ 	.word	0x00008210


	//   ....[16]....
        /*010c*/ 	.word	0x00008280


	//   ....[17]....
        /*0110*/ 	.word	0x000082f0


	//----- nvinfo : EIATTR_REG_RECONFIG
	.align		4
.L_226:
        /*0114*/ 	.byte	0x01, 0x54
	.zero		2


	//----- nvinfo : EIATTR_SYSCALL_OFFSETS
	.align		4
        /*0118*/ 	.byte	0x04, 0x46
        /*011a*/ 	.short	(.L_228 - .L_227)


	//   ....[0]....
.L_227:
        /*011c*/ 	.word	0x000007e0


	//   ....[1]....
        /*0120*/ 	.word	0x000008d0


	//   ....[2]....
        /*0124*/ 	.word	0x00000a10


	//   ....[3]....
        /*0128*/ 	.word	0x00000b00


	//   ....[4]....
        /*012c*/ 	.word	0x00003b80


	//   ....[5]....
        /*0130*/ 	.word	0x00003cc0


	//   ....[6]....
        /*0134*/ 	.word	0x00003de0


	//   ....[7]....
        /*0138*/ 	.word	0x00003f00


	//----- nvinfo : EIATTR_MBARRIER_INSTR_OFFSETS
	.align		4
.L_228:
        /*013c*/ 	.byte	0x04, 0x39
        /*013e*/ 	.short	(.L_230 - .L_229)


	//   ....[0]....
.L_229:
        /*0140*/ 	.word	0x000002c0
        /*0144*/ 	.word	0x000000ff
        /*0148*/ 	.word	0x00036400
        /*014c*/ 	.short	0x0100
        /*014e*/ 	.byte	0x06
	.zero		1


	//   ....[1]....
        /*0150*/ 	.word	0x000003b0
        /*0154*/ 	.word	0x000000ff
        /*0158*/ 	.word	0x00036410
        /*015c*/ 	.short	0x0100
        /*015e*/ 	.byte	0x08
	.zero		1


	//   ....[2]....
        /*0160*/ 	.word	0x000003c0
        /*0164*/ 	.word	0x000000ff
        /*0168*/ 	.word	0x00036420
        /*016c*/ 	.short	0x0100
        /*016e*/ 	.byte	0x08
	.zero		1


	//   ....[3]....
        /*0170*/ 	.word	0x000003d0
        /*0174*/ 	.word	0x000000ff
        /*0178*/ 	.word	0x00036418
        /*017c*/ 	.short	0x0100
        /*017e*/ 	.byte	0x08
	.zero		1


	//   ....[4]....
        /*0180*/ 	.word	0x000003e0
        /*0184*/ 	.word	0x000000ff
        /*0188*/ 	.word	0x00036428
        /*018c*/ 	.short	0x0100
        /*018e*/ 	.byte	0x08
	.zero		1


	//   ....[5]....
        /*0190*/ 	.word	0x00000510
        /*0194*/ 	.word	0x000000ff
        /*0198*/ 	.word	0x00036430
        /*019c*/ 	.short	0x0100
        /*019e*/ 	.byte	0x08
	.zero		1


	//   ....[6]....
        /*01a0*/ 	.word	0x00000520
        /*01a4*/ 	.word	0x000000ff
        /*01a8*/ 	.word	0x00036438
        /*01ac*/ 	.short	0x0100
        /*01ae*/ 	.byte	0x08
	.zero		1


	//   ....[7]....
        /*01b0*/ 	.word	0x00000bd0
        /*01b4*/ 	.word	0x000000ff
        /*01b8*/ 	.word	0x00036400
        /*01bc*/ 	.short	0x010a
        /*01be*/ 	.byte	0x25
	.zero		1


	//   ....[8]....
        /*01c0*/ 	.word	0x00000d70
        /*01c4*/ 	.word	0x000000ff
        /*01c8*/ 	.word	0x00036400
        /*01cc*/ 	.short	0x010a
        /*01ce*/ 	.byte	0x25
	.zero		1


	//   ....[9]....
        /*01d0*/ 	.word	0x00001480
        /*01d4*/ 	.word	0x00000004
        /*01d8*/ 	.word	0x00036410
        /*01dc*/ 	.short	0x010a
        /*01de*/ 	.byte	0x3f
	.zero		1


	//   ....[10]....
        /*01e0*/ 	.word	0x000014c0
        /*01e4*/ 	.word	0x00000004
        /*01e8*/ 	.word	0x00036410
        /*01ec*/ 	.short	0x010a
        /*01ee*/ 	.byte	0x3f
	.zero		1


	//   ....[11]....
        /*01f0*/ 	.word	0x00001b60
        /*01f4*/ 	.word	0x000000ff
        /*01f8*/ 	.word	0x00036430
        /*01fc*/ 	.short	0x010a
        /*01fe*/ 	.byte	0x25
	.zero		1


	//   ....[12]....
        /*0200*/ 	.word	0x00001ba0
        /*0204*/ 	.word	0x000000ff
        /*0208*/ 	.word	0x00036430
        /*020c*/ 	.short	0x010a
        /*020e*/ 	.byte	0x25
	.zero		1


	//   ....[13]....
        /*0210*/ 	.word	0x00003380
        /*0214*/ 	.word	0x000000ff
        /*0218*/ 	.word	0x00000000
        /*021c*/ 	.short	0x0101
        /*021e*/ 	.byte	0x04
	.zero		1


	//   ....[14]....
        /*0220*/ 	.word	0x00003710
        /*0224*/ 	.word	0x00000004
        /*0228*/ 	.word	0x00000000
        /*022c*/ 	.short	0x0101
        /*022e*/ 	.byte	0x3f
	.zero		1


	//   ....[15]....
        /*0230*/ 	.word	0x00006270
        /*0234*/ 	.word	0x00000000
        /*0238*/ 	.word	0x00036420
        /*023c*/ 	.short	0x010a
        /*023e*/ 	.byte	0x3f
	.zero		1


	//   ....[16]....
        /*0240*/ 	.word	0x000069b0
        /*0244*/ 	.word	0x00000000
        /*0248*/ 	.word	0x00036438
        /*024c*/ 	.short	0x010a
        /*024e*/ 	.byte	0x3f
	.zero		1


	//   ....[17]....
        /*0250*/ 	.word	0x00006d00
        /*0254*/ 	.word	0x00000000
        /*0258*/ 	.word	0x00036428
        /*025c*/ 	.short	0x010a
        /*025e*/ 	.byte	0x3f
	.zero		1


	//   ....[18]....
        /*0260*/ 	.word	0x00006f90
        /*0264*/ 	.word	0x00000000
        /*0268*/ 	.word	0x00036438
        /*026c*/ 	.short	0x010a
        /*026e*/ 	.byte	0x3f
	.zero		1


	//   ....[19]....
        /*0270*/ 	.word	0x00007270
        /*0274*/ 	.word	0x00000000
        /*0278*/ 	.word	0x00036420
        /*027c*/ 	.short	0x010a
        /*027e*/ 	.byte	0x3f
	.zero		1


	//   ....[20]....
        /*0280*/ 	.word	0x00007560
        /*0284*/ 	.word	0x00000000
        /*0288*/ 	.word	0x00036438
        /*028c*/ 	.short	0x010a
        /*028e*/ 	.byte	0x3f
	.zero		1


	//   ....[21]....
        /*0290*/ 	.word	0x00007850
        /*0294*/ 	.word	0x00000000
        /*0298*/ 	.word	0x00036428
        /*029c*/ 	.short	0x010a
        /*029e*/ 	.byte	0x3f
	.zero		1


	//   ....[22]....
        /*02a0*/ 	.word	0x00007b00
        /*02a4*/ 	.word	0x00000000
        /*02a8*/ 	.word	0x00036438
        /*02ac*/ 	.short	0x010a
        /*02ae*/ 	.byte	0x3f
	.zero		1


	//   ....[23]....
        /*02b0*/ 	.word	0x00007f50
        /*02b4*/ 	.word	0x00000007
        /*02b8*/ 	.word	0x00000000
        /*02bc*/ 	.short	0x010a
        /*02be*/ 	.byte	0x3f
	.zero		1


	//   ....[24]....
        /*02c0*/ 	.word	0x00007fd0
        /*02c4*/ 	.word	0x00000003
        /*02c8*/ 	.word	0x00000000
        /*02cc*/ 	.short	0x010a
        /*02ce*/ 	.byte	0x3f
	.zero		1


	//   ....[25]....
        /*02d0*/ 	.word	0x00008020
        /*02d4*/ 	.word	0x00000009
        /*02d8*/ 	.word	0x00036438
        /*02dc*/ 	.short	0x010a
        /*02de*/ 	.byte	0x3f
	.zero		1


	//   ....[26]....
        /*02e0*/ 	.word	0x000080f0
        /*02e4*/ 	.word	0x0000009d
        /*02e8*/ 	.word	0x00036400
        /*02ec*/ 	.short	0x010a
        /*02ee*/ 	.byte	0x3f
	.zero		1


	//   ....[27]....
        /*02f0*/ 	.word	0x00008140
        /*02f4*/ 	.word	0x00000004
        /*02f8*/ 	.word	0x00036410
        /*02fc*/ 	.short	0x010a
        /*02fe*/ 	.byte	0x3f
	.zero		1


	//   ....[28]....
        /*0300*/ 	.word	0x00008190
        /*0304*/ 	.word	0x0000009d
        /*0308*/ 	.word	0x00036430
        /*030c*/ 	.short	0x010a
        /*030e*/ 	.byte	0x3f
	.zero		1


	//   ....[29]....
        /*0310*/ 	.word	0x00008330
        /*0314*/ 	.word	0x00000000
        /*0318*/ 	.word	0x00036420
        /*031c*/ 	.short	0x010a
        /*031e*/ 	.byte	0x3f
	.zero		1


	//   ....[30]....
        /*0320*/ 	.word	0x00008380
        /*0324*/ 	.word	0x00000000
        /*0328*/ 	.word	0x00036438
        /*032c*/ 	.short	0x010a
        /*032e*/ 	.byte	0x3f
	.zero		1


	//   ....[31]....
        /*0330*/ 	.word	0x000083d0
        /*0334*/ 	.word	0x00000000
        /*0338*/ 	.word	0x00036428
        /*033c*/ 	.short	0x010a
        /*033e*/ 	.byte	0x3f
	.zero		1


	//   ....[32]....
        /*0340*/ 	.word	0x00008420
        /*0344*/ 	.word	0x00000000
        /*0348*/ 	.word	0x00036438
        /*034c*/ 	.short	0x010a
        /*034e*/ 	.byte	0x3f
	.zero		1


	//   ....[33]....
        /*0350*/ 	.word	0x00008480
        /*0354*/ 	.word	0x00000000
        /*0358*/ 	.word	0x00036420
        /*035c*/ 	.short	0x010a
        /*035e*/ 	.byte	0x3f
	.zero		1


	//   ....[34]....
        /*0360*/ 	.word	0x000084d0
        /*0364*/ 	.word	0x00000000
        /*0368*/ 	.word	0x00036438
        /*036c*/ 	.short	0x010a
        /*036e*/ 	.byte	0x3f
	.zero		1


	//   ....[35]....
        /*0370*/ 	.word	0x00008520
        /*0374*/ 	.word	0x00000000
        /*0378*/ 	.word	0x00036428
        /*037c*/ 	.short	0x010a
        /*037e*/ 	.byte	0x3f
	.zero		1


	//   ....[36]....
        /*0380*/ 	.word	0x00008570
        /*0384*/ 	.word	0x00000000
        /*0388*/ 	.word	0x00036438
        /*038c*/ 	.short	0x010a
        /*038e*/ 	.byte	0x3f
	.zero		1


	//   ....[37]....
        /*0390*/ 	.word	0x00008650
        /*0394*/ 	.word	0x00000007
        /*0398*/ 	.word	0x00000000
        /*039c*/ 	.short	0x010a
        /*039e*/ 	.byte	0x3f
	.zero		1


	//   ....[38]....
        /*03a0*/ 	.word	0x000086a0
        /*03a4*/ 	.word	0x00000003
        /*03a8*/ 	.word	0x00000000
        /*03ac*/ 	.short	0x010a
        /*03ae*/ 	.byte	0x3f
	.zero		1


	//----- nvinfo : EIATTR_NUM_MBARRIERS
	.align		4
.L_230:
        /*03b0*/ 	.byte	0x03, 0x38
        /*03b2*/ 	.short	0x0007


	//----- nvinfo : EIATTR_EXIT_INSTR_OFFSETS
	.align		4
        /*03b4*/ 	.byte	0x04, 0x1c
        /*03b6*/ 	.short	(.L_232 - .L_231)


	//   ....[0]....
.L_231:
        /*03b8*/ 	.word	0x00000670


	//   ....[1]....
        /*03bc*/ 	.word	0x000047a0


	//   ....[2]....
        /*03c0*/ 	.word	0x00004830


	//   ....[3]....
        /*03c4*/ 	.word	0x00004860


	//   ....[4]....
        /*03c8*/ 	.word	0x000049a0


	//   ....[5]....
        /*03cc*/ 	.word	0x000057d0


	//   ....[6]....
        /*03d0*/ 	.word	0x00005f00


	//   ....[7]....
        /*03d4*/ 	.word	0x00008070


	//----- nvinfo : EIATTR_MAX_THREADS
	.align		4
.L_232:
        /*03d8*/ 	.byte	0x04, 0x05
        /*03da*/ 	.short	(.L_234 - .L_233)
.L_233:
        /*03dc*/ 	.word	0x00000200
        /*03e0*/ 	.word	0x00000001
        /*03e4*/ 	.word	0x00000001


	//----- nvinfo : EIATTR_CRS_STACK_SIZE
	.align		4
.L_234:
        /*03e8*/ 	.byte	0x04, 0x1e
        /*03ea*/ 	.short	(.L_236 - .L_235)
.L_235:
        /*03ec*/ 	.word	0x00000000


	//----- nvinfo : EIATTR_CBANK_PARAM_SIZE
	.align		4
.L_236:
        /*03f0*/ 	.byte	0x03, 0x19
        /*03f2*/ 	.short	0x0970


	//----- nvinfo : EIATTR_PARAM_CBANK
	.align		4
        /*03f4*/ 	.byte	0x04, 0x0a
        /*03f6*/ 	.short	(.L_238 - .L_237)
	.align		4
.L_237:
        /*03f8*/ 	.word	index@(.nv.constant0._ZN7cutlass13device_kernelIN5flash11enable_sm90INS1_16FlashAttnBwdSm90INS1_25CollectiveMainloopBwdSm90ILi2ELi1ELi1EN4cute5tupleIJNS5_1CILi1EEES8_S8_EEENS6_IJNS7_ILi64EEENS7_ILi96EEENS7_ILi192EEEEEENS_6half_tEfNS_4arch4Sm90ELb0ELb0ELb1ELb0ELb1ELb0ELb1ELb0ELi3ELi1ELi1ELi1ELb0EEENS1_21CollectiveEpilogueBwdISD_SE_SG_Li384ELb0ELb1ELi3EEENS1_19SingleTileSchedulerILb0ELb0ELb0ELi96EEEEEEEEEvNT_6ParamsE)
        /*03fc*/ 	.short	0x0210
        /*03fe*/ 	.short	0x0970


	//----- nvinfo : EIATTR_SW_WAR
	.align		4
.L_238:
        /*0400*/ 	.byte	0x04, 0x36
        /*0402*/ 	.short	(.L_240 - .L_239)
.L_239:
        /*0404*/ 	.word	0x00000008
.L_240:


//--------------------- .nv.info._ZN7cutlass13device_kernelIN5flash11enable_sm90INS1_16FlashAttnBwdSm90INS1_25CollectiveMainloopBwdSm90ILi2ELi1ELi1EN4cute5tupleIJNS5_1CILi1EEES8_S8_EEENS6_IJNS7_ILi64EEENS7_ILi96EEENS7_ILi192EEEEEENS_6half_tEfNS_4arch4Sm90ELb0ELb0ELb1ELb0ELb0ELb0ELb1ELb0ELi3ELi1ELi1ELi1ELb0EEENS1_24CollectiveEpilogueBwdGQAISD_fSG_Li384ELb0ELb0EEENS1_19SingleTileSchedulerILb0ELb0ELb0ELi96EEEEEEEEEvNT_6ParamsE --------------------------
	.section	.nv.info._ZN7cutlass13device_kernelIN5flash11enable_sm90INS1_16FlashAttnBwdSm90INS1_25CollectiveMainloopBwdSm90ILi2ELi1ELi1EN4cute5tupleIJNS5_1CILi1EEES8_S8_EEENS6_IJNS7_ILi64EEENS7_ILi96EEENS7_ILi192EEEEEENS_6half_tEfNS_4arch4Sm90ELb0ELb0ELb1ELb0ELb0ELb0ELb1ELb0ELi3ELi1ELi1ELi1ELb0EEENS1_24CollectiveEpilogueBwdGQAISD_fSG_Li384ELb0ELb0EEENS1_19SingleTileSchedulerILb0ELb0ELb0ELi96EEEEEEEEEvNT_6ParamsE,"",@"SHT_CUDA_INFO"
	.sectionflags	@""
	.align	4


	//----- nvinfo : EIATTR_CUDA_API_VERSION
	.align		4
        /*0000*/ 	.byte	0x04, 0x37
        /*0002*/ 	.short	(.L_242 - .L_241)
.L_241:
        /*0004*/ 	.word	0x00000082


	//----- nvinfo : EIATTR_KPARAM_INFO
	.align		4
.L_242:
        /*0008*/ 	.byte	0x04, 0x17
        /*000a*/ 	.short	(.L_244 - .L_243)
.L_243:
        /*000c*/ 	.word	0x00000000
        /*0010*/ 	.short	0x0000
        /*0012*/ 	.short	0x0070
        /*0014*/ 	.byte	0x00, 0xf0, 0x01, 0x1a


	//----- nvinfo : EIATTR_SPARSE_MMA_MASK
	.align		4
.L_244:
        /*0018*/ 	.byte	0x03, 0x50
        /*001a*/ 	.short	0x0000


	//----- nvinfo : EIATTR_MAXREG_COUNT
	.align		4
        /*001c*/ 	.byte	0x03, 0x1b
        /*001e*/ 	.short	0x0080


	//----- nvinfo : EIATTR_NUM_BARRIERS
	.align		4
        /*0020*/ 	.byte	0x02, 0x4c
        /*0022*/ 	.byte	0x10
	.zero		1


	//----- nvinfo : EIATTR_EXTERNS
	.align		4
        /*0024*/ 	.byte	0x04, 0x0f
        /*0026*/ 	.short	(.L_246 - .L_245)


	//   ....[0]....
	.align		4
.L_245:
        /*0028*/ 	.word	index@(__assertfail)


	//----- nvinfo : EIATTR_MERCURY_ISA_VERSION
	.align		4
.L_246:
        /*002c*/ 	.byte	0x03, 0x5f
        /*002e*/ 	.short	0x0101


	//----- nvinfo : EIATTR_INT_WARP_WIDE_INSTR_OFFSETS
	.align		4
        /*0030*/ 	.byte	0x04, 0x31
        /*0032*/ 	.short	(.L_248 - .L_247)


	//   ....[0]....
.L_247:
        /*0034*/ 	.word	0x00000170


	//   ....[1]....
        /*0038*/ 	.word	0x00000230


	//----- nvinfo : EIATTR_COOP_GROUP_MASK_REGIDS
	.align		4
.L_248:
        /*003c*/ 	.byte	0x04, 0x29
        /*003e*/ 	.short	(.L_250 - .L_249)


	//   ....[0]....
.L_249:
        /*0040*/ 	.word	0xffffffff


	//   ....[1]....
        /*0044*/ 	.word	0xffffffff


	//   ....[2]....
        /*0048*/ 	.word	0xffffffff


	//   ....[3]....
        /*004c*/ 	.word	0xffffffff


	//   ....[4]....
        /*0050*/ 	.word	0xffffffff


	//   ....[5]....
        /*0054*/ 	.word	0xffffffff


	//   ....[6]....
        /*0058*/ 	.word	0xffffffff


	//   ....[7]....
        /*005c*/ 	.word	0x0500000f


	//----- nvinfo : EIATTR_COOP_GROUP_INSTR_OFFSETS
	.align		4
.L_250:
        /*0060*/ 	.byte	0x04, 0x28
        /*0062*/ 	.short	(.L_252 - .L_251)


	//   ....[0]....
.L_251:
        /*0064*/ 	.word	0x00000050


	//   ....[1]....
        /*0068*/ 	.word	0x00000180


	//   ....[2]....
        /*006c*/ 	.word	0x00000210


	//   ....[3]....
        /*0070*/ 	.word	0x00000390


	//   ....[4]....
        /*0074*/ 	.word	0x000005b0


	//   ....[5]....
        /*0078*/ 	.word	0x00000b20


	//   ....[6]....
        /*007c*/ 	.word	0x00004440


	//   ....[7]....
        /*0080*/ 	.word	0x00007500


	//----- nvinfo : EIATTR_REG_RECONFIG
	.align		4
.L_252:
        /*0084*/ 	.byte	0x01, 0x54
	.zero		2


	//----- nvinfo : EIATTR_SYSCALL_OFFSETS
	.align		4
        /*0088*/ 	.byte	0x04, 0x46
        /*008a*/ 	.short	(.L_254 - .L_253)


	//   ....[0]....
.L_253:
        /*008c*/ 	.word	0x00000780


	//   ....[1]....
        /*0090*/ 	.word	0x00000870


	//   ....[2]....
        /*0094*/ 	.word	0x000009b0


	//   ....[3]....
        /*0098*/ 	.word	0x00000aa0


	//----- nvinfo : EIATTR_MBARRIER_INSTR_OFFSETS
	.align		4
.L_254:
        /*009c*/ 	.byte	0x04, 0x39
        /*009e*/ 	.short	(.L_256 - .L_255)


	//   ....[0]....
.L_255:
        /*00a0*/ 	.word	0x00000250
        /*00a4*/ 	.word	0x000000ff
        /*00a8*/ 	.word	0x00036400
        /*00ac*/ 	.short	0x0100
        /*00ae*/ 	.byte	0x06
	.zero		1


	//   ....[1]....
        /*00b0*/ 	.word	0x00000340
        /*00b4*/ 	.word	0x000000ff
        /*00b8*/ 	.word	0x00036410
        /*00bc*/ 	.short	0x0100
        /*00be*/ 	.byte	0x08
	.zero		1


	//   ....[2]....
        /*00c0*/ 	.word	0x00000350
        /*00c4*/ 	.word	0x000000ff
        /*00c8*/ 	.word	0x00036420
        /*00cc*/ 	.short	0x0100
        /*00ce*/ 	.byte	0x08
	.zero		1


	//   ....[3]....
        /*00d0*/ 	.word	0x00000360
        /*00d4*/ 	.word	0x000000ff
        /*00d8*/ 	.word	0x00036418
        /*00dc*/ 	.short	0x0100
        /*00de*/ 	.byte	0x08
	.zero		1


	//   ....[4]....
        /*00e0*/ 	.word	0x00000370
        /*00e4*/ 	.word	0x000000ff
        /*00e8*/ 	.word	0x00036428
        /*00ec*/ 	.short	0x0100
        /*00ee*/ 	.byte	0x08
	.zero		1


	//   ....[5]....
        /*00f0*/ 	.word	0x000004a0
        /*00f4*/ 	.word	0x000000ff
        /*00f8*/ 	.word	0x00036430
        /*00fc*/ 	.short	0x0100
        /*00fe*/ 	.byte	0x08
	.zero		1


	//   ....[6]....
        /*0100*/ 	.word	0x000004b0
        /*0104*/ 	.word	0x000000ff
        /*0108*/ 	.word	0x00036438
        /*010c*/ 	.short	0x0100
        /*010e*/ 	.byte	0x08
	.zero		1


	//   ....[7]....
        /*0110*/ 	.word	0x00000b60
        /*0114*/ 	.word	0x000000ff
        /*0118*/ 	.word	0x00036400
        /*011c*/ 	.short	0x010a
        /*011e*/ 	.byte	0x24
	.zero		1


	//   ....[8]....
        /*0120*/ 	.word	0x00000c40
        /*0124*/ 	.word	0x000000ff
        /*0128*/ 	.word	0x00036400
        /*012c*/ 	.short	0x010a
        /*012e*/ 	.byte	0x24
	.zero		1


	//   ....[9]....
        /*0130*/ 	.word	0x00001670
        /*0134*/ 	.word	0x00000003
        /*0138*/ 	.word	0x00036410
        /*013c*/ 	.short	0x010a
        /*013e*/ 	.byte	0x3f
	.zero		1


	//   ....[10]....
        /*0140*/ 	.word	0x000016b0
        /*0144*/ 	.word	0x00000003
        /*0148*/ 	.word	0x00036410
        /*014c*/ 	.short	0x010a
        /*014e*/ 	.byte	0x3f
	.zero		1


	//   ....[11]....
        /*0150*/ 	.word	0x00001d50
        /*0154*/ 	.word	0x000000ff
        /*0158*/ 	.word	0x00036430
        /*015c*/ 	.short	0x010a
        /*015e*/ 	.byte	0x24
	.zero		1


	//   ....[12]....
        /*0160*/ 	.word	0x00001d90
        /*0164*/ 	.word	0x000000ff
        /*0168*/ 	.word	0x00036430
        /*016c*/ 	.short	0x010a
        /*016e*/ 	.byte	0x24
	.zero		1


	//   ....[13]....
        /*0170*/ 	.word	0x00003570
        /*0174*/ 	.word	0x000000ff
        /*0178*/ 	.word	0x00000000
        /*017c*/ 	.short	0x0101
        /*017e*/ 	.byte	0x04
	.zero		1


	//   ....[14]....
        /*0180*/ 	.word	0x00003920
        /*0184*/ 	.word	0x00000003
        /*0188*/ 	.word	0x00000000
        /*018c*/ 	.short	0x0101
        /*018e*/ 	.byte	0x3f
	.zero		1


	//   ....[15]....
        /*0190*/ 	.word	0x000056b0
        /*0194*/ 	.word	0x00000000
        /*0198*/ 	.word	0x00036420
        /*019c*/ 	.short	0x010a
        /*019e*/ 	.byte	0x3f
	.zero		1


	//   ....[16]....
        /*01a0*/ 	.word	0x00005df0
        /*01a4*/ 	.word	0x00000000
        /*01a8*/ 	.word	0x00036438
        /*01ac*/ 	.short	0x010a
        /*01ae*/ 	.byte	0x3f
	.zero		1


	//   ....[17]....
        /*01b0*/ 	.word	0x00006140
        /*01b4*/ 	.word	0x00000000
        /*01b8*/ 	.word	0x00036428
        /*01bc*/ 	.short	0x010a
        /*01be*/ 	.byte	0x3f
	.zero		1


	//   ....[18]....
        /*01c0*/ 	.word	0x000063d0
        /*01c4*/ 	.word	0x00000000
        /*01c8*/ 	.word	0x00036438
        /*01cc*/ 	.short	0x010a
        /*01ce*/ 	.byte	0x3f
	.zero		1


	//   ....[19]....
        /*01d0*/ 	.word	0x000066b0
        /*01d4*/ 	.word	0x00000000
        /*01d8*/ 	.word	0x00036420
        /*01dc*/ 	.short	0x010a
        /*01de*/ 	.byte	0x3f
	.zero		1


	//   ....[20]....
        /*01e0*/ 	.word	0x000069a0
        /*01e4*/ 	.word	0x00000000
        /*01e8*/ 	.word	0x00036438
        /*01ec*/ 	.short	0x010a
        /*01ee*/ 	.byte	0x3f
	.zero		1


	//   ....[21]....
        /*01f0*/ 	.word	0x00006c90
        /*01f4*/ 	.word	0x00000000
        /*01f8*/ 	.word	0x00036428
        /*01fc*/ 	.short	0x010a
        /*01fe*/ 	.byte	0x3f
	.zero		1


	//   ....[22]....
        /*0200*/ 	.word	0x00006f40
        /*0204*/ 	.word	0x00000000
        /*0208*/ 	.word	0x00036438
        /*020c*/ 	.short	0x010a
        /*020e*/ 	.byte	0x3f
	.zero		1


	//   ....[23]....
        /*0210*/ 	.word	0x00007380
        /*0214*/ 	.word	0x00000007
        /*0218*/ 	.word	0x00000000
        /*021c*/ 	.short	0x010a
        /*021e*/ 	.byte	0x3f
	.zero		1


	//   ....[24]....
        /*0220*/ 	.word	0x00007400
        /*0224*/ 	.word	0x00000003
        /*0228*/ 	.word	0x00000000
        /*022c*/ 	.short	0x010a
        /*022e*/ 	.byte	0x3f
	.zero		1


	//   ....[25]....
        /*0230*/ 	.word	0x00007450
        /*0234*/ 	.word	0x00000009
        /*0238*/ 	.word	0x00036438
        /*023c*/ 	.short	0x010a
        /*023e*/ 	.byte	0x3f
	.zero		1


	//   ....[26]....
        /*0240*/ 	.word	0x00007540
        /*0244*/ 	.word	0x00000005
        /*0248*/ 	.word	0x00036400
        /*024c*/ 	.short	0x010a
        /*024e*/ 	.byte	0x3f
	.zero		1


	//   ....[27]....
        /*0250*/ 	.word	0x00007590
        /*0254*/ 	.word	0x00000003
        /*0258*/ 	.word	0x00036410
        /*025c*/ 	.short	0x010a
        /*025e*/ 	.byte	0x3f
	.zero		1


	//   ....[28]....
        /*0260*/ 	.word	0x000075f0
        /*0264*/ 	.word	0x0000000f
        /*0268*/ 	.word	0x00036430
        /*026c*/ 	.short	0x010a
        /*026e*/ 	.byte	0x3f
	.zero		1


	//   ....[29]....
        /*0270*/ 	.word	0x00007640
        /*0274*/ 	.word	0x00000000
        /*0278*/ 	.word	0x00036420
        /*027c*/ 	.short	0x010a
        /*027e*/ 	.byte	0x3f
	.zero		1


	//   ....[30]....
        /*0280*/ 	.word	0x00007690
        /*0284*/ 	.word	0x00000000
        /*0288*/ 	.word	0x00036438
        /*028c*/ 	.short	0x010a
        /*028e*/ 	.byte	0x3f
	.zero		1


	//   ....[31]....
        /*0290*/ 	.word	0x000076e0
        /*0294*/ 	.word	0x00000000
        /*0298*/ 	.word	0x00036428
        /*029c*/ 	.short	0x010a
        /*029e*/ 	.byte	0x3f
	.zero		1


	//   ....[32]....
        /*02a0*/ 	.word	0x00007730
        /*02a4*/ 	.word	0x00000000
        /*02a8*/ 	.word	0x00036438
        /*02ac*/ 	.short	0x010a
        /*02ae*/ 	.byte	0x3f
	.zero		1


	//   ....[33]....
        /*02b0*/ 	.word	0x00007790
        /*02b4*/ 	.word	0x00000000
        /*02b8*/ 	.word	0x00036420
        /*02bc*/ 	.short	0x010a
        /*02be*/ 	.byte	0x3f
	.zero		1


	//   ....[34]....
        /*02c0*/ 	.word	0x000077e0
        /*02c4*/ 	.word	0x00000000
        /*02c8*/ 	.word	0x00036438
        /*02cc*/ 	.short	0x010a
        /*02ce*/ 	.byte	0x3f
	.zero		1


	//   ....[35]....
        /*02d0*/ 	.word	0x00007830
        /*02d4*/ 	.word	0x00000000
        /*02d8*/ 	.word	0x00036428
        /*02dc*/ 	.short	0x010a
        /*02de*/ 	.byte	0x3f
	.zero		1


	//   ....[36]....
        /*02e0*/ 	.word	0x00007880
        /*02e4*/ 	.word	0x00000000
        /*02e8*/ 	.word	0x00036438
        /*02ec*/ 	.short	0x010a
        /*02ee*/ 	.byte	0x3f
	.zero		1


	//   ....[37]....
        /*02f0*/ 	.word	0x00007960
        /*02f4*/ 	.word	0x00000007
        /*02f8*/ 	.word	0x00000000
        /*02fc*/ 	.short	0x010a
        /*02fe*/ 	.byte	0x3f
	.zero		1


	//   ....[38]....
        /*0300*/ 	.word	0x000079b0
        /*0304*/ 	.word	0x00000003
        /*0308*/ 	.word	0x00000000
        /*030c*/ 	.short	0x010a
        /*030e*/ 	.byte	0x3f
	.zero		1


	//----- nvinfo : EIATTR_NUM_MBARRIERS
	.align		4
.L_256:
        /*0310*/ 	.byte	0x03, 0x38
        /*0312*/ 	.short	0x0007


	//----- nvinfo : EIATTR_EXIT_INSTR_OFFSETS
	.align		4
        /*0314*/ 	.byte	0x04, 0x1c
        /*0316*/ 	.short	(.L_258 - .L_257)


	//   ....[0]....
.L_257:
        /*0318*/ 	.word	0x000074a0


	//----- nvinfo : EIATTR_MAX_THREADS
	.align		4
.L_258:
        /*031c*/ 	.byte	0x04, 0x05
        /*031e*/ 	.short	(.L_260 - .L_259)
.L_259:
        /*0320*/ 	.word	0x00000200
        /*0324*/ 	.word	0x00000001
        /*0328*/ 	.word	0x00000001


	//----- nvinfo : EIATTR_CRS_STACK_SIZE
	.align		4
.L_260:
        /*032c*/ 	.byte	0x04, 0x1e
        /*032e*/ 	.short	(.L_262 - .L_261)
.L_261:
        /*0330*/ 	.word	0x00000000


	//----- nvinfo : EIATTR_CBANK_PARAM_SIZE
	.align		4
.L_262:
        /*0334*/ 	.byte	0x03, 0x19
        /*0336*/ 	.short	0x06f0


	//----- nvinfo : EIATTR_PARAM_CBANK
	.align		4
        /*0338*/ 	.byte	0x04, 0x0a
        /*033a*/ 	.short	(.L_264 - .L_263)
	.align		4
.L_263:
        /*033c*/ 	.word	index@(.nv.constant0._ZN7cutlass13device_kernelIN5flash11enable_sm90INS1_16FlashAttnBwdSm90INS1_25CollectiveMainloopBwdSm90ILi2ELi1ELi1EN4cute5tupleIJNS5_1CILi1EEES8_S8_EEENS6_IJNS7_ILi64EEENS7_ILi96EEENS7_ILi192EEEEEENS_6half_tEfNS_4arch4Sm90ELb0ELb0ELb1ELb0ELb0ELb0ELb1ELb0ELi3ELi1ELi1ELi1ELb0EEENS1_24CollectiveEpilogueBwdGQAISD_fSG_Li384ELb0ELb0EEENS1_19SingleTileSchedulerILb0ELb0ELb0ELi96EEEEEEEEEvNT_6ParamsE)
        /*0340*/ 	.short	0x0210
        /*0342*/ 	.short	0x06f0


	//----- nvinfo : EIATTR_SW_WAR
	.align		4
.L_264:
        /*0344*/ 	.byte	0x04, 0x36
        /*0346*/ 	.short	(.L_266 - .L_265)
.L_265:
        /*0348*/ 	.word	0x00000008
.L_266:


//--------------------- .nv.info._ZN7cutlass13device_kernelIN5flash11enable_sm90INS1_16FlashAttnBwdSm90INS1_25CollectiveMainloopBwdSm90ILi2ELi1ELi1EN4cute5tupleIJNS5_1CILi1EEES8_S8_EEENS6_IJNS7_ILi64EEENS7_ILi96EEENS7_ILi192EEEEEENS_6half_tEfNS_4arch4Sm90ELb0ELb0ELb1ELb0ELb1ELb0ELb1ELb0ELi3ELi1ELi1ELi1ELb0EEENS1_24CollectiveEpilogueBwdGQAISD_fSG_Li384ELb0ELb1EEENS1_19SingleTileSchedulerILb0ELb0ELb0ELi96EEEEEEEEEvNT_6ParamsE --------------------------
	.section	.nv.info._ZN7cutlass13device_kernelIN5flash11enable_sm90INS1_16FlashAttnBwdSm90INS1_25CollectiveMainloopBwdSm90ILi2ELi1ELi1EN4cute5tupleIJNS5_1CILi1EEES8_S8_EEENS6_IJNS7_ILi64EEENS7_ILi96EEENS7_ILi192EEEEEENS_6half_tEfNS_4arch4Sm90ELb0ELb0ELb1ELb0ELb1ELb0ELb1ELb0ELi3ELi1ELi1ELi1ELb0EEENS1_24CollectiveEpilogueBwdGQAISD_fSG_Li384ELb0ELb1EEENS1_19SingleTileSchedulerILb0ELb0ELb0ELi96EEEEEEEEEvNT_6ParamsE,"",@"SHT_CUDA_INFO"
	.sectionflags	@""
	.align	4


	//----- nvinfo : EIATTR_CUDA_API_VERSION
	.align		4
        /*0000*/ 	.byte	0x04, 0x37
        /*0002*/ 	.short	(.L_268 - .L_267)
.L_267:
        /*0004*/ 	.word	0x00000082


	//----- nvinfo : EIATTR_KPARAM_INFO
	.align		4
.L_268:
        /*0008*/ 	.byte	0x04, 0x17
        /*000a*/ 	.short	(.L_270 - .L_269)
.L_269:
        /*000c*/ 	.word	0x00000000
        /*0010*/ 	.short	0x0000
        /*0012*/ 	.short	0x0070
        /*0014*/ 	.byte	0x00, 0xf0, 0x01, 0x1a


	//----- nvinfo : EIATTR_SPARSE_MMA_MASK
	.align		4
.L_270:
        /*0018*/ 	.byte	0x03, 0x50
        /*001a*/ 	.short	0x0000


	//----- nvinfo : EIATTR_MAXREG_COUNT
	.align		4
        /*001c*/ 	.byte	0x03, 0x1b
        /*001e*/ 	.short	0x0080


	//----- nvinfo : EIATTR_NUM_BARRIERS
	.align		4
        /*0020*/ 	.byte	0x02, 0x4c
        /*0022*/ 	.byte	0x10
	.zero		1


	//----- nvinfo : EIATTR_EXTERNS
	.align		4
        /*0024*/ 	.byte	0x04, 0x0f
        /*0026*/ 	.short	(.L_272 - .L_271)


	//   ....[0]....
	.align		4
.L_271:
        /*0028*/ 	.word	index@(__assertfail)


	//----- nvinfo : EIATTR_MERCURY_ISA_VERSION
	.align		4
.L_272:
        /*002c*/ 	.byte	0x03, 0x5f
        /*002e*/ 	.short	0x0101


	//----- nvinfo : EIATTR_INT_WARP_WIDE_INSTR_OFFSETS
	.align		4
        /*0030*/ 	.byte	0x04, 0x31
        /*0032*/ 	.short	(.L_274 - .L_273)


	//   ....[0]....
.L_273:
        /*0034*/ 	.word	0x00000170


	//   ....[1]....
        /*0038*/ 	.word	0x00000230


	//   ....[2]....
        /*003c*/ 	.word	0x000051e0


	//   ....[3]....
        /*0040*/ 	.word	0x000057d0


	//   ....[4]....
        /*0044*/ 	.word	0x00005f30


	//----- nvinfo : EIATTR_COOP_GROUP_MASK_REGIDS
	.align		4
.L_274:
        /*0048*/ 	.byte	0x04, 0x29
        /*004a*/ 	.short	(.L_276 - .L_275)


	//   ....[0]....
.L_275:
        /*004c*/ 	.word	0xffffffff


	//   ....[1]....
        /*0050*/ 	.word	0xffffffff


	//   ....[2]....
        /*0054*/ 	.word	0xffffffff


	//   ....[3]....
        /*0058*/ 	.word	0xffffffff


	//   ....[4]....
        /*005c*/ 	.word	0xffffffff


	//   ....[5]....
        /*0060*/ 	.word	0xffffffff


	//   ....[6]....
        /*0064*/ 	.word	0xffffffff


	//   ....[7]....
        /*0068*/ 	.word	0xffffffff


	//   ....[8]....
        /*006c*/ 	.word	0xffffffff


	//   ....[9]....
        /*0070*/ 	.word	0xffffffff


	//   ....[10]....
        /*0074*/ 	.word	0xffffffff


	//   ....[11]....
        /*0078*/ 	.word	0xffffffff


	//   ....[12]....
        /*007c*/ 	.word	0xffffffff


	//   ....[13]....
        /*0080*/ 	.word	0xffffffff


	//   ....[14]....
        /*0084*/ 	.word	0xffffffff


	//   ....[15]....
        /*0088*/ 	.word	0xffffffff


	//   ....[16]....
        /*008c*/ 	.word	0xffffffff


	//   ....[17]....
        /*0090*/ 	.word	0x0500000f


	//   ....[18]....
        /*0094*/ 	.word	0x0500000f


	//   ....[19]....
        /*0098*/ 	.word	0x0500000f


	//   ....[20]....
        /*009c*/ 	.word	0x0500000f


	//   ....[21]....
        /*00a0*/ 	.word	0x0500000f


	//   ....[22]....
        /*00a4*/ 	.word	0x0500000f


	//----- nvinfo : EIATTR_COOP_GROUP_INSTR_OFFSETS
	.align		4
.L_276:
        /*00a8*/ 	.byte	0x04, 0x28
        /*00aa*/ 	.short	(.L_278 - .L_277)


	//   ....[0]....
.L_277:
        /*00ac*/ 	.word	0x00000050


	//   ....[1]....
        /*00b0*/ 	.word	0x00000180


	//   ....[2]....
        /*00b4*/ 	.word	0x00000210


	//   ....[3]....
        /*00b8*/ 	.word	0x00000390


	//   ....[4]....
        /*00bc*/ 	.word	0x000005c0


	//   ....[5]....
        /*00c0*/ 	.word	0x00000b30


	//   ....[6]....
        /*00c4*/ 	.word	0x000041d0


	//   ....[7]....
        /*00c8*/ 	.word	0x00004360


	//   ....[8]....
        /*00cc*/ 	.word	0x000045f0


	//   ....[9]....
        /*00d0*/ 	.word	0x00004780


	//   ....[10]....
        /*00d4*/ 	.word	0x000048a0


	//   ....[11]....
        /*00d8*/ 	.word	0x00004d20


	//   ....[12]....
        /*00dc*/ 	.word	0x00005110


	//   ....[13]....
        /*00e0*/ 	.word	0x00005350


	//   ....[14]....
        /*00e4*/ 	.word	0x00005700


	//   ....[15]....
        /*00e8*/ 	.word	0x000059b0


	//   ....[16]....
        /*00ec*/ 	.word	0x00005e70


	//   ....[17]....
        /*00f0*/ 	.word	0x00008140


	//   ....[18]....
        /*00f4*/ 	.word	0x000082b0


	//   ....[19]....
        /*00f8*/ 	.word	0x00008320


	//   ....[20]....
        /*00fc*/ 	.word	0x00008390


	//   ....[21]....
        /*0100*/ 	.word	0x00008400


	//   ....[22]....
        /*0104*/ 	.word	0x00008470


	//----- nvinfo : EIATTR_REG_RECONFIG
	.align		4
.L_278:
        /*0108*/ 	.byte	0x01, 0x54
	.zero		2


	//----- nvinfo : EIATTR_SYSCALL_OFFSETS
	.align		4
        /*010c*/ 	.byte	0x04, 0x46
        /*010e*/ 	.short	(.L_280 - .L_279)


	//   ....[0]....
.L_279:
        /*0110*/ 	.word	0x00000790


	//   ....[1]....
        /*0114*/ 	.word	0x00000880


	//   ....[2]....
        /*0118*/ 	.word	0x000009c0


	//   ....[3]....
        /*011c*/ 	.word	0x00000ab0


	//----- nvinfo : EIATTR_MBARRIER_INSTR_OFFSETS
	.align		4
.L_280:
        /*0120*/ 	.byte	0x04, 0x39
        /*0122*/ 	.short	(.L_282 - .L_281)


	//   ....[0]....
.L_281:
        /*0124*/ 	.word	0x00000250
        /*0128*/ 	.word	0x000000ff
        /*012c*/ 	.word	0x00036400
        /*0130*/ 	.short	0x0100
        /*0132*/ 	.byte	0x06
	.zero		1


	//   ....[1]....
        /*0134*/ 	.word	0x00000340
        /*0138*/ 	.word	0x000000ff
        /*013c*/ 	.word	0x00036410
        /*0140*/ 	.short	0x0100
        /*0142*/ 	.byte	0x08
	.zero		1


	//   ....[2]....
        /*0144*/ 	.word	0x00000350
        /*0148*/ 	.word	0x000000ff
        /*014c*/ 	.word	0x00036420
        /*0150*/ 	.short	0x0100
        /*0152*/ 	.byte	0x08
	.zero		1


	//   ....[3]....
        /*0154*/ 	.word	0x00000360
        /*0158*/ 	.word	0x000000ff
        /*015c*/ 	.word	0x00036418
        /*0160*/ 	.short	0x0100
        /*0162*/ 	.byte	0x08
	.zero		1


	//   ....[4]....
        /*0164*/ 	.word	0x00000370
        /*0168*/ 	.word	0x000000ff
        /*016c*/ 	.word	0x00036428
        /*0170*/ 	.short	0x0100
        /*0172*/ 	.byte	0x08
	.zero		1


	//   ....[5]....
        /*0174*/ 	.word	0x000004a0
        /*0178*/ 	.word	0x000000ff
        /*017c*/ 	.word	0x00036430
        /*0180*/ 	.short	0x0100
        /*0182*/ 	.byte	0x08
	.zero		1


	//   ....[6]....
        /*0184*/ 	.word	0x000004b0
        /*0188*/ 	.word	0x000000ff
        /*018c*/ 	.word	0x00036438
        /*0190*/ 	.short	0x0100
        /*0192*/ 	.byte	0x08
	.zero		1


	//   ....[7]....
        /*0194*/ 	.word	0x00000b70
        /*0198*/ 	.word	0x000000ff
        /*019c*/ 	.word	0x00036400
        /*01a0*/ 	.short	0x010a
        /*01a2*/ 	.byte	0x24
	.zero		1


	//   ....[8]....
        /*01a4*/ 	.word	0x00000c50
        /*01a8*/ 	.word	0x000000ff
        /*01ac*/ 	.word	0x00036400
        /*01b0*/ 	.short	0x010a
        /*01b2*/ 	.byte	0x24
	.zero		1


	//   ....[9]....
        /*01b4*/ 	.word	0x00001680
        /*01b8*/ 	.word	0x00000003
        /*01bc*/ 	.word	0x00036410
        /*01c0*/ 	.short	0x010a
        /*01c2*/ 	.byte	0x3f
	.zero		1


	//   ....[10]....
        /*01c4*/ 	.word	0x000016c0
        /*01c8*/ 	.word	0x00000003
        /*01cc*/ 	.word	0x00036410
        /*01d0*/ 	.short	0x010a
        /*01d2*/ 	.byte	0x3f
	.zero		1


	//   ....[11]....
        /*01d4*/ 	.word	0x00001d60
        /*01d8*/ 	.word	0x000000ff
        /*01dc*/ 	.word	0x00036430
        /*01e0*/ 	.short	0x010a
        /*01e2*/ 	.byte	0x24
	.zero		1


	//   ....[12]....
        /*01e4*/ 	.word	0x00001da0
        /*01e8*/ 	.word	0x000000ff
        /*01ec*/ 	.word	0x00036430
        /*01f0*/ 	.short	0x010a
        /*01f2*/ 	.byte	0x24
	.zero		1


	//   ....[13]....
        /*01f4*/ 	.word	0x00003580
        /*01f8*/ 	.word	0x000000ff
        /*01fc*/ 	.word	0x00000000
        /*0200*/ 	.short	0x0101
        /*0202*/ 	.byte	0x04
	.zero		1


	//   ....[14]....
        /*0204*/ 	.word	0x00003930
        /*0208*/ 	.word	0x00000003
        /*020c*/ 	.word	0x00000000
        /*0210*/ 	.short	0x0101
        /*0212*/ 	.byte	0x3f
	.zero		1


	//   ....[15]....
        /*0214*/ 	.word	0x000062f0
        /*0218*/ 	.word	0x00000000
        /*021c*/ 	.word	0x00036420
        /*0220*/ 	.short	0x010a
        /*0222*/ 	.byte	0x3f
	.zero		1


	//   ....[16]....
        /*0224*/ 	.word	0x00006a30
        /*0228*/ 	.word	0x00000000
        /*022c*/ 	.word	0x00036438
        /*0230*/ 	.short	0x010a
        /*0232*/ 	.byte	0x3f
	.zero		1


	//   ....[17]....
        /*0234*/ 	.word	0x00006d80
        /*0238*/ 	.word	0x00000000
        /*023c*/ 	.word	0x00036428
        /*0240*/ 	.short	0x010a
        /*0242*/ 	.byte	0x3f
	.zero		1


	//   ....[18]....
        /*0244*/ 	.word	0x00007010
        /*0248*/ 	.word	0x00000000
        /*024c*/ 	.word	0x00036438
        /*0250*/ 	.short	0x010a
        /*0252*/ 	.byte	0x3f
	.zero		1


	//   ....[19]....
        /*0254*/ 	.word	0x000072f0
        /*0258*/ 	.word	0x00000000
        /*025c*/ 	.word	0x00036420
        /*0260*/ 	.short	0x010a
        /*0262*/ 	.byte	0x3f
	.zero		1


	//   ....[20]....
        /*0264*/ 	.word	0x000075e0
        /*0268*/ 	.word	0x00000000
        /*026c*/ 	.word	0x00036438
        /*0270*/ 	.short	0x010a
        /*0272*/ 	.byte	0x3f
	.zero		1


	//   ....[21]....
        /*0274*/ 	.word	0x000078d0
        /*0278*/ 	.word	0x00000000
        /*027c*/ 	.word	0x00036428
        /*0280*/ 	.short	0x010a
        /*0282*/ 	.byte	0x3f
	.zero		1


	//   ....[22]....
        /*0284*/ 	.word	0x00007b80
        /*0288*/ 	.word	0x00000000
        /*028c*/ 	.word	0x00036438
        /*0290*/ 	.short	0x010a
        /*0292*/ 	.byte	0x3f
	.zero		1


	//   ....[23]....
        /*0294*/ 	.word	0x00007fc0
        /*0298*/ 	.word	0x00000007
        /*029c*/ 	.word	0x00000000
        /*02a0*/ 	.short	0x010a
        /*02a2*/ 	.byte	0x3f
	.zero		1


	//   ....[24]....
        /*02a4*/ 	.word	0x00008040
        /*02a8*/ 	.word	0x00000003
        /*02ac*/ 	.word	0x00000000
        /*02b0*/ 	.short	0x010a
        /*02b2*/ 	.byte	0x3f
	.zero		1


	//   ....[25]....
        /*02b4*/ 	.word	0x00008090
        /*02b8*/ 	.word	0x00000009
        /*02bc*/ 	.word	0x00036438
        /*02c0*/ 	.short	0x010a
        /*02c2*/ 	.byte	0x3f
	.zero		1


	//   ....[26]....
        /*02c4*/ 	.word	0x00008180
        /*02c8*/ 	.word	0x00000005
        /*02cc*/ 	.word	0x00036400
        /*02d0*/ 	.short	0x010a
        /*02d2*/ 	.byte	0x3f
	.zero		1


	//   ....[27]....
        /*02d4*/ 	.word	0x000081d0
        /*02d8*/ 	.word	0x00000003
        /*02dc*/ 	.word	0x00036410
        /*02e0*/ 	.short	0x010a
        /*02e2*/ 	.byte	0x3f
	.zero		1


	//   ....[28]....
        /*02e4*/ 	.word	0x00008230
        /*02e8*/ 	.word	0x0000000f
        /*02ec*/ 	.word	0x00036430
        /*02f0*/ 	.short	0x010a
        /*02f2*/ 	.byte	0x3f
	.zero		1


	//   ....[29]....
        /*02f4*/ 	.word	0x000084b0
        /*02f8*/ 	.word	0x00000000
        /*02fc*/ 	.word	0x00036420
        /*0300*/ 	.short	0x010a
        /*0302*/ 	.byte	0x3f
	.zero		1


	//   ....[30]....
        /*0304*/ 	.word	0x00008500
        /*0308*/ 	.word	0x00000000
        /*030c*/ 	.word	0x00036438
        /*0310*/ 	.short	0x010a
        /*0312*/ 	.byte	0x3f
	.zero		1


	//   ....[31]....
        /*0314*/ 	.word	0x00008550
        /*0318*/ 	.word	0x00000000
        /*031c*/ 	.word	0x00036428
        /*0320*/ 	.short	0x010a
        /*0322*/ 	.byte	0x3f
	.zero		1


	//   ....[32]....
        /*0324*/ 	.word	0x000085a0
        /*0328*/ 	.word	0x00000000
        /*032c*/ 	.word	0x00036438
        /*0330*/ 	.short	0x010a
        /*0332*/ 	.byte	0x3f
	.zero		1


	//   ....[33]....
        /*0334*/ 	.word	0x00008600
        /*0338*/ 	.word	0x00000000
        /*033c*/ 	.word	0x00036420
        /*0340*/ 	.short	0x010a
        /*0342*/ 	.byte	0x3f
	.zero		1


	//   ....[34]....
        /*0344*/ 	.word	0x00008650
        /*0348*/ 	.word	0x00000000
        /*034c*/ 	.word	0x00036438
        /*0350*/ 	.short	0x010a
        /*0352*/ 	.byte	0x3f
	.zero		1


	//   ....[35]....
        /*0354*/ 	.word	0x000086a0
        /*0358*/ 	.word	0x00000000
        /*035c*/ 	.word	0x00036428
        /*0360*/ 	.short	0x010a
        /*0362*/ 	.byte	0x3f
	.zero		1


	//   ....[36]....
        /*0364*/ 	.word	0x000086f0
        /*0368*/ 	.word	0x00000000
        /*036c*/ 	.word	0x00036438
        /*0370*/ 	.short	0x010a
        /*0372*/ 	.byte	0x3f
	.zero		1


	//   ....[37]....
        /*0374*/ 	.word	0x000087d0
        /*0378*/ 	.word	0x00000007
        /*037c*/ 	.word	0x00000000
        /*0380*/ 	.short	0x010a
        /*0382*/ 	.byte	0x3f
	.zero		1


	//   ....[38]....
        /*0384*/ 	.word	0x00008820
        /*0388*/ 	.word	0x00000003
        /*038c*/ 	.word	0x00000000
        /*0390*/ 	.short	0x010a
        /*0392*/ 	.byte	0x3f
	.zero		1


	//----- nvinfo : EIATTR_NUM_MBARRIERS
	.align		4
.L_282:
        /*0394*/ 	.byte	0x03, 0x38
        /*0396*/ 	.short	0x0007


	//----- nvinfo : EIATTR_EXIT_INSTR_OFFSETS
	.align		4
        /*0398*/ 	.byte	0x04, 0x1c
        /*039a*/ 	.short	(.L_284 - .L_283)


	//   ....[0]....
.L_283:
        /*039c*/ 	.word	0x000080e0


	//----- nvinfo : EIATTR_MAX_THREADS
	.align		4
.L_284:
        /*03a0*/ 	.byte	0x04, 0x05
        /*03a2*/ 	.short	(.L_286 - .L_285)
.L_285:
        /*03a4*/ 	.word	0x00000200
        /*03a8*/ 	.word	0x00000001
        /*03ac*/ 	.word	0x00000001


	//----- nvinfo : EIATTR_CRS_STACK_SIZE
	.align		4
.L_286:
        /*03b0*/ 	.byte	0x04, 0x1e
        /*03b2*/ 	.short	(.L_288 - .L_287)
.L_287:
        /*03b4*/ 	.word	0x00000000


	//----- nvinfo : EIATTR_CBANK_PARAM_SIZE
	.align		4
.L_288:
        /*03b8*/ 	.byte	0x03, 0x19
        /*03ba*/ 	.short	0x06f0


	//----- nvinfo : EIATTR_PARAM_CBANK
	.align		4
        /*03bc*/ 	.byte	0x04, 0x0a
        /*03be*/ 	.short	(.L_290 - .L_289)
	.align		4
.L_289:
        /*03c0*/ 	.word	index@(.nv.constant0._ZN7cutlass13device_kernelIN5flash11enable_sm90INS1_16FlashAttnBwdSm90INS1_25CollectiveMainloopBwdSm90ILi2ELi1ELi1EN4cute5tupleIJNS5_1CILi1EEES8_S8_EEENS6_IJNS7_ILi64EEENS7_ILi96EEENS7_ILi192EEEEEENS_6half_tEfNS_4arch4Sm90ELb0ELb0ELb1ELb0ELb1ELb0ELb1ELb0ELi3ELi1ELi1ELi1ELb0EEENS1_24CollectiveEpilogueBwdGQAISD_fSG_Li384ELb0ELb1EEENS1_19SingleTileSchedulerILb0ELb0ELb0ELi96EEEEEEEEEvNT_6ParamsE)
        /*03c4*/ 	.short	0x0210
        /*03c6*/ 	.short	0x06f0


	//----- nvinfo : EIATTR_SW_WAR
	.align		4
.L_290:
        /*03c8*/ 	.byte	0x04, 0x36
        /*03ca*/ 	.short	(.L_292 - .L_291)
.L_291:
        /*03cc*/ 	.word	0x00000008
.L_292:


//--------------------- .nv.info._ZN7cutlass13device_kernelIN5flash11enable_sm90INS1_16FlashAttnBwdSm90INS1_25CollectiveMainloopBwdSm90ILi2ELi1ELi1EN4cute5tupleIJNS5_1CILi1EEES8_S8_EEENS6_IJNS7_ILi64EEENS7_ILi96EEENS7_ILi192EEEEEENS_6half_tEfNS_4arch4Sm90ELb0ELb0ELb1ELb1ELb0ELb0ELb1ELb0ELi3ELi1ELi1ELi1ELb0EEENS1_21CollectiveEpilogueBwdISD_SE_SG_Li384ELb1ELb1ELi3EEENS1_19SingleTileSchedulerILb1ELb0ELb0ELi96EEEEEEEEEvNT_6ParamsE --------------------------
	.section	.nv.info._ZN7cutlass13device_kernelIN5flash11enable_sm90INS1_16FlashAttnBwdSm90INS1_25CollectiveMainloopBwdSm90ILi2ELi1ELi1EN4cute5tupleIJNS5_1CILi1EEES8_S8_EEENS6_IJNS7_ILi64EEENS7_ILi96EEENS7_ILi192EEEEEENS_6half_tEfNS_4arch4Sm90ELb0ELb0ELb1ELb1ELb0ELb0ELb1ELb0ELi3ELi1ELi1ELi1ELb0EEENS1_21CollectiveEpilogueBwdISD_SE_SG_Li384ELb1ELb1ELi3EEENS1_19SingleTileSchedulerILb1ELb0ELb0ELi96EEEEEEEEEvNT_6ParamsE,"",@"SHT_CUDA_INFO"
	.sectionflags	@""
	.align	4


	//----- nvinfo : EIATTR_CUDA_API_VERSION
	.align		4
        /*0000*/ 	.byte	0x04, 0x37
        /*0002*/ 	.short	(.L_294 - .L_293)
.L_293:
        /*0004*/ 	.word	0x00000082


	//----- nvinfo : EIATTR_KPARAM_INFO
	.align		4
.L_294:
        /*0008*/ 	.byte	0x04, 0x17
        /*000a*/ 	.short	(.L_296 - .L_295)
.L_295:
        /*000c*/ 	.word	0x00000000
        /*0010*/ 	.short	0x0000
        /*0012*/ 	.short	0x0070
        /*0014*/ 	.byte	0x00, 0xf0, 0x01, 0x1a


	//----- nvinfo : EIATTR_SPARSE_MMA_MASK
	.align		4
.L_296:
        /*0018*/ 	.byte	0x03, 0x50
        /*001a*/ 	.short	0x0000


	//----- nvinfo : EIATTR_MAXREG_COUNT
	.align		4
        /*001c*/ 	.byte	0x03, 0x1b
        /*001e*/ 	.short	0x0080


	//----- nvinfo : EIATTR_NUM_BARRIERS
	.align		4
        /*0020*/ 	.byte	0x02, 0x4c
        /*0022*/ 	.byte	0x10
	.zero		1


	//----- nvinfo : EIATTR_EXTERNS
	.align		4
        /*0024*/ 	.byte	0x04, 0x0f
        /*0026*/ 	.short	(.L_298 - .L_297)


	//   ....[0]....
	.align		4
.L_297:
        /*0028*/ 	.word	index@(__assertfail)


	//----- nvinfo : EIATTR_ANNOTATIONS
	.align		4
.L_298:
        /*002c*/ 	.byte	0x04, 0x55
        /*002e*/ 	.short	(.L_300 - .L_299)


	//   ....[0]....
.L_299:
        /*0030*/ 	.word	0x00000001
        /*0034*/ 	.byte	0xa0, 0x07, 0x00, 0x00, 0x01, 0x00, 0x00, 0x00, 0x80, 0x17, 0x00, 0x00, 0x01, 0x00, 0x00, 0x00
        /*0044*/ 	.byte	0xc0, 0x17, 0x00, 0x00, 0x01, 0x00, 0x00, 0x00, 0x30, 0x1b, 0x00, 0x00, 0x01, 0x00, 0x00, 0x00
        /*0054*/ 	.byte	0xe0, 0x23, 0x00, 0x00, 0x01, 0x00, 0x00, 0x00, 0xc0, 0x3c, 0x00, 0x00, 0x01, 0x00, 0x00, 0x00
        /*0064*/ 	.byte	0xc0, 0x40, 0x00, 0x00, 0x01, 0x00, 0x00, 0x00, 0xa0, 0x58, 0x00, 0x00


	//----- nvinfo : EIATTR_MERCURY_ISA_VERSION
	.align		4
.L_300:
        /*0070*/ 	.byte	0x03, 0x5f
        /*0072*/ 	.short	0x0101


	//----- nvinfo : EIATTR_INT_WARP_WIDE_INSTR_OFFSETS
	.align		4
        /*0074*/ 	.byte	0x04, 0x31
        /*0076*/ 	.short	(.L_302 - .L_301)


	//   ....[0]....
.L_301:
        /*0078*/ 	.word	0x00000180


	//   ....[1]....
        /*007c*/ 	.word	0x00000240


	//   ....[2]....
        /*0080*/ 	.word	0x000080a0


	//----- nvinfo : EIATTR_COOP_GROUP_MASK_REGIDS
	.align		4
.L_302:
        /*0084*/ 	.byte	0x04, 0x29
        /*0086*/ 	.short	(.L_304 - .L_303)


	//   ....[0]....
.L_303:
        /*0088*/ 	.word	0xffffffff


	//   ....[1]....
        /*008c*/ 	.word	0xffffffff


	//   ....[2]....
        /*0090*/ 	.word	0xffffffff


	//   ....[3]....
        /*0094*/ 	.word	0xffffffff


	//   ....[4]....
        /*0098*/ 	.word	0xffffffff


	//   ....[5]....
        /*009c*/ 	.word	0xffffffff


	//   ....[6]....
        /*00a0*/ 	.word	0xffffffff


	//   ....[7]....
        /*00a4*/ 	.word	0x0500000f


	//----- nvinfo : EIATTR_COOP_GROUP_INSTR_OFFSETS
	.align		4
.L_304:
        /*00a8*/ 	.byte	0x04, 0x28
        /*00aa*/ 	.short	(.L_306 - .L_305)


	//   ....[0]....
.L_305:
        /*00ac*/ 	.word	0x00000060


	//   ....[1]....
        /*00b0*/ 	.word	0x00000190


	//   ....[2]....
        /*00b4*/ 	.word	0x00000220


	//   ....[3]....
        /*00b8*/ 	.word	0x000003a0


	//   ....[4]....
        /*00bc*/ 	.word	0x000005e0


	//   ....[5]....
        /*00c0*/ 	.word	0x00001250


	//   ....[6]....
        /*00c4*/ 	.word	0x000069c0


	//   ....[7]....
        /*00c8*/ 	.word	0x0000a3e0


	//----- nvinfo : EIATTR_REG_RECONFIG
	.align		4
.L_306:
        /*00cc*/ 	.byte	0x01, 0x54
	.zero		2


	//----- nvinfo : EIATTR_SYSCALL_OFFSETS
	.align		4
        /*00d0*/ 	.byte	0x04, 0x46
        /*00d2*/ 	.short	(.L_308 - .L_307)


	//   ....[0]....
.L_307:
        /*00d4*/ 	.word	0x00000eb0


	//   ....[1]....
        /*00d8*/ 	.word	0x00000fa0


	//   ....[2]....
        /*00dc*/ 	.word	0x000010e0


	//   ....[3]....
        /*00e0*/ 	.word	0x000011d0


	//----- nvinfo : EIATTR_MBARRIER_INSTR_OFFSETS
	.align		4
.L_308:
        /*00e4*/ 	.byte	0x04, 0x39
        /*00e6*/ 	.short	(.L_310 - .L_309)


	//   ....[0]....
.L_309:
        /*00e8*/ 	.word	0x00000260
        /*00ec*/ 	.word	0x000000ff
        /*00f0*/ 	.word	0x00036400
        /*00f4*/ 	.short	0x0100
        /*00f6*/ 	.byte	0x06
	.zero		1


	//   ....[1]....
        /*00f8*/ 	.word	0x00000350
        /*00fc*/ 	.word	0x000000ff
        /*0100*/ 	.word	0x00036410
        /*0104*/ 	.short	0x0100
        /*0106*/ 	.byte	0x08
	.zero		1


	//   ....[2]....
        /*0108*/ 	.word	0x00000360
        /*010c*/ 	.word	0x000000ff
        /*0110*/ 	.word	0x00036420
        /*0114*/ 	.short	0x0100
        /*0116*/ 	.byte	0x08
	.zero		1


	//   ....[3]....
        /*0118*/ 	.word	0x00000370
        /*011c*/ 	.word	0x000000ff
        /*0120*/ 	.word	0x00036418
        /*0124*/ 	.short	0x0100
        /*0126*/ 	.byte	0x08
	.zero		1


	//   ....[4]....
        /*0128*/ 	.word	0x00000380
        /*012c*/ 	.word	0x000000ff
        /*0130*/ 	.word	0x00036428
        /*0134*/ 	.short	0x0100
        /*0136*/ 	.byte	0x08
	.zero		1


	//   ....[5]....
        /*0138*/ 	.word	0x000004b0
        /*013c*/ 	.word	0x000000ff
        /*0140*/ 	.word	0x00036430
        /*0144*/ 	.short	0x0100
        /*0146*/ 	.byte	0x08
	.zero		1


	//   ....[6]....
        /*0148*/ 	.word	0x000004c0
        /*014c*/ 	.word	0x000000ff
        /*0150*/ 	.word	0x00036438
        /*0154*/ 	.short	0x0100
        /*0156*/ 	.byte	0x08
	.zero		1


	//   ....[7]....
        /*0158*/ 	.word	0x00001290
        /*015c*/ 	.word	0x000000ff
        /*0160*/ 	.word	0x00036400
        /*0164*/ 	.short	0x010a
        /*0166*/ 	.byte	0x24
	.zero		1


	//   ....[8]....
        /*0168*/ 	.word	0x000013e0
        /*016c*/ 	.word	0x000000ff
        /*0170*/ 	.word	0x00036400
        /*0174*/ 	.short	0x010a
        /*0176*/ 	.byte	0x24
	.zero		1


	//   ....[9]....
        /*0178*/ 	.word	0x00001a90
        /*017c*/ 	.word	0x00000004
        /*0180*/ 	.word	0x00036410
        /*0184*/ 	.short	0x010a
        /*0186*/ 	.byte	0x3f
	.zero		1


	//   ....[10]....
        /*0188*/ 	.word	0x00001ad0
        /*018c*/ 	.word	0x00000004
        /*0190*/ 	.word	0x00036410
        /*0194*/ 	.short	0x010a
        /*0196*/ 	.byte	0x3f
	.zero		1


	//   ....[11]....
        /*0198*/ 	.word	0x00002180
        /*019c*/ 	.word	0x000000ff
        /*01a0*/ 	.word	0x00036430
        /*01a4*/ 	.short	0x010a
        /*01a6*/ 	.byte	0x24
	.zero		1


	//   ....[12]....
        /*01a8*/ 	.word	0x000023a0
        /*01ac*/ 	.word	0x000000ff
        /*01b0*/ 	.word	0x00036430
        /*01b4*/ 	.short	0x010a
        /*01b6*/ 	.byte	0x24
	.zero		1


	//   ....[13]....
        /*01b8*/ 	.word	0x000039b0
        /*01bc*/ 	.word	0x000000ff
        /*01c0*/ 	.word	0x00000000
        /*01c4*/ 	.short	0x0101
        /*01c6*/ 	.byte	0x04
	.zero		1


	//   ....[14]....
        /*01c8*/ 	.word	0x00003d30
        /*01cc*/ 	.word	0x00000004
        /*01d0*/ 	.word	0x00000000
        /*01d4*/ 	.short	0x0101
        /*01d6*/ 	.byte	0x3f
	.zero		1


	//   ....[15]....
        /*01d8*/ 	.word	0x00008580
        /*01dc*/ 	.word	0x0000000c
        /*01e0*/ 	.word	0x00036420
        /*01e4*/ 	.short	0x010a
        /*01e6*/ 	.byte	0x3f
	.zero		1


	//   ....[16]....
        /*01e8*/ 	.word	0x00008c80
        /*01ec*/ 	.word	0x0000000c
        /*01f0*/ 	.word	0x00036438
        /*01f4*/ 	.short	0x010a
        /*01f6*/ 	.byte	0x3f
	.zero		1


	//   ....[17]....
        /*01f8*/ 	.word	0x00008ff0
        /*01fc*/ 	.word	0x0000000c
        /*0200*/ 	.word	0x00036428
        /*0204*/ 	.short	0x010a
        /*0206*/ 	.byte	0x3f
	.zero		1


	//   ....[18]....
        /*0208*/ 	.word	0x000092a0
        /*020c*/ 	.word	0x0000000c
        /*0210*/ 	.word	0x00036438
        /*0214*/ 	.short	0x010a
        /*0216*/ 	.byte	0x3f
	.zero		1


	//   ....[19]....
        /*0218*/ 	.word	0x00009560
        /*021c*/ 	.word	0x0000000c
        /*0220*/ 	.word	0x00036420
        /*0224*/ 	.short	0x010a
        /*0226*/ 	.byte	0x3f
	.zero		1


	//   ....[20]....
        /*0228*/ 	.word	0x00009860
        /*022c*/ 	.word	0x0000000c
        /*0230*/ 	.word	0x00036438
        /*0234*/ 	.short	0x010a
        /*0236*/ 	.byte	0x3f
	.zero		1


	//   ....[21]....
        /*0238*/ 	.word	0x00009b60
        /*023c*/ 	.word	0x0000000c
        /*0240*/ 	.word	0x00036428
        /*0244*/ 	.short	0x010a
        /*0246*/ 	.byte	0x3f
	.zero		1


	//   ....[22]....
        /*0248*/ 	.word	0x00009e20
        /*024c*/ 	.word	0x0000000c
        /*0250*/ 	.word	0x00036438
        /*0254*/ 	.short	0x010a
        /*0256*/ 	.byte	0x3f
	.zero		1


	//   ....[23]....
        /*0258*/ 	.word	0x0000a270
        /*025c*/ 	.word	0x00000007
        /*0260*/ 	.word	0x00000000
        /*0264*/ 	.short	0x010a
        /*0266*/ 	.byte	0x3f
	.zero		1


	//   ....[24]....
        /*0268*/ 	.word	0x0000a2f0
        /*026c*/ 	.word	0x00000005
        /*0270*/ 	.word	0x00000000
        /*0274*/ 	.short	0x010a
        /*0276*/ 	.byte	0x3f
	.zero		1


	//   ....[25]....
        /*0278*/ 	.word	0x0000a340
        /*027c*/ 	.word	0x00000009
        /*0280*/ 	.word	0x00036438
        /*0284*/ 	.short	0x010a
        /*0286*/ 	.byte	0x3f
	.zero		1


	//   ....[26]....
        /*0288*/ 	.word	0x0000a420
        /*028c*/ 	.word	0x00000007
        /*0290*/ 	.word	0x00036400
        /*0294*/ 	.short	0x010a
        /*0296*/ 	.byte	0x3f
	.zero		1


	//   ....[27]....
        /*0298*/ 	.word	0x0000a470
        /*029c*/ 	.word	0x00000004
        /*02a0*/ 	.word	0x00036410
        /*02a4*/ 	.short	0x010a
        /*02a6*/ 	.byte	0x3f
	.zero		1


	//   ....[28]....
        /*02a8*/ 	.word	0x0000a4d0
        /*02ac*/ 	.word	0x00000078
        /*02b0*/ 	.word	0x00036430
        /*02b4*/ 	.short	0x010a
        /*02b6*/ 	.byte	0x3f
	.zero		1


	//   ....[29]....
        /*02b8*/ 	.word	0x0000a520
        /*02bc*/ 	.word	0x0000000c
        /*02c0*/ 	.word	0x00036420
        /*02c4*/ 	.short	0x010a
        /*02c6*/ 	.byte	0x3f
	.zero		1


	//   ....[30]....
        /*02c8*/ 	.word	0x0000a570
        /*02cc*/ 	.word	0x0000000c
        /*02d0*/ 	.word	0x00036438
        /*02d4*/ 	.short	0x010a
        /*02d6*/ 	.byte	0x3f
	.zero		1


	//   ....[31]....
        /*02d8*/ 	.word	0x0000a5c0
        /*02dc*/ 	.word	0x0000000c
        /*02e0*/ 	.word	0x00036428
        /*02e4*/ 	.short	0x010a
        /*02e6*/ 	.byte	0x3f
	.zero		1


	//   ....[32]....
        /*02e8*/ 	.word	0x0000a610
        /*02ec*/ 	.word	0x0000000c
        /*02f0*/ 	.word	0x00036438
        /*02f4*/ 	.short	0x010a
        /*02f6*/ 	.byte	0x3f
	.zero		1


	//   ....[33]....
        /*02f8*/ 	.word	0x0000a670
        /*02fc*/ 	.word	0x0000000c
        /*0300*/ 	.word	0x00036420
        /*0304*/ 	.short	0x010a
        /*0306*/ 	.byte	0x3f
	.zero		1


	//   ....[34]....
        /*0308*/ 	.word	0x0000a6c0
        /*030c*/ 	.word	0x0000000c
        /*0310*/ 	.word	0x00036438
        /*0314*/ 	.short	0x010a
        /*0316*/ 	.byte	0x3f
	.zero		1


	//   ....[35]....
        /*0318*/ 	.word	0x0000a710
        /*031c*/ 	.word	0x0000000c
        /*0320*/ 	.word	0x00036428
        /*0324*/ 	.short	0x010a
        /*0326*/ 	.byte	0x3f
	.zero		1


	//   ....[36]....
        /*0328*/ 	.word	0x0000a760
        /*032c*/ 	.word	0x0000000c
        /*0330*/ 	.word	0x00036438
        /*0334*/ 	.short	0x010a
        /*0336*/ 	.byte	0x3f
	.zero		1


	//   ....[37]....
        /*0338*/ 	.word	0x0000a830
        /*033c*/ 	.word	0x00000007
        /*0340*/ 	.word	0x00000000
        /*0344*/ 	.short	0x010a
        /*0346*/ 	.byte	0x3f
	.zero		1


	//   ....[38]....
        /*0348*/ 	.word	0x0000a880
        /*034c*/ 	.word	0x00000005
        /*0350*/ 	.word	0x00000000
        /*0354*/ 	.short	0x010a
        /*0356*/ 	.byte	0x3f
	.zero		1


	//----- nvinfo : EIATTR_NUM_MBARRIERS
	.align		4
.L_310:
        /*0358*/ 	.byte	0x03, 0x38
        /*035a*/ 	.short	0x0007


	//----- nvinfo : EIATTR_EXIT_INSTR_OFFSETS
	.align		4
        /*035c*/ 	.byte	0x04, 0x1c
        /*035e*/ 	.short	(.L_312 - .L_311)


	//   ....[0]....
.L_311:
        /*0360*/ 	.word	0x0000a390


	//----- nvinfo : EIATTR_MAX_THREADS
	.align		4
.L_312:
        /*0364*/ 	.byte	0x04, 0x05
        /*0366*/ 	.short	(.L_314 - .L_313)
.L_313:
        /*0368*/ 	.word	0x00000200
        /*036c*/ 	.word	0x00000001
        /*0370*/ 	.word	0x00000001


	//----- nvinfo : EIATTR_CRS_STACK_SIZE
	.align		4
.L_314:
        /*0374*/ 	.byte	0x04, 0x1e
        /*0376*/ 	.short	(.L_316 - .L_315)
.L_315:
        /*0378*/ 	.word	0x00000000


	//----- nvinfo : EIATTR_CBANK_PARAM_SIZE
	.align		4
.L_316:
        /*037c*/ 	.byte	0x03, 0x19
        /*037e*/ 	.short	0x06f0


	//----- nvinfo : EIATTR_PARAM_CBANK
	.align		4
        /*0380*/ 	.byte	0x04, 0x0a
        /*0382*/ 	.short	(.L_318 - .L_317)
	.align		4
.L_317:
        /*0384*/ 	.word	index@(.nv.constant0._ZN7cutlass13device_kernelIN5flash11enable_sm90INS1_16FlashAttnBwdSm90INS1_25CollectiveMainloopBwdSm90ILi2ELi1ELi1EN4cute5tupleIJNS5_1CILi1EEES8_S8_EEENS6_IJNS7_ILi64EEENS7_ILi96EEENS7_ILi192EEEEEENS_6half_tEfNS_4arch4Sm90ELb0ELb0ELb1ELb1ELb0ELb0ELb1ELb0ELi3ELi1ELi1ELi1ELb0EEENS1_21CollectiveEpilogueBwdISD_SE_SG_Li384ELb1ELb1ELi3EEENS1_19SingleTileSchedulerILb1ELb0ELb0ELi96EEEEEEEEEvNT_6ParamsE)
        /*0388*/ 	.short	0x0210
        /*038a*/ 	.short	0x06f0


	//----- nvinfo : EIATTR_SW_WAR
	.align		4
.L_318:
        /*038c*/ 	.byte	0x04, 0x36
        /*038e*/ 	.short	(.L_320 - .L_319)
.L_319:
        /*0390*/ 	.word	0x00000008
.L_320:


//--------------------- .nv.info._ZN7cutlass13device_kernelIN5flash11enable_sm90INS1_16FlashAttnBwdSm90INS1_25CollectiveMainloopBwdSm90ILi2ELi1ELi1EN4cute5tupleIJNS5_1CILi1EEES8_S8_EEENS6_IJNS7_ILi64EEENS7_ILi96EEENS7_ILi192EEEEEENS_6half_tEfNS_4arch4Sm90ELb0ELb0ELb1ELb1ELb1ELb0ELb1ELb0ELi3ELi1ELi1ELi1ELb0EEENS1_21CollectiveEpilogueBwdISD_SE_SG_Li384ELb1ELb1ELi3EEENS1_19SingleTileSchedulerILb1ELb0ELb0ELi96EEEEEEEEEvNT_6ParamsE --------------------------
	.section	.nv.info._ZN7cutlass13device_kernelIN5flash11enable_sm90INS1_16FlashAttnBwdSm90INS1_25CollectiveMainloopBwdSm90ILi2ELi1ELi1EN4cute5tupleIJNS5_1CILi1EEES8_S8_EEENS6_IJNS7_ILi64EEENS7_ILi96EEENS7_ILi192EEEEEENS_6half_tEfNS_4arch4Sm90ELb0ELb0ELb1ELb1ELb1ELb0ELb1ELb0ELi3ELi1ELi1ELi1ELb0EEENS1_21CollectiveEpilogueBwdISD_SE_SG_Li384ELb1ELb1ELi3EEENS1_19SingleTileSchedulerILb1ELb0ELb0ELi96EEEEEEEEEvNT_6ParamsE,"",@"SHT_CUDA_INFO"
	.sectionflags	@""
	.align	4


	//----- nvinfo : EIATTR_CUDA_API_VERSION
	.align		4
        /*0000*/ 	.byte	0x04, 0x37
        /*0002*/ 	.short	(.L_322 - .L_321)
.L_321:
        /*0004*/ 	.word	0x00000082


	//----- nvinfo : EIATTR_KPARAM_INFO
	.align		4
.L_322:
        /*0008*/ 	.byte	0x04, 0x17
        /*000a*/ 	.short	(.L_324 - .L_323)
.L_323:
        /*000c*/ 	.word	0x00000000
        /*0010*/ 	.short	0x0000
        /*0012*/ 	.short	0x0070
        /*0014*/ 	.byte	0x00, 0xf0, 0x01, 0x1a


	//----- nvinfo : EIATTR_SPARSE_MMA_MASK
	.align		4
.L_324:
        /*0018*/ 	.byte	0x03, 0x50
        /*001a*/ 	.short	0x0000


	//----- nvinfo : EIATTR_MAXREG_COUNT
	.align		4
        /*001c*/ 	.byte	0x03, 0x1b
        /*001e*/ 	.short	0x0080


	//----- nvinfo : EIATTR_NUM_BARRIERS
	.align		4
        /*0020*/ 	.byte	0x02, 0x4c
        /*0022*/ 	.byte	0x10
	.zero		1


	//----- nvinfo : EIATTR_EXTERNS
	.align		4
        /*0024*/ 	.byte	0x04, 0x0f
        /*0026*/ 	.short	(.L_326 - .L_325)


	//   ....[0]....
	.align		4
.L_325:
        /*0028*/ 	.word	index@(__assertfail)


	//----- nvinfo : EIATTR_ANNOTATIONS
	.align		4
.L_326:
        /*002c*/ 	.byte	0x04, 0x55
        /*002e*/ 	.short	(.L_328 - .L_327)


	//   ....[0]....
.L_327:
        /*0030*/ 	.word	0x00000001
        /*0034*/ 	.byte	0xa0, 0x07, 0x00, 0x00, 0x01, 0x00, 0x00, 0x00, 0x80, 0x17, 0x00, 0x00, 0x01, 0x00, 0x00, 0x00
        /*0044*/ 	.byte	0xc0, 0x17, 0x00, 0x00, 0x01, 0x00, 0x00, 0x00, 0x30, 0x1b, 0x00, 0x00, 0x01, 0x00, 0x00, 0x00
        /*0054*/ 	.byte	0xe0, 0x23, 0x00, 0x00, 0x01, 0x00, 0x00, 0x00, 0xc0, 0x3c, 0x00, 0x00, 0x01, 0x00, 0x00, 0x00
        /*0064*/ 	.byte	0xc0, 0x40, 0x00, 0x00, 0x01, 0x00, 0x00, 0x00, 0xa0, 0x58, 0x00, 0x00


	//----- nvinfo : EIATTR_MERCURY_ISA_VERSION
	.align		4
.L_328:
        /*0070*/ 	.byte	0x03, 0x5f
        /*0072*/ 	.short	0x0101


	//----- nvinfo : EIATTR_INT_WARP_WIDE_INSTR_OFFSETS
	.align		4
        /*0074*/ 	.byte	0x04, 0x31
        /*0076*/ 	.short	(.L_330 - .L_329)


	//   ....[0]....
.L_329:
        /*0078*/ 	.word	0x00000180


	//   ....[1]....
        /*007c*/ 	.word	0x00000240


	//   ....[2]....
        /*0080*/ 	.word	0x00007780


	//   ....[3]....
        /*0084*/ 	.word	0x00007d70


	//   ....[4]....
        /*0088*/ 	.word	0x000084d0


	//   ....[5]....
        /*008c*/ 	.word	0x00008870


	//----- nvinfo : EIATTR_COOP_GROUP_MASK_REGIDS
	.align		4
.L_330:
        /*0090*/ 	.byte	0x04, 0x29
        /*0092*/ 	.short	(.L_332 - .L_331)


	//   ....[0]....
.L_331:
        /*0094*/ 	.word	0xffffffff


	//   ....[1]....
        /*0098*/ 	.word	0xffffffff


	//   ....[2]....
        /*009c*/ 	.word	0xffffffff


	//   ....[3]....
        /*00a0*/ 	.word	0xffffffff


	//   ....[4]....
        /*00a4*/ 	.word	0xffffffff


	//   ....[5]....
        /*00a8*/ 	.word	0xffffffff


	//   ....[6]....
        /*00ac*/ 	.word	0xffffffff


	//   ....[7]....
        /*00b0*/ 	.word	0xffffffff


	//   ....[8]....
        /*00b4*/ 	.word	0xffffffff


	//   ....[9]....
        /*00b8*/ 	.word	0xffffffff


	//   ....[10]....
        /*00bc*/ 	.word	0xffffffff


	//   ....[11]....
        /*00c0*/ 	.word	0xffffffff


	//   ....[12]....
        /*00c4*/ 	.word	0xffffffff


	//   ....[13]....
        /*00c8*/ 	.word	0x0500000f


	//   ....[14]....
        /*00cc*/ 	.word	0x0500000f


	//   ....[15]....
        /*00d0*/ 	.word	0x0500000f


	//   ....[16]....
        /*00d4*/ 	.word	0x0500000f


	//----- nvinfo : EIATTR_COOP_GROUP_INSTR_OFFSETS
	.align		4
.L_332:
        /*00d8*/ 	.byte	0x04, 0x28
        /*00da*/ 	.short	(.L_334 - .L_333)


	//   ....[0]....
.L_333:
        /*00dc*/ 	.word	0x00000060


	//   ....[1]....
        /*00e0*/ 	.word	0x00000190


	//   ....[2]....
        /*00e4*/ 	.word	0x00000220


	//   ....[3]....
        /*00e8*/ 	.word	0x000003a0


	//   ....[4]....
        /*00ec*/ 	.word	0x000005e0


	//   ....[5]....
        /*00f0*/ 	.word	0x00001250


	//   ....[6]....
        /*00f4*/ 	.word	0x000069c0


	//   ....[7]....
        /*00f8*/ 	.word	0x000072c0


	//   ....[8]....
        /*00fc*/ 	.word	0x000076b0


	//   ....[9]....
        /*0100*/ 	.word	0x000078f0


	//   ....[10]....
        /*0104*/ 	.word	0x00007ca0


	//   ....[11]....
        /*0108*/ 	.word	0x00007f50


	//   ....[12]....
        /*010c*/ 	.word	0x00008410


	//   ....[13]....
        /*0110*/ 	.word	0x0000abb0


	//   ....[14]....
        /*0114*/ 	.word	0x0000ad20


	//   ....[15]....
        /*0118*/ 	.word	0x0000ad90


	//   ....[16]....
        /*011c*/ 	.word	0x0000ae00


	//----- nvinfo : EIATTR_REG_RECONFIG
	.align		4
.L_334:
        /*0120*/ 	.byte	0x01, 0x54
	.zero		2


	//----- nvinfo : EIATTR_SYSCALL_OFFSETS
	.align		4
        /*0124*/ 	.byte	0x04, 0x46
        /*0126*/ 	.short	(.L_336 - .L_335)


	//   ....[0]....
.L_335:
        /*0128*/ 	.word	0x00000eb0


	//   ....[1]....
        /*012c*/ 	.word	0x00000fa0


	//   ....[2]....
        /*0130*/ 	.word	0x000010e0


	//   ....[3]....
        /*0134*/ 	.word	0x000011d0


	//----- nvinfo : EIATTR_MBARRIER_INSTR_OFFSETS
	.align		4
.L_336:
        /*0138*/ 	.byte	0x04, 0x39
        /*013a*/ 	.short	(.L_338 - .L_337)


	//   ....[0]....
.L_337:
        /*013c*/ 	.word	0x00000260
        /*0140*/ 	.word	0x000000ff
        /*0144*/ 	.word	0x00036400
        /*0148*/ 	.short	0x0100
        /*014a*/ 	.byte	0x06
	.zero		1


	//   ....[1]....
        /*014c*/ 	.word	0x00000350
        /*0150*/ 	.word	0x000000ff
        /*0154*/ 	.word	0x00036410
        /*0158*/ 	.short	0x0100
        /*015a*/ 	.byte	0x08
	.zero		1


	//   ....[2]....
        /*015c*/ 	.word	0x00000360
        /*0160*/ 	.word	0x000000ff
        /*0164*/ 	.word	0x00036420
        /*0168*/ 	.short	0x0100
        /*016a*/ 	.byte	0x08
	.zero		1


	//   ....[3]....
        /*016c*/ 	.word	0x00000370
        /*0170*/ 	.word	0x000000ff
        /*0174*/ 	.word	0x00036418
        /*0178*/ 	.short	0x0100
        /*017a*/ 	.byte	0x08
	.zero		1


	//   ....[4]....
        /*017c*/ 	.word	0x00000380
        /*0180*/ 	.word	0x000000ff
        /*0184*/ 	.word	0x00036428
        /*0188*/ 	.short	0x0100
        /*018a*/ 	.byte	0x08
	.zero		1


	//   ....[5]....
        /*018c*/ 	.word	0x000004b0
        /*0190*/ 	.word	0x000000ff
        /*0194*/ 	.word	0x00036430
        /*0198*/ 	.short	0x0100
        /*019a*/ 	.byte	0x08
	.zero		1


	//   ....[6]....
        /*019c*/ 	.word	0x000004c0
        /*01a0*/ 	.word	0x000000ff
        /*01a4*/ 	.word	0x00036438
        /*01a8*/ 	.short	0x0100
        /*01aa*/ 	.byte	0x08
	.zero		1


	//   ....[7]....
        /*01ac*/ 	.word	0x00001290
        /*01b0*/ 	.word	0x000000ff
        /*01b4*/ 	.word	0x00036400
        /*01b8*/ 	.short	0x010a
        /*01ba*/ 	.byte	0x24
	.zero		1


	//   ....[8]....
        /*01bc*/ 	.word	0x000013e0
        /*01c0*/ 	.word	0x000000ff
        /*01c4*/ 	.word	0x00036400
        /*01c8*/ 	.short	0x010a
        /*01ca*/ 	.byte	0x24
	.zero		1


	//   ....[9]....
        /*01cc*/ 	.word	0x00001a90
        /*01d0*/ 	.word	0x00000004
        /*01d4*/ 	.word	0x00036410
        /*01d8*/ 	.short	0x010a
        /*01da*/ 	.byte	0x3f
	.zero		1


	//   ....[10]....
        /*01dc*/ 	.word	0x00001ad0
        /*01e0*/ 	.word	0x00000004
        /*01e4*/ 	.word	0x00036410
        /*01e8*/ 	.short	0x010a
        /*01ea*/ 	.byte	0x3f
	.zero		1


	//   ....[11]....
        /*01ec*/ 	.word	0x00002180
        /*01f0*/ 	.word	0x000000ff
        /*01f4*/ 	.word	0x00036430
        /*01f8*/ 	.short	0x010a
        /*01fa*/ 	.byte	0x24
	.zero		1


	//   ....[12]....
        /*01fc*/ 	.word	0x000023a0
        /*0200*/ 	.word	0x000000ff
        /*0204*/ 	.word	0x00036430
        /*0208*/ 	.short	0x010a
        /*020a*/ 	.byte	0x24
	.zero		1


	//   ....[13]....
        /*020c*/ 	.word	0x000039b0
        /*0210*/ 	.word	0x000000ff
        /*0214*/ 	.word	0x00000000
        /*0218*/ 	.short	0x0101
        /*021a*/ 	.byte	0x04
	.zero		1


	//   ....[14]....
        /*021c*/ 	.word	0x00003d30
        /*0220*/ 	.word	0x00000004
        /*0224*/ 	.word	0x00000000
        /*0228*/ 	.short	0x0101
        /*022a*/ 	.byte	0x3f
	.zero		1


	//   ....[15]....
        /*022c*/ 	.word	0x00008d50
        /*0230*/ 	.word	0x0000000c
        /*0234*/ 	.word	0x00036420
        /*0238*/ 	.short	0x010a
        /*023a*/ 	.byte	0x3f
	.zero		1


	//   ....[16]....
        /*023c*/ 	.word	0x00009450
        /*0240*/ 	.word	0x0000000c
        /*0244*/ 	.word	0x00036438
        /*0248*/ 	.short	0x010a
        /*024a*/ 	.byte	0x3f
	.zero		1


	//   ....[17]....
        /*024c*/ 	.word	0x000097c0
        /*0250*/ 	.word	0x0000000c
        /*0254*/ 	.word	0x00036428
        /*0258*/ 	.short	0x010a
        /*025a*/ 	.byte	0x3f
	.zero		1


	//   ....[18]....
        /*025c*/ 	.word	0x00009a70
        /*0260*/ 	.word	0x0000000c
        /*0264*/ 	.word	0x00036438
        /*0268*/ 	.short	0x010a
        /*026a*/ 	.byte	0x3f
	.zero		1


	//   ....[19]....
        /*026c*/ 	.word	0x00009d30
        /*0270*/ 	.word	0x0000000c
        /*0274*/ 	.word	0x00036420
        /*0278*/ 	.short	0x010a
        /*027a*/ 	.byte	0x3f
	.zero		1


	//   ....[20]....
        /*027c*/ 	.word	0x0000a030
        /*0280*/ 	.word	0x0000000c
        /*0284*/ 	.word	0x00036438
        /*0288*/ 	.short	0x010a
        /*028a*/ 	.byte	0x3f
	.zero		1


	//   ....[21]....
        /*028c*/ 	.word	0x0000a330
        /*0290*/ 	.word	0x0000000c
        /*0294*/ 	.word	0x00036428
        /*0298*/ 	.short	0x010a
        /*029a*/ 	.byte	0x3f
	.zero		1


	//   ....[22]....
        /*029c*/ 	.word	0x0000a5f0
        /*02a0*/ 	.word	0x0000000c
        /*02a4*/ 	.word	0x00036438
        /*02a8*/ 	.short	0x010a
        /*02aa*/ 	.byte	0x3f
	.zero		1


	//   ....[23]....
        /*02ac*/ 	.word	0x0000aa40
        /*02b0*/ 	.word	0x00000007
        /*02b4*/ 	.word	0x00000000
        /*02b8*/ 	.short	0x010a
        /*02ba*/ 	.byte	0x3f
	.zero		1


	//   ....[24]....
        /*02bc*/ 	.word	0x0000aac0
        /*02c0*/ 	.word	0x00000005
        /*02c4*/ 	.word	0x00000000
        /*02c8*/ 	.short	0x010a
        /*02ca*/ 	.byte	0x3f
	.zero		1


	//   ....[25]....
        /*02cc*/ 	.word	0x0000ab10
        /*02d0*/ 	.word	0x00000009
        /*02d4*/ 	.word	0x00036438
        /*02d8*/ 	.short	0x010a
        /*02da*/ 	.byte	0x3f
	.zero		1


	//   ....[26]....
        /*02dc*/ 	.word	0x0000abf0
        /*02e0*/ 	.word	0x00000007
        /*02e4*/ 	.word	0x00036400
        /*02e8*/ 	.short	0x010a
        /*02ea*/ 	.byte	0x3f
	.zero		1


	//   ....[27]....
        /*02ec*/ 	.word	0x0000ac40
        /*02f0*/ 	.word	0x00000004
        /*02f4*/ 	.word	0x00036410
        /*02f8*/ 	.short	0x010a
        /*02fa*/ 	.byte	0x3f
	.zero		1


	//   ....[28]....
        /*02fc*/ 	.word	0x0000aca0
        /*0300*/ 	.word	0x00000078
        /*0304*/ 	.word	0x00036430
        /*0308*/ 	.short	0x010a
        /*030a*/ 	.byte	0x3f
	.zero		1


	//   ....[29]....
        /*030c*/ 	.word	0x0000ae40
        /*0310*/ 	.word	0x0000000c
        /*0314*/ 	.word	0x00036420
        /*0318*/ 	.short	0x010a
        /*031a*/ 	.byte	0x3f
	.zero		1


	//   ....[30]....
        /*031c*/ 	.word	0x0000ae90
        /*0320*/ 	.word	0x0000000c
        /*0324*/ 	.word	0x00036438
        /*0328*/ 	.short	0x010a
        /*032a*/ 	.byte	0x3f
	.zero		1


	//   ....[31]....
        /*032c*/ 	.word	0x0000aee0
        /*0330*/ 	.word	0x0000000c
        /*0334*/ 	.word	0x00036428
        /*0338*/ 	.short	0x010a
        /*033a*/ 	.byte	0x3f
	.zero		1


	//   ....[32]....
        /*033c*/ 	.word	0x0000af30
        /*0340*/ 	.word	0x0000000c
        /*0344*/ 	.word	0x00036438
        /*0348*/ 	.short	0x010a
        /*034a*/ 	.byte	0x3f
	.zero		1


	//   ....[33]....
        /*034c*/ 	.word	0x0000af90
        /*0350*/ 	.word	0x0000000c
        /*0354*/ 	.word	0x00036420
        /*0358*/ 	.short	0x010a
        /*035a*/ 	.byte	0x3f
	.zero		1


	//   ....[34]....
        /*035c*/ 	.word	0x0000afe0
        /*0360*/ 	.word	0x0000000c
        /*0364*/ 	.word	0x00036438
        /*0368*/ 	.short	0x010a
        /*036a*/ 	.byte	0x3f
	.zero		1


	//   ....[35]....
        /*036c*/ 	.word	0x0000b030
        /*0370*/ 	.word	0x0000000c
        /*0374*/ 	.word	0x00036428
        /*0378*/ 	.short	0x010a
        /*037a*/ 	.byte	0x3f
	.zero		1


	//   ....[36]....
        /*037c*/ 	.word	0x0000b080
        /*0380*/ 	.word	0x0000000c
        /*0384*/ 	.word	0x00036438
        /*0388*/ 	.short	0x010a
        /*038a*/ 	.byte	0x3f
	.zero		1


	//   ....[37]....
        /*038c*/ 	.word	0x0000b150
        /*0390*/ 	.word	0x00000007
        /*0394*/ 	.word	0x00000000
        /*0398*/ 	.short	0x010a
        /*039a*/ 	.byte	0x3f
	.zero		1


	//   ....[38]....
        /*039c*/ 	.word	0x0000b1a0
        /*03a0*/ 	.word	0x00000005
        /*03a4*/ 	.word	0x00000000
        /*03a8*/ 	.short	0x010a
        /*03aa*/ 	.byte	0x3f
	.zero		1


	//----- nvinfo : EIATTR_NUM_MBARRIERS
	.align		4
.L_338:
        /*03ac*/ 	.byte	0x03, 0x38
        /*03ae*/ 	.short	0x0007


	//----- nvinfo : EIATTR_EXIT_INSTR_OFFSETS
	.align		4
        /*03b0*/ 	.byte	0x04, 0x1c
        /*03b2*/ 	.short	(.L_340 - .L_339)


	//   ....[0]....
.L_339:
        /*03b4*/ 	.word	0x0000ab60


	//----- nvinfo : EIATTR_MAX_THREADS
	.align		4
.L_340:
        /*03b8*/ 	.byte	0x04, 0x05
        /*03ba*/ 	.short	(.L_342 - .L_341)
.L_341:
        /*03bc*/ 	.word	0x00000200
        /*03c0*/ 	.word	0x00000001
        /*03c4*/ 	.word	0x00000001


	//----- nvinfo : EIATTR_CRS_STACK_SIZE
	.align		4
.L_342:
        /*03c8*/ 	.byte	0x04, 0x1e
        /*03ca*/ 	.short	(.L_344 - .L_343)
.L_343:
        /*03cc*/ 	.word	0x00000000


	//----- nvinfo : EIATTR_CBANK_PARAM_SIZE
	.align		4
.L_344:
        /*03d0*/ 	.byte	0x03, 0x19
        /*03d2*/ 	.short	0x06f0


	//----- nvinfo : EIATTR_PARAM_CBANK
	.align		4
        /*03d4*/ 	.byte	0x04, 0x0a
        /*03d6*/ 	.short	(.L_346 - .L_345)
	.align		4
.L_345:
        /*03d8*/ 	.word	index@(.nv.constant0._ZN7cutlass13device_kernelIN5flash11enable_sm90INS1_16FlashAttnBwdSm90INS1_25CollectiveMainloopBwdSm90ILi2ELi1ELi1EN4cute5tupleIJNS5_1CILi1EEES8_S8_EEENS6_IJNS7_ILi64EEENS7_ILi96EEENS7_ILi192EEEEEENS_6half_tEfNS_4arch4Sm90ELb0ELb0ELb1ELb1ELb1ELb0ELb1ELb0ELi3ELi1ELi1ELi1ELb0EEENS1_21CollectiveEpilogueBwdISD_SE_SG_Li384ELb1ELb1ELi3EEENS1_19SingleTileSchedulerILb1ELb0ELb0ELi96EEEEEEEEEvNT_6ParamsE)
        /*03dc*/ 	.short	0x0210
        /*03de*/ 	.short	0x06f0


	//----- nvinfo : EIATTR_SW_WAR
	.align		4
.L_346:
        /*03e0*/ 	.byte	0x04, 0x36
        /*03e2*/ 	.short	(.L_348 - .L_347)
.L_347:
        /*03e4*/ 	.word	0x00000008
.L_348:


//--------------------- .nv.info._ZN7cutlass13device_kernelIN5flash11enable_sm90INS1_16FlashAttnBwdSm90INS1_25CollectiveMainloopBwdSm90ILi2ELi1ELi1EN4cute5tupleIJNS5_1CILi1EEES8_S8_EEENS6_IJNS7_ILi64EEENS7_ILi96EEENS7_ILi192EEEEEENS_6half_tEfNS_4arch4Sm90ELb0ELb0ELb1ELb1ELb0ELb0ELb1ELb0ELi3ELi1ELi1ELi1ELb0EEENS1_24CollectiveEpilogueBwdGQAISD_fSG_Li384ELb1ELb0EEENS1_19SingleTileSchedulerILb1ELb0ELb0ELi96EEEEEEEEEvNT_6ParamsE --------------------------
	.section	.nv.info._ZN7cutlass13device_kernelIN5flash11enable_sm90INS1_16FlashAttnBwdSm90INS1_25CollectiveMainloopBwdSm90ILi2ELi1ELi1EN4cute5tupleIJNS5_1CILi1EEES8_S8_EEENS6_IJNS7_ILi64EEENS7_ILi96EEENS7_ILi192EEEEEENS_6half_tEfNS_4arch4Sm90ELb0ELb0ELb1ELb1ELb0ELb0ELb1ELb0ELi3ELi1ELi1ELi1ELb0EEENS1_24CollectiveEpilogueBwdGQAISD_fSG_Li384ELb1ELb0EEENS1_19SingleTileSchedulerILb1ELb0ELb0ELi96EEEEEEEEEvNT_6ParamsE,"",@"SHT_CUDA_INFO"
	.sectionflags	@""
	.align	4


	//----- nvinfo : EIATTR_CUDA_API_VERSION
	.align		4
        /*0000*/ 	.byte	0x04, 0x37
        /*0002*/ 	.short	(.L_350 - .L_349)
.L_349:
        /*0004*/ 	.word	0x00000082


	//----- nvinfo : EIATTR_KPARAM_INFO
	.align		4
.L_350:
        /*0008*/ 	.byte	0x04, 0x17
        /*000a*/ 	.short	(.L_352 - .L_351)
.L_351:
        /*000c*/ 	.word	0x00000000
        /*0010*/ 	.short	0x0000
        /*0012*/ 	.short	0x0070
        /*0014*/ 	.byte	0x00, 0xf0, 0x01, 0x1a


	//----- nvinfo : EIATTR_SPARSE_MMA_MASK
	.align		4
.L_352:
        /*0018*/ 	.byte	0x03, 0x50
        /*001a*/ 	.short	0x0000


	//----- nvinfo : EIATTR_MAXREG_COUNT
	.align		4
        /*001c*/ 	.byte	0x03, 0x1b
        /*001e*/ 	.short	0x0080


	//----- nvinfo : EIATTR_NUM_BARRIERS
	.align		4
        /*0020*/ 	.byte	0x02, 0x4c
        /*0022*/ 	.byte	0x10
	.zero		1


	//----- nvinfo : EIATTR_EXTERNS
	.align		4
        /*0024*/ 	.byte	0x04, 0x0f
        /*0026*/ 	.short	(.L_354 - .L_353)


	//   ....[0]....
	.align		4
.L_353:
        /*0028*/ 	.word	index@(__assertfail)


	//----- nvinfo : EIATTR_ANNOTATIONS
	.align		4
.L_354:
        /*002c*/ 	.byte	0x04, 0x55
        /*002e*/ 	.short	(.L_356 - .L_355)


	//   ....[0]....
.L_355:
        /*0030*/ 	.word	0x00000001
        /*0034*/ 	.byte	0xa0, 0x07, 0x00, 0x00, 0x01, 0x00, 0x00, 0x00, 0x80, 0x17, 0x00, 0x00, 0x01, 0x00, 0x00, 0x00
        /*0044*/ 	.byte	0xc0, 0x17, 0x00, 0x00, 0x01, 0x00, 0x00, 0x00, 0x30, 0x1b, 0x00, 0x00, 0x01, 0x00, 0x00, 0x00
        /*0054*/ 	.byte	0xe0, 0x23, 0x00, 0x00, 0x01, 0x00, 0x00, 0x00, 0xc0, 0x3c, 0x00, 0x00, 0x01, 0x00, 0x00, 0x00
        /*0064*/ 	.byte	0xc0, 0x40, 0x00, 0x00


	//----- nvinfo : EIATTR_MERCURY_ISA_VERSION
	.align		4
.L_356:
        /*0068*/ 	.byte	0x03, 0x5f
        /*006a*/ 	.short	0x0101


	//----- nvinfo : EIATTR_INT_WARP_WIDE_INSTR_OFFSETS
	.align		4
        /*006c*/ 	.byte	0x04, 0x31
        /*006e*/ 	.short	(.L_358 - .L_357)


	//   ....[0]....
.L_357:
        /*0070*/ 	.word	0x00000180


	//   ....[1]....
        /*0074*/ 	.word	0x00000240


	//   ....[2]....
        /*0078*/ 	.word	0x000060b0


	//----- nvinfo : EIATTR_COOP_GROUP_MASK_REGIDS
	.align		4
.L_358:
        /*007c*/ 	.byte	0x04, 0x29
        /*007e*/ 	.short	(.L_360 - .L_359)


	//   ....[0]....
.L_359:
        /*0080*/ 	.word	0xffffffff


	//   ....[1]....
        /*0084*/ 	.word	0xffffffff


	//   ....[2]....
        /*0088*/ 	.word	0xffffffff


	//   ....[3]....
        /*008c*/ 	.word	0xffffffff


	//   ....[4]....
        /*0090*/ 	.word	0xffffffff


	//   ....[5]....
        /*0094*/ 	.word	0xffffffff


	//   ....[6]....
        /*0098*/ 	.word	0xffffffff


	//   ....[7]....
        /*009c*/ 	.word	0x0500000f


	//----- nvinfo : EIATTR_COOP_GROUP_INSTR_OFFSETS
	.align		4
.L_360:
        /*00a0*/ 	.byte	0x04, 0x28
        /*00a2*/ 	.short	(.L_362 - .L_361)


	//   ....[0]....
.L_361:
        /*00a4*/ 	.word	0x00000060


	//   ....[1]....
        /*00a8*/ 	.word	0x00000190


	//   ....[2]....
        /*00ac*/ 	.word	0x00000220


	//   ....[3]....
        /*00b0*/ 	.word	0x000003a0


	//   ....[4]....
        /*00b4*/ 	.word	0x000005e0


	//   ....[5]....
        /*00b8*/ 	.word	0x00001250


	//   ....[6]....
        /*00bc*/ 	.word	0x000049d0


	//   ....[7]....
        /*00c0*/ 	.word	0x000083f0


	//----- nvinfo : EIATTR_REG_RECONFIG
	.align		4
.L_362:
        /*00c4*/ 	.byte	0x01, 0x54
	.zero		2


	//----- nvinfo : EIATTR_SYSCALL_OFFSETS
	.align		4
        /*00c8*/ 	.byte	0x04, 0x46
        /*00ca*/ 	.short	(.L_364 - .L_363)


	//   ....[0]....
.L_363:
        /*00cc*/ 	.word	0x00000eb0


	//   ....[1]....
        /*00d0*/ 	.word	0x00000fa0


	//   ....[2]....
        /*00d4*/ 	.word	0x000010e0


	//   ....[3]....
        /*00d8*/ 	.word	0x000011d0


	//----- nvinfo : EIATTR_MBARRIER_INSTR_OFFSETS
	.align		4
.L_364:
        /*00dc*/ 	.byte	0x04, 0x39
        /*00de*/ 	.short	(.L_366 - .L_365)


	//   ....[0]....
.L_365:
        /*00e0*/ 	.word	0x00000260
        /*00e4*/ 	.word	0x000000ff
        /*00e8*/ 	.word	0x00036400
        /*00ec*/ 	.short	0x0100
        /*00ee*/ 	.byte	0x06
	.zero		1


	//   ....[1]....
        /*00f0*/ 	.word	0x00000350
        /*00f4*/ 	.word	0x000000ff
        /*00f8*/ 	.word	0x00036410
        /*00fc*/ 	.short	0x0100
        /*00fe*/ 	.byte	0x08
	.zero		1


	//   ....[2]....
        /*0100*/ 	.word	0x00000360
        /*0104*/ 	.word	0x000000ff
        /*0108*/ 	.word	0x00036420
        /*010c*/ 	.short	0x0100
        /*010e*/ 	.byte	0x08
	.zero		1


	//   ....[3]....
        /*0110*/ 	.word	0x00000370
        /*0114*/ 	.word	0x000000ff
        /*0118*/ 	.word	0x00036418
        /*011c*/ 	.short	0x0100
        /*011e*/ 	.byte	0x08
	.zero		1


	//   ....[4]....
        /*0120*/ 	.word	0x00000380
        /*0124*/ 	.word	0x000000ff
        /*0128*/ 	.word	0x00036428
        /*012c*/ 	.short	0x0100
        /*012e*/ 	.byte	0x08
	.zero		1


	//   ....[5]....
        /*0130*/ 	.word	0x000004b0
        /*0134*/ 	.word	0x000000ff
        /*0138*/ 	.word	0x00036430
        /*013c*/ 	.short	0x0100
        /*013e*/ 	.byte	0x08
	.zero		1


	//   ....[6]....
        /*0140*/ 	.word	0x000004c0
        /*0144*/ 	.word	0x000000ff
        /*0148*/ 	.word	0x00036438
        /*014c*/ 	.short	0x0100
        /*014e*/ 	.byte	0x08
	.zero		1


	//   ....[7]....
        /*0150*/ 	.word	0x00001290
        /*0154*/ 	.word	0x000000ff
        /*0158*/ 	.word	0x00036400
        /*015c*/ 	.short	0x010a
        /*015e*/ 	.byte	0x24
	.zero		1


	//   ....[8]....
        /*0160*/ 	.word	0x000013e0
        /*0164*/ 	.word	0x000000ff
        /*0168*/ 	.word	0x00036400
        /*016c*/ 	.short	0x010a
        /*016e*/ 	.byte	0x24
	.zero		1


	//   ....[9]....
        /*0170*/ 	.word	0x00001a90
        /*0174*/ 	.word	0x00000004
        /*0178*/ 	.word	0x00036410
        /*017c*/ 	.short	0x010a
        /*017e*/ 	.byte	0x3f
	.zero		1


	//   ....[10]....
        /*0180*/ 	.word	0x00001ad0
        /*0184*/ 	.word	0x00000004
        /*0188*/ 	.word	0x00036410
        /*018c*/ 	.short	0x010a
        /*018e*/ 	.byte	0x3f
	.zero		1


	//   ....[11]....
        /*0190*/ 	.word	0x00002180
        /*0194*/ 	.word	0x000000ff
        /*0198*/ 	.word	0x00036430
        /*019c*/ 	.short	0x010a
        /*019e*/ 	.byte	0x24
	.zero		1


	//   ....[12]....
        /*01a0*/ 	.word	0x000023a0
        /*01a4*/ 	.word	0x000000ff
        /*01a8*/ 	.word	0x00036430
        /*01ac*/ 	.short	0x010a
        /*01ae*/ 	.byte	0x24
	.zero		1


	//   ....[13]....
        /*01b0*/ 	.word	0x000039b0
        /*01b4*/ 	.word	0x000000ff
        /*01b8*/ 	.word	0x00000000
        /*01bc*/ 	.short	0x0101
        /*01be*/ 	.byte	0x04
	.zero		1


	//   ....[14]....
        /*01c0*/ 	.word	0x00003d30
        /*01c4*/ 	.word	0x00000004
        /*01c8*/ 	.word	0x00000000
        /*01cc*/ 	.short	0x0101
        /*01ce*/ 	.byte	0x3f
	.zero		1


	//   ....[15]....
        /*01d0*/ 	.word	0x00006590
        /*01d4*/ 	.word	0x0000000c
        /*01d8*/ 	.word	0x00036420
        /*01dc*/ 	.short	0x010a
        /*01de*/ 	.byte	0x3f
	.zero		1


	//   ....[16]....
        /*01e0*/ 	.word	0x00006c90
        /*01e4*/ 	.word	0x0000000c
        /*01e8*/ 	.word	0x00036438
        /*01ec*/ 	.short	0x010a
        /*01ee*/ 	.byte	0x3f
	.zero		1


	//   ....[17]....
        /*01f0*/ 	.word	0x00007000
        /*01f4*/ 	.word	0x0000000c
        /*01f8*/ 	.word	0x00036428
        /*01fc*/ 	.short	0x010a
        /*01fe*/ 	.byte	0x3f
	.zero		1


	//   ....[18]....
        /*0200*/ 	.word	0x000072b0
        /*0204*/ 	.word	0x0000000c
        /*0208*/ 	.word	0x00036438
        /*020c*/ 	.short	0x010a
        /*020e*/ 	.byte	0x3f
	.zero		1


	//   ....[19]....
        /*0210*/ 	.word	0x00007570
        /*0214*/ 	.word	0x0000000c
        /*0218*/ 	.word	0x00036420
        /*021c*/ 	.short	0x010a
        /*021e*/ 	.byte	0x3f
	.zero		1


	//   ....[20]....
        /*0220*/ 	.word	0x00007870
        /*0224*/ 	.word	0x0000000c
        /*0228*/ 	.word	0x00036438
        /*022c*/ 	.short	0x010a
        /*022e*/ 	.byte	0x3f
	.zero		1


	//   ....[21]....
        /*0230*/ 	.word	0x00007b70
        /*0234*/ 	.word	0x0000000c
        /*0238*/ 	.word	0x00036428
        /*023c*/ 	.short	0x010a
        /*023e*/ 	.byte	0x3f
	.zero		1


	//   ....[22]....
        /*0240*/ 	.word	0x00007e30
        /*0244*/ 	.word	0x0000000c
        /*0248*/ 	.word	0x00036438
        /*024c*/ 	.short	0x010a
        /*024e*/ 	.byte	0x3f
	.zero		1


	//   ....[23]....
        /*0250*/ 	.word	0x00008280
        /*0254*/ 	.word	0x00000007
        /*0258*/ 	.word	0x00000000
        /*025c*/ 	.short	0x010a
        /*025e*/ 	.byte	0x3f
	.zero		1


	//   ....[24]....
        /*0260*/ 	.word	0x00008300
        /*0264*/ 	.word	0x00000005
        /*0268*/ 	.word	0x00000000
        /*026c*/ 	.short	0x010a
        /*026e*/ 	.byte	0x3f
	.zero		1


	//   ....[25]....
        /*0270*/ 	.word	0x00008350
        /*0274*/ 	.word	0x00000009
        /*0278*/ 	.word	0x00036438
        /*027c*/ 	.short	0x010a
        /*027e*/ 	.byte	0x3f
	.zero		1


	//   ....[26]....
        /*0280*/ 	.word	0x00008430
        /*0284*/ 	.word	0x00000007
        /*0288*/ 	.word	0x00036400
        /*028c*/ 	.short	0x010a
        /*028e*/ 	.byte	0x3f
	.zero		1


	//   ....[27]....
        /*0290*/ 	.word	0x00008480
        /*0294*/ 	.word	0x00000004
        /*0298*/ 	.word	0x00036410
        /*029c*/ 	.short	0x010a
        /*029e*/ 	.byte	0x3f
	.zero		1


	//   ....[28]....
        /*02a0*/ 	.word	0x000084e0
        /*02a4*/ 	.word	0x00000078
        /*02a8*/ 	.word	0x00036430
        /*02ac*/ 	.short	0x010a
        /*02ae*/ 	.byte	0x3f
	.zero		1


	//   ....[29]....
        /*02b0*/ 	.word	0x00008530
        /*02b4*/ 	.word	0x0000000c
        /*02b8*/ 	.word	0x00036420
        /*02bc*/ 	.short	0x010a
        /*02be*/ 	.byte	0x3f
	.zero		1


	//   ....[30]....
        /*02c0*/ 	.word	0x00008580
        /*02c4*/ 	.word	0x0000000c
        /*02c8*/ 	.word	0x00036438
        /*02cc*/ 	.short	0x010a
        /*02ce*/ 	.byte	0x3f
	.zero		1


	//   ....[31]....
        /*02d0*/ 	.word	0x000085d0
        /*02d4*/ 	.word	0x0000000c
        /*02d8*/ 	.word	0x00036428
        /*02dc*/ 	.short	0x010a
        /*02de*/ 	.byte	0x3f
	.zero		1


	//   ....[32]....
        /*02e0*/ 	.word	0x00008620
        /*02e4*/ 	.word	0x0000000c
        /*02e8*/ 	.word	0x00036438
        /*02ec*/ 	.short	0x010a
        /*02ee*/ 	.byte	0x3f
	.zero		1


	//   ....[33]....
        /*02f0*/ 	.word	0x00008680
        /*02f4*/ 	.word	0x0000000c
        /*02f8*/ 	.word	0x00036420
        /*02fc*/ 	.short	0x010a
        /*02fe*/ 	.byte	0x3f
	.zero		1


	//   ....[34]....
        /*0300*/ 	.word	0x000086d0
        /*0304*/ 	.word	0x0000000c
        /*0308*/ 	.word	0x00036438
        /*030c*/ 	.short	0x010a
        /*030e*/ 	.byte	0x3f
	.zero		1


	//   ....[35]....
        /*0310*/ 	.word	0x00008720
        /*0314*/ 	.word	0x0000000c
        /*0318*/ 	.word	0x00036428
        /*031c*/ 	.short	0x010a
        /*031e*/ 	.byte	0x3f
	.zero		1


	//   ....[36]....
        /*0320*/ 	.word	0x00008770
        /*0324*/ 	.word	0x0000000c
        /*0328*/ 	.word	0x00036438
        /*032c*/ 	.short	0x010a
        /*032e*/ 	.byte	0x3f
	.zero		1


	//   ....[37]....
        /*0330*/ 	.word	0x00008840
        /*0334*/ 	.word	0x00000007
        /*0338*/ 	.word	0x00000000
        /*033c*/ 	.short	0x010a
        /*033e*/ 	.byte	0x3f
	.zero		1


	//   ....[38]....
        /*0340*/ 	.word	0x00008890
        /*0344*/ 	.word	0x00000005
        /*0348*/ 	.word	0x00000000
        /*034c*/ 	.short	0x010a
        /*034e*/ 	.byte	0x3f
	.zero		1


	//----- nvinfo : EIATTR_NUM_MBARRIERS
	.align		4
.L_366:
        /*0350*/ 	.byte	0x03, 0x38
        /*0352*/ 	.short	0x0007


	//----- nvinfo : EIATTR_EXIT_INSTR_OFFSETS
	.align		4
        /*0354*/ 	.byte	0x04, 0x1c
        /*0356*/ 	.short	(.L_368 - .L_367)


	//   ....[0]....
.L_367:
        /*0358*/ 	.word	0x000083a0


	//----- nvinfo : EIATTR_MAX_THREADS
	.align		4
.L_368:
        /*035c*/ 	.byte	0x04, 0x05
        /*035e*/ 	.short	(.L_370 - .L_369)
.L_369:
        /*0360*/ 	.word	0x00000200
        /*0364*/ 	.word	0x00000001
        /*0368*/ 	.word	0x00000001


	//----- nvinfo : EIATTR_CRS_STACK_SIZE
	.align		4
.L_370:
        /*036c*/ 	.byte	0x04, 0x1e
        /*036e*/ 	.short	(.L_372 - .L_371)
.L_371:
        /*0370*/ 	.word	0x00000000


	//----- nvinfo : EIATTR_CBANK_PARAM_SIZE
	.align		4
.L_372:
        /*0374*/ 	.byte	0x03, 0x19
        /*0376*/ 	.short	0x06f0


	//----- nvinfo : EIATTR_PARAM_CBANK
	.align		4
        /*0378*/ 	.byte	0x04, 0x0a
        /*037a*/ 	.short	(.L_374 - .L_373)
	.align		4
.L_373:
        /*037c*/ 	.word	index@(.nv.constant0._ZN7cutlass13device_kernelIN5flash11enable_sm90INS1_16FlashAttnBwdSm90INS1_25CollectiveMainloopBwdSm90ILi2ELi1ELi1EN4cute5tupleIJNS5_1CILi1EEES8_S8_EEENS6_IJNS7_ILi64EEENS7_ILi96EEENS7_ILi192EEEEEENS_6half_tEfNS_4arch4Sm90ELb0ELb0ELb1ELb1ELb0ELb0ELb1ELb0ELi3ELi1ELi1ELi1ELb0EEENS1_24CollectiveEpilogueBwdGQAISD_fSG_Li384ELb1ELb0EEENS1_19SingleTileSchedulerILb1ELb0ELb0ELi96EEEEEEEEEvNT_6ParamsE)
        /*0380*/ 	.short	0x0210
        /*0382*/ 	.short	0x06f0


	//----- nvinfo : EIATTR_SW_WAR
	.align		4
.L_374:
        /*0384*/ 	.byte	0x04, 0x36
        /*0386*/ 	.short	(.L_376 - .L_375)
.L_375:
        /*0388*/ 	.word	0x00000008
.L_376:


//--------------------- .nv.info._ZN7cutlass13device_kernelIN5flash11enable_sm90INS1_16FlashAttnBwdSm90INS1_25CollectiveMainloopBwdSm90ILi2ELi1ELi1EN4cute5tupleIJNS5_1CILi1EEES8_S8_EEENS6_IJNS7_ILi64EEENS7_ILi96EEENS7_ILi192EEEEEENS_6half_tEfNS_4arch4Sm90ELb0ELb0ELb1ELb1ELb1ELb0ELb1ELb0ELi3ELi1ELi1ELi1ELb0EEENS1_24CollectiveEpilogueBwdGQAISD_fSG_Li384ELb1ELb1EEENS1_19SingleTileSchedulerILb1ELb0ELb0ELi96EEEEEEEEEvNT_6ParamsE --------------------------
	.section	.nv.info._ZN7cutlass13device_kernelIN5flash11enable_sm90INS1_16FlashAttnBwdSm90INS1_25CollectiveMainloopBwdSm90ILi2ELi1ELi1EN4cute5tupleIJNS5_1CILi1EEES8_S8_EEENS6_IJNS7_ILi64EEENS7_ILi96EEENS7_ILi192EEEEEENS_6half_tEfNS_4arch4Sm90ELb0ELb0ELb1ELb1ELb1ELb0ELb1ELb0ELi3ELi1ELi1ELi1ELb0EEENS1_24CollectiveEpilogueBwdGQAISD_fSG_Li384ELb1ELb1EEENS1_19SingleTileSchedulerILb1ELb0ELb0ELi96EEEEEEEEEvNT_6ParamsE,"",@"SHT_CUDA_INFO"
	.sectionflags	@""
	.align	4


	//----- nvinfo : EIATTR_CUDA_API_VERSION
	.align		4
        /*0000*/ 	.byte	0x04, 0x37
        /*0002*/ 	.short	(.L_378 - .L_377)
.L_377:
        /*0004*/ 	.word	0x00000082


	//----- nvinfo : EIATTR_KPARAM_INFO
	.align		4
.L_378:
        /*0008*/ 	.byte	0x04, 0x17
        /*000a*/ 	.short	(.L_380 - .L_379)
.L_379:
        /*000c*/ 	.word	0x00000000
        /*0010*/ 	.short	0x0000
        /*0012*/ 	.short	0x0070
        /*0014*/ 	.byte	0x00, 0xf0, 0x01, 0x1a


	//----- nvinfo : EIATTR_SPARSE_MMA_MASK
	.align		4
.L_380:
        /*0018*/ 	.byte	0x03, 0x50
        /*001a*/ 	.short	0x0000


	//----- nvinfo : EIATTR_MAXREG_COUNT
	.align		4
        /*001c*/ 	.byte	0x03, 0x1b
        /*001e*/ 	.short	0x0080


	//----- nvinfo : EIATTR_NUM_BARRIERS
	.align		4
        /*0020*/ 	.byte	0x02, 0x4c
        /*0022*/ 	.byte	0x10
	.zero		1


	//----- nvinfo : EIATTR_EXTERNS
	.align		4
        /*0024*/ 	.byte	0x04, 0x0f
        /*0026*/ 	.short	(.L_382 - .L_381)


	//   ....[0]....
	.align		4
.L_381:
        /*0028*/ 	.word	index@(__assertfail)


	//----- nvinfo : EIATTR_ANNOTATIONS
	.align		4
.L_382:
        /*002c*/ 	.byte	0x04, 0x55
        /*002e*/ 	.short	(.L_384 - .L_383)


	//   ....[0]....
.L_383:
        /*0030*/ 	.word	0x00000001
        /*0034*/ 	.byte	0xa0, 0x07, 0x00, 0x00, 0x01, 0x00, 0x00, 0x00, 0x80, 0x17, 0x00, 0x00, 0x01, 0x00, 0x00, 0x00
        /*0044*/ 	.byte	0xc0, 0x17, 0x00, 0x00, 0x01, 0x00, 0x00, 0x00, 0x30, 0x1b, 0x00, 0x00, 0x01, 0x00, 0x00, 0x00
        /*0054*/ 	.byte	0xe0, 0x23, 0x00, 0x00, 0x01, 0x00, 0x00, 0x00, 0xc0, 0x3c, 0x00, 0x00, 0x01, 0x00, 0x00, 0x00
        /*0064*/ 	.byte	0xc0, 0x40, 0x00, 0x00


	//----- nvinfo : EIATTR_MERCURY_ISA_VERSION
	.align		4
.L_384:
        /*0068*/ 	.byte	0x03, 0x5f
        /*006a*/ 	.short	0x0101


	//----- nvinfo : EIATTR_INT_WARP_WIDE_INSTR_OFFSETS
	.align		4
        /*006c*/ 	.byte	0x04, 0x31
        /*006e*/ 	.short	(.L_386 - .L_385)


	//   ....[0]....
.L_385:
        /*0070*/ 	.word	0x00000180


	//   ....[1]....
        /*0074*/ 	.word	0x00000240


	//   ....[2]....
        /*0078*/ 	.word	0x00005c20


	//   ....[3]....
        /*007c*/ 	.word	0x00006210


	//   ....[4]....
        /*0080*/ 	.word	0x00006970


	//   ....[5]....
        /*0084*/ 	.word	0x00006d10


	//----- nvinfo : EIATTR_COOP_GROUP_MASK_REGIDS
	.align		4
.L_386:
        /*0088*/ 	.byte	0x04, 0x29
        /*008a*/ 	.short	(.L_388 - .L_387)


	//   ....[0]....
.L_387:
        /*008c*/ 	.word	0xffffffff


	//   ....[1]....
        /*0090*/ 	.word	0xffffffff


	//   ....[2]....
        /*0094*/ 	.word	0xffffffff


	//   ....[3]....
        /*0098*/ 	.word	0xffffffff


	//   ....[4]....
        /*009c*/ 	.word	0xffffffff


	//   ....[5]....
        /*00a0*/ 	.word	0xffffffff


	//   ....[6]....
        /*00a4*/ 	.word	0xffffffff


	//   ....[7]....
        /*00a8*/ 	.word	0xffffffff


	//   ....[8]....
        /*00ac*/ 	.word	0xffffffff


	//   ....[9]....
        /*00b0*/ 	.word	0xffffffff


	//   ....[10]....
        /*00b4*/ 	.word	0xffffffff


	//   ....[11]....
        /*00b8*/ 	.word	0xffffffff


	//   ....[12]....
        /*00bc*/ 	.word	0xffffffff


	//   ....[13]....
        /*00c0*/ 	.word	0xffffffff


	//   ....[14]....
        /*00c4*/ 	.word	0xffffffff


	//   ....[15]....
        /*00c8*/ 	.word	0xffffffff


	//   ....[16]....
        /*00cc*/ 	.word	0xffffffff


	//   ....[17]....
        /*00d0*/ 	.word	0x0500000f


	//   ....[18]....
        /*00d4*/ 	.word	0x0500000f


	//   ....[19]....
        /*00d8*/ 	.word	0x0500000f


	//   ....[20]....
        /*00dc*/ 	.word	0x0500000f


	//   ....[21]....
        /*00e0*/ 	.word	0x0500000f


	//   ....[22]....
        /*00e4*/ 	.word	0x0500000f


	//----- nvinfo : EIATTR_COOP_GROUP_INSTR_OFFSETS
	.align		4
.L_388:
        /*00e8*/ 	.byte	0x04, 0x28
        /*00ea*/ 	.short	(.L_390 - .L_389)


	//   ....[0]....
.L_389:
        /*00ec*/ 	.word	0x00000060


	//   ....[1]....
        /*00f0*/ 	.word	0x00000190


	//   ....[2]....
        /*00f4*/ 	.word	0x00000220


	//   ....[3]....
        /*00f8*/ 	.word	0x000003a0


	//   ....[4]....
        /*00fc*/ 	.word	0x000005e0


	//   ....[5]....
        /*0100*/ 	.word	0x00001250


	//   ....[6]....
        /*0104*/ 	.word	0x000047a0


	//   ....[7]....
        /*0108*/ 	.word	0x00004930


	//   ....[8]....
        /*010c*/ 	.word	0x00004bc0


	//   ....[9]....
        /*0110*/ 	.word	0x00004d50


	//   ....[10]....
        /*0114*/ 	.word	0x00004e60


	//   ....[11]....
        /*0118*/ 	.word	0x00005760


	//   ....[12]....
        /*011c*/ 	.word	0x00005b50


	//   ....[13]....
        /*0120*/ 	.word	0x00005d90


	//   ....[14]....
        /*0124*/ 	.word	0x00006140


	//   ....[15]....
        /*0128*/ 	.word	0x000063f0


	//   ....[16]....
        /*012c*/ 	.word	0x000068b0


	//   ....[17]....
        /*0130*/ 	.word	0x00009050


	//   ....[18]....
        /*0134*/ 	.word	0x000091c0


	//   ....[19]....
        /*0138*/ 	.word	0x00009230


	//   ....[20]....
        /*013c*/ 	.word	0x000092a0


	//   ....[21]....
        /*0140*/ 	.word	0x00009310


	//   ....[22]....
        /*0144*/ 	.word	0x00009380


	//----- nvinfo : EIATTR_REG_RECONFIG
	.align		4
.L_390:
        /*0148*/ 	.byte	0x01, 0x54
	.zero		2


	//----- nvinfo : EIATTR_SYSCALL_OFFSETS
	.align		4
        /*014c*/ 	.byte	0x04, 0x46
        /*014e*/ 	.short	(.L_392 - .L_391)


	//   ....[0]....
.L_391:
        /*0150*/ 	.word	0x00000eb0


	//   ....[1]....
        /*0154*/ 	.word	0x00000fa0


	//   ....[2]....
        /*0158*/ 	.word	0x000010e0


	//   ....[3]....
        /*015c*/ 	.word	0x000011d0


	//----- nvinfo : EIATTR_MBARRIER_INSTR_OFFSETS
	.align		4
.L_392:
        /*0160*/ 	.byte	0x04, 0x39
        /*0162*/ 	.short	(.L_394 - .L_393)


	//   ....[0]....
.L_393:
        /*0164*/ 	.word	0x00000260
        /*0168*/ 	.word	0x000000ff
        /*016c*/ 	.word	0x00036400
        /*0170*/ 	.short	0x0100
        /*0172*/ 	.byte	0x06
	.zero		1


	//   ....[1]....
        /*0174*/ 	.word	0x00000350
        /*0178*/ 	.word	0x000000ff
        /*017c*/ 	.word	0x00036410
        /*0180*/ 	.short	0x0100
        /*0182*/ 	.byte	0x08
	.zero		1


	//   ....[2]....
        /*0184*/ 	.word	0x00000360
        /*0188*/ 	.word	0x000000ff
        /*018c*/ 	.word	0x00036420
        /*0190*/ 	.short	0x0100
        /*0192*/ 	.byte	0x08
	.zero		1


	//   ....[3]....
        /*0194*/ 	.word	0x00000370
        /*0198*/ 	.word	0x000000ff
        /*019c*/ 	.word	0x00036418
        /*01a0*/ 	.short	0x0100
        /*01a2*/ 	.byte	0x08
	.zero		1


	//   ....[4]....
        /*01a4*/ 	.word	0x00000380
        /*01a8*/ 	.word	0x000000ff
        /*01ac*/ 	.word	0x00036428
        /*01b0*/ 	.short	0x0100
        /*01b2*/ 	.byte	0x08
	.zero		1


	//   ....[5]....
        /*01b4*/ 	.word	0x000004b0
        /*01b8*/ 	.word	0x000000ff
        /*01bc*/ 	.word	0x00036430
        /*01c0*/ 	.short	0x0100
        /*01c2*/ 	.byte	0x08
	.zero		1


	//   ....[6]....
        /*01c4*/ 	.word	0x000004c0
        /*01c8*/ 	.word	0x000000ff
        /*01cc*/ 	.word	0x00036438
        /*01d0*/ 	.short	0x0100
        /*01d2*/ 	.byte	0x08
	.zero		1


	//   ....[7]....
        /*01d4*/ 	.word	0x00001290
        /*01d8*/ 	.word	0x000000ff
        /*01dc*/ 	.word	0x00036400
        /*01e0*/ 	.short	0x010a
        /*01e2*/ 	.byte	0x24
	.zero		1


	//   ....[8]....
        /*01e4*/ 	.word	0x000013e0
        /*01e8*/ 	.word	0x000000ff
        /*01ec*/ 	.word	0x00036400
        /*01f0*/ 	.short	0x010a
        /*01f2*/ 	.byte	0x24
	.zero		1


	//   ....[9]....
        /*01f4*/ 	.word	0x00001a90
        /*01f8*/ 	.word	0x00000004
        /*01fc*/ 	.word	0x00036410
        /*0200*/ 	.short	0x010a
        /*0202*/ 	.byte	0x3f
	.zero		1


	//   ....[10]....
        /*0204*/ 	.word	0x00001ad0
        /*0208*/ 	.word	0x00000004
        /*020c*/ 	.word	0x00036410
        /*0210*/ 	.short	0x010a
        /*0212*/ 	.byte	0x3f
	.zero		1


	//   ....[11]....
        /*0214*/ 	.word	0x00002180
        /*0218*/ 	.word	0x000000ff
        /*021c*/ 	.word	0x00036430
        /*0220*/ 	.short	0x010a
        /*0222*/ 	.byte	0x24
	.zero		1


	//   ....[12]....
        /*0224*/ 	.word	0x000023a0
        /*0228*/ 	.word	0x000000ff
        /*022c*/ 	.word	0x00036430
        /*0230*/ 	.short	0x010a
        /*0232*/ 	.byte	0x24
	.zero		1


	//   ....[13]....
        /*0234*/ 	.word	0x000039b0
        /*0238*/ 	.word	0x000000ff
        /*023c*/ 	.word	0x00000000
        /*0240*/ 	.short	0x0101
        /*0242*/ 	.byte	0x04
	.zero		1


	//   ....[14]....
        /*0244*/ 	.word	0x00003d30
        /*0248*/ 	.word	0x00000004
        /*024c*/ 	.word	0x00000000
        /*0250*/ 	.short	0x0101
        /*0252*/ 	.byte	0x3f
	.zero		1


	//   ....[15]....
        /*0254*/ 	.word	0x000071f0
        /*0258*/ 	.word	0x0000000c
        /*025c*/ 	.word	0x00036420
        /*0260*/ 	.short	0x010a
        /*0262*/ 	.byte	0x3f
	.zero		1


	//   ....[16]....
        /*0264*/ 	.word	0x000078f0
        /*0268*/ 	.word	0x0000000c
        /*026c*/ 	.word	0x00036438
        /*0270*/ 	.short	0x010a
        /*0272*/ 	.byte	0x3f
	.zero		1


	//   ....[17]....
        /*0274*/ 	.word	0x00007c60
        /*0278*/ 	.word	0x0000000c
        /*027c*/ 	.word	0x00036428
        /*0280*/ 	.short	0x010a
        /*0282*/ 	.byte	0x3f
	.zero		1


	//   ....[18]....
        /*0284*/ 	.word	0x00007f10
        /*0288*/ 	.word	0x0000000c
        /*028c*/ 	.word	0x00036438
        /*0290*/ 	.short	0x010a
        /*0292*/ 	.byte	0x3f
	.zero		1


	//   ....[19]....
        /*0294*/ 	.word	0x000081d0
        /*0298*/ 	.word	0x0000000c
        /*029c*/ 	.word	0x00036420
        /*02a0*/ 	.short	0x010a
        /*02a2*/ 	.byte	0x3f
	.zero		1


	//   ....[20]....
        /*02a4*/ 	.word	0x000084d0
        /*02a8*/ 	.word	0x0000000c
        /*02ac*/ 	.word	0x00036438
        /*02b0*/ 	.short	0x010a
        /*02b2*/ 	.byte	0x3f
	.zero		1


	//   ....[21]....
        /*02b4*/ 	.word	0x000087d0
        /*02b8*/ 	.word	0x0000000c
        /*02bc*/ 	.word	0x00036428
        /*02c0*/ 	.short	0x010a
        /*02c2*/ 	.byte	0x3f
	.zero		1


	//   ....[22]....
        /*02c4*/ 	.word	0x00008a90
        /*02c8*/ 	.word	0x0000000c
        /*02cc*/ 	.word	0x00036438
        /*02d0*/ 	.short	0x010a
        /*02d2*/ 	.byte	0x3f
	.zero		1


	//   ....[23]....
        /*02d4*/ 	.word	0x00008ee0
        /*02d8*/ 	.word	0x00000007
        /*02dc*/ 	.word	0x00000000
        /*02e0*/ 	.short	0x010a
        /*02e2*/ 	.byte	0x3f
	.zero		1


	//   ....[24]....
        /*02e4*/ 	.word	0x00008f60
        /*02e8*/ 	.word	0x00000005
        /*02ec*/ 	.word	0x00000000
        /*02f0*/ 	.short	0x010a
        /*02f2*/ 	.byte	0x3f
	.zero		1


	//   ....[25]....
        /*02f4*/ 	.word	0x00008fb0
        /*02f8*/ 	.word	0x00000009
        /*02fc*/ 	.word	0x00036438
        /*0300*/ 	.short	0x010a
        /*0302*/ 	.byte	0x3f
	.zero		1


	//   ....[26]....
        /*0304*/ 	.word	0x00009090
        /*0308*/ 	.word	0x00000007
        /*030c*/ 	.word	0x00036400
        /*0310*/ 	.short	0x010a
        /*0312*/ 	.byte	0x3f
	.zero		1


	//   ....[27]....
        /*0314*/ 	.word	0x000090e0
        /*0318*/ 	.word	0x00000004
        /*031c*/ 	.word	0x00036410
        /*0320*/ 	.short	0x010a
        /*0322*/ 	.byte	0x3f
	.zero		1


	//   ....[28]....
        /*0324*/ 	.word	0x00009140
        /*0328*/ 	.word	0x00000078
        /*032c*/ 	.word	0x00036430
        /*0330*/ 	.short	0x010a
        /*0332*/ 	.byte	0x3f
	.zero		1


	//   ....[29]....
        /*0334*/ 	.word	0x000093c0
        /*0338*/ 	.word	0x0000000c
        /*033c*/ 	.word	0x00036420
        /*0340*/ 	.short	0x010a
        /*0342*/ 	.byte	0x3f
	.zero		1


	//   ....[30]....
        /*0344*/ 	.word	0x00009410
        /*0348*/ 	.word	0x0000000c
        /*034c*/ 	.word	0x00036438
        /*0350*/ 	.short	0x010a
        /*0352*/ 	.byte	0x3f
	.zero		1


	//   ....[31]....
        /*0354*/ 	.word	0x00009460
        /*0358*/ 	.word	0x0000000c
        /*035c*/ 	.word	0x00036428
        /*0360*/ 	.short	0x010a
        /*0362*/ 	.byte	0x3f
	.zero		1


	//   ....[32]....
        /*0364*/ 	.word	0x000094b0
        /*0368*/ 	.word	0x0000000c
        /*036c*/ 	.word	0x00036438
        /*0370*/ 	.short	0x010a
        /*0372*/ 	.byte	0x3f
	.zero		1


	//   ....[33]....
        /*0374*/ 	.word	0x00009510
        /*0378*/ 	.word	0x0000000c
        /*037c*/ 	.word	0x00036420
        /*0380*/ 	.short	0x010a
        /*0382*/ 	.byte	0x3f
	.zero		1


	//   ....[34]....
        /*0384*/ 	.word	0x00009560
        /*0388*/ 	.word	0x0000000c
        /*038c*/ 	.word	0x00036438
        /*0390*/ 	.short	0x010a
        /*0392*/ 	.byte	0x3f
	.zero		1


	//   ....[35]....
        /*0394*/ 	.word	0x000095b0
        /*0398*/ 	.word	0x0000000c
        /*039c*/ 	.word	0x00036428
        /*03a0*/ 	.short	0x010a
        /*03a2*/ 	.byte	0x3f
	.zero		1


	//   ....[36]....
        /*03a4*/ 	.word	0x00009600
        /*03a8*/ 	.word	0x0000000c
        /*03ac*/ 	.word	0x00036438
        /*03b0*/ 	.short	0x010a
        /*03b2*/ 	.byte	0x3f
	.zero		1


	//   ....[37]....
        /*03b4*/ 	.word	0x000096d0
        /*03b8*/ 	.word	0x00000007
        /*03bc*/ 	.word	0x00000000
        /*03c0*/ 	.short	0x010a
        /*03c2*/ 	.byte	0x3f
	.zero		1


	//   ....[38]....
        /*03c4*/ 	.word	0x00009720
        /*03c8*/ 	.word	0x00000005
        /*03cc*/ 	.word	0x00000000
        /*03d0*/ 	.short	0x010a
        /*03d2*/ 	.byte	0x3f
	.zero		1


	//----- nvinfo : EIATTR_NUM_MBARRIERS
	.align		4
.L_394:
        /*03d4*/ 	.byte	0x03, 0x38
        /*03d6*/ 	.short	0x0007


	//----- nvinfo : EIATTR_EXIT_INSTR_OFFSETS
	.align		4
        /*03d8*/ 	.byte	0x04, 0x1c
        /*03da*/ 	.short	(.L_396 - .L_395)


	//   ....[0]....
.L_395:
        /*03dc*/ 	.word	0x00009000


	//----- nvinfo : EIATTR_MAX_THREADS
	.align		4
.L_396:
        /*03e0*/ 	.byte	0x04, 0x05
        /*03e2*/ 	.short	(.L_398 - .L_397)
.L_397:
        /*03e4*/ 	.word	0x00000200
        /*03e8*/ 	.word	0x00000001
        /*03ec*/ 	.word	0x00000001


	//----- nvinfo : EIATTR_CRS_STACK_SIZE
	.align		4
.L_398:
        /*03f0*/ 	.byte	0x04, 0x1e
        /*03f2*/ 	.short	(.L_400 - .L_399)
.L_399:
        /*03f4*/ 	.word	0x00000000


	//----- nvinfo : EIATTR_CBANK_PARAM_SIZE
	.align		4
.L_400:
        /*03f8*/ 	.byte	0x03, 0x19
        /*03fa*/ 	.short	0x06f0


	//----- nvinfo : EIATTR_PARAM_CBANK
	.align		4
        /*03fc*/ 	.byte	0x04, 0x0a
        /*03fe*/ 	.short	(.L_402 - .L_401)
	.align		4
.L_401:
        /*0400*/ 	.word	index@(.nv.constant0._ZN7cutlass13device_kernelIN5flash11enable_sm90INS1_16FlashAttnBwdSm90INS1_25CollectiveMainloopBwdSm90ILi2ELi1ELi1EN4cute5tupleIJNS5_1CILi1EEES8_S8_EEENS6_IJNS7_ILi64EEENS7_ILi96EEENS7_ILi192EEEEEENS_6half_tEfNS_4arch4Sm90ELb0ELb0ELb1ELb1ELb1ELb0ELb1ELb0ELi3ELi1ELi1ELi1ELb0EEENS1_24CollectiveEpilogueBwdGQAISD_fSG_Li384ELb1ELb1EEENS1_19SingleTileSchedulerILb1ELb0ELb0ELi96EEEEEEEEEvNT_6ParamsE)
        /*0404*/ 	.short	0x0210
        /*0406*/ 	.short	0x06f0


	//----- nvinfo : EIATTR_SW_WAR
	.align		4
.L_402:
        /*0408*/ 	.byte	0x04, 0x36
        /*040a*/ 	.short	(.L_404 - .L_403)
.L_403:
        /*040c*/ 	.word	0x00000008
.L_404:


//--------------------- .nv.info._ZN7cutlass13device_kernelIN5flash11enable_sm90INS1_16FlashAttnBwdSm90INS1_25CollectiveMainloopBwdSm90ILi2ELi1ELi1EN4cute5tupleIJNS5_1CILi1EEES8_S8_EEENS6_IJNS7_ILi64EEENS7_ILi96EEENS7_ILi192EEEEEENS_6half_tEfNS_4arch4Sm90ELb0ELb1ELb1ELb0ELb0ELb0ELb1ELb0ELi3ELi1ELi1ELi1ELb0EEENS1_21CollectiveEpilogueBwdISD_SE_SG_Li384ELb0ELb1ELi3EEENS1_19SingleTileSchedulerILb0ELb0ELb0ELi96EEEEEEEEEvNT_6ParamsE --------------------------
	.section	.nv.info._ZN7cutlass13device_kernelIN5flash11enable_sm90INS1_16FlashAttnBwdSm90INS1_25CollectiveMainloopBwdSm90ILi2ELi1ELi1EN4cute5tupleIJNS5_1CILi1EEES8_S8_EEENS6_IJNS7_ILi64EEENS7_ILi96EEENS7_ILi192EEEEEENS_6half_tEfNS_4arch4Sm90ELb0ELb1ELb1ELb0ELb0ELb0ELb1ELb0ELi3ELi1ELi1ELi1ELb0EEENS1_21CollectiveEpilogueBwdISD_SE_SG_Li384ELb0ELb1ELi3EEENS1_19SingleTileSchedulerILb0ELb0ELb0ELi96EEEEEEEEEvNT_6ParamsE,"",@"SHT_CUDA_INFO"
	.sectionflags	@""
	.align	4


	//----- nvinfo : EIATTR_CUDA_API_VERSION
	.align		4
        /*0000*/ 	.byte	0x04, 0x37
        /*0002*/ 	.short	(.L_406 - .L_405)
.L_405:
        /*0004*/ 	.word	0x00000082


	//----- nvinfo : EIATTR_KPARAM_INFO
	.align		4
.L_406:
        /*0008*/ 	.byte	0x04, 0x17
        /*000a*/ 	.short	(.L_408 - .L_407)
.L_407:
        /*000c*/ 	.word	0x00000000
        /*0010*/ 	.short	0x0000
        /*0012*/ 	.short	0x0070
        /*0014*/ 	.byte	0x00, 0xf0, 0x01, 0x24


	//----- nvinfo : EIATTR_SPARSE_MMA_MASK
	.align		4
.L_408:
        /*0018*/ 	.byte	0x03, 0x50
        /*001a*/ 	.short	0x0000


	//----- nvinfo : EIATTR_MAXREG_COUNT
	.align		4
        /*001c*/ 	.byte	0x03, 0x1b
        /*001e*/ 	.short	0x0080


	//----- nvinfo : EIATTR_NUM_BARRIERS
	.align		4
        /*0020*/ 	.byte	0x02, 0x4c
        /*0022*/ 	.byte	0x10
	.zero		1


	//----- nvinfo : EIATTR_EXTERNS
	.align		4
        /*0024*/ 	.byte	0x04, 0x0f
        /*0026*/ 	.short	(.L_410 - .L_409)


	//   ....[0]....
	.align		4
.L_409:
        /*0028*/ 	.word	index@(__assertfail)


	//----- nvinfo : EIATTR_ANNOTATIONS
	.align		4
.L_410:
        /*002c*/ 	.byte	0x04, 0x55
        /*002e*/ 	.short	(.L_412 - .L_411)


	//   ....[0]....
.L_411:
        /*0030*/ 	.word	0x00000001
        /*0034*/ 	.byte	0x10, 0x18, 0x00, 0x00, 0x01, 0x00, 0x00, 0x00, 0x50, 0x18, 0x00, 0x00, 0x01, 0x00, 0x00, 0x00
        /*0044*/ 	.byte	0x90, 0x18, 0x00, 0x00, 0x01, 0x00, 0x00, 0x00, 0xe0, 0x20, 0x00, 0x00, 0x01, 0x00, 0x00, 0x00
        /*0054*/ 	.byte	0x70, 0x2a, 0x00, 0x00, 0x01, 0x00, 0x00, 0x00, 0x50, 0x2c, 0x00, 0x00, 0x01, 0x00, 0x00, 0x00
        /*0064*/ 	.byte	0xd0, 0x2d, 0x00, 0x00


	//----- nvinfo : EIATTR_MERCURY_ISA_VERSION
	.align		4
.L_412:
        /*0068*/ 	.byte	0x03, 0x5f
        /*006a*/ 	.short	0x0101


	//----- nvinfo : EIATTR_INT_WARP_WIDE_INSTR_OFFSETS
	.align		4
        /*006c*/ 	.byte	0x04, 0x31
        /*006e*/ 	.short	(.L_414 - .L_413)


	//   ....[0]....
.L_413:
        /*0070*/ 	.word	0x000001f0


	//   ....[1]....
        /*0074*/ 	.word	0x00000220


	//----- nvinfo : EIATTR_COOP_GROUP_MASK_REGIDS
	.align		4
.L_414:
        /*0078*/ 	.byte	0x04, 0x29
        /*007a*/ 	.short	(.L_416 - .L_415)


	//   ....[0]....
.L_415:
        /*007c*/ 	.word	0xffffffff


	//   ....[1]....
        /*0080*/ 	.word	0xffffffff


	//   ....[2]....
        /*0084*/ 	.word	0xffffffff


	//   ....[3]....
        /*0088*/ 	.word	0xffffffff


	//   ....[4]....
        /*008c*/ 	.word	0xffffffff


	//   ....[5]....
        /*0090*/ 	.word	0xffffffff


	//   ....[6]....
        /*0094*/ 	.word	0xffffffff


	//   ....[7]....
        /*0098*/ 	.word	0xffffffff


	//   ....[8]....
        /*009c*/ 	.word	0x0500000f


	//----- nvinfo : EIATTR_COOP_GROUP_INSTR_OFFSETS
	.align		4
.L_416:
        /*00a0*/ 	.byte	0x04, 0x28
        /*00a2*/ 	.short	(.L_418 - .L_417)


	//   ....[0]....
.L_417:
        /*00a4*/ 	.word	0x00000070


	//   ....[1]....
        /*00a8*/ 	.word	0x00000200


	//   ....[2]....
        /*00ac*/ 	.word	0x00000250


	//   ....[3]....
        /*00b0*/ 	.word	0x00000440


	//   ....[4]....
        /*00b4*/ 	.word	0x00000630


	//   ....[5]....
        /*00b8*/ 	.word	0x000010f0


	//   ....[6]....
        /*00bc*/ 	.word	0x00004d70


	//   ....[7]....
        /*00c0*/ 	.word	0x00006390


	//   ....[8]....
        /*00c4*/ 	.word	0x00009a20


	//----- nvinfo : EIATTR_REG_RECONFIG
	.align		4
.L_418:
        /*00c8*/ 	.byte	0x01, 0x54
	.zero		2


	//----- nvinfo : EIATTR_SYSCALL_OFFSETS
	.align		4
        /*00cc*/ 	.byte	0x04, 0x46
        /*00ce*/ 	.short	(.L_420 - .L_419)


	//   ....[0]....
.L_419:
        /*00d0*/ 	.word	0x00000d50


	//   ....[1]....
        /*00d4*/ 	.word	0x00000e40


	//   ....[2]....
        /*00d8*/ 	.word	0x00000f80


	//   ....[3]....
        /*00dc*/ 	.word	0x00001070


	//   ....[4]....
        /*00e0*/ 	.word	0x00004760


	//   ....[5]....
        /*00e4*/ 	.word	0x000048a0


	//   ....[6]....
        /*00e8*/ 	.word	0x000049c0


	//   ....[7]....
        /*00ec*/ 	.word	0x00004ae0


	//----- nvinfo : EIATTR_MBARRIER_INSTR_OFFSETS
	.align		4
.L_420:
        /*00f0*/ 	.byte	0x04, 0x39
        /*00f2*/ 	.short	(.L_422 - .L_421)


	//   ....[0]....
.L_421:
        /*00f4*/ 	.word	0x000002f0
        /*00f8*/ 	.word	0x000000ff
        /*00fc*/ 	.word	0x00036400
        /*0100*/ 	.short	0x0100
        /*0102*/ 	.byte	0x06
	.zero		1


	//   ....[1]....
        /*0104*/ 	.word	0x000003f0
        /*0108*/ 	.word	0x000000ff
        /*010c*/ 	.word	0x00036410
        /*0110*/ 	.short	0x0100
        /*0112*/ 	.byte	0x08
	.zero		1


	//   ....[2]....
        /*0114*/ 	.word	0x00000400
        /*0118*/ 	.word	0x000000ff
        /*011c*/ 	.word	0x00036420
        /*0120*/ 	.short	0x0100
        /*0122*/ 	.byte	0x08
	.zero		1


	//   ....[3]....
        /*0124*/ 	.word	0x00000410
        /*0128*/ 	.word	0x000000ff
        /*012c*/ 	.word	0x00036418
        /*0130*/ 	.short	0x0100
        /*0132*/ 	.byte	0x08
	.zero		1


	//   ....[4]....
        /*0134*/ 	.word	0x00000420
        /*0138*/ 	.word	0x000000ff
        /*013c*/ 	.word	0x00036428
        /*0140*/ 	.short	0x0100
        /*0142*/ 	.byte	0x08
	.zero		1


	//   ....[5]....
        /*0144*/ 	.word	0x00000550
        /*0148*/ 	.word	0x000000ff
        /*014c*/ 	.word	0x00036430
        /*0150*/ 	.short	0x0100
        /*0152*/ 	.byte	0x08
	.zero		1


	//   ....[6]....
        /*0154*/ 	.word	0x00000560
        /*0158*/ 	.word	0x000000ff
        /*015c*/ 	.word	0x00036438
        /*0160*/ 	.short	0x0100
        /*0162*/ 	.byte	0x08
	.zero		1


	//   ....[7]....
        /*0164*/ 	.word	0x00001120
        /*0168*/ 	.word	0x000000ff
        /*016c*/ 	.word	0x00036400
        /*0170*/ 	.short	0x010a
        /*0172*/ 	.byte	0x25
	.zero		1


	//   ....[8]....
        /*0174*/ 	.word	0x00001210
        /*0178*/ 	.word	0x000000ff
        /*017c*/ 	.word	0x00036400
        /*0180*/ 	.short	0x010a
        /*0182*/ 	.byte	0x25
	.zero		1


	//   ....[9]....
        /*0184*/ 	.word	0x00001990
        /*0188*/ 	.word	0x00000003
        /*018c*/ 	.word	0x00036410
        /*0190*/ 	.short	0x010a
        /*0192*/ 	.byte	0x3f
	.zero		1


	//   ....[10]....
        /*0194*/ 	.word	0x000019d0
        /*0198*/ 	.word	0x00000003
        /*019c*/ 	.word	0x00036410
        /*01a0*/ 	.short	0x010a
        /*01a2*/ 	.byte	0x3f
	.zero		1


	//   ....[11]....
        /*01a4*/ 	.word	0x00002070
        /*01a8*/ 	.word	0x000000ff
        /*01ac*/ 	.word	0x00036430
        /*01b0*/ 	.short	0x010a
        /*01b2*/ 	.byte	0x25
	.zero		1


	//   ....[12]....
        /*01b4*/ 	.word	0x000020b0
        /*01b8*/ 	.word	0x000000ff
        /*01bc*/ 	.word	0x00036430
        /*01c0*/ 	.short	0x010a
        /*01c2*/ 	.byte	0x25
	.zero		1


	//   ....[13]....
        /*01c4*/ 	.word	0x00003ee0
        /*01c8*/ 	.word	0x000000ff
        /*01cc*/ 	.word	0x00000000
        /*01d0*/ 	.short	0x0101
        /*01d2*/ 	.byte	0x04
	.zero		1


	//   ....[14]....
        /*01d4*/ 	.word	0x00004280
        /*01d8*/ 	.word	0x00000003
        /*01dc*/ 	.word	0x00000000
        /*01e0*/ 	.short	0x0101
        /*01e2*/ 	.byte	0x3f
	.zero		1


	//   ....[15]....
        /*01e4*/ 	.word	0x00007970
        /*01e8*/ 	.word	0x00000000
        /*01ec*/ 	.word	0x00036420
        /*01f0*/ 	.short	0x010a
        /*01f2*/ 	.byte	0x3f
	.zero		1


	//   ....[16]....
        /*01f4*/ 	.word	0x00008180
        /*01f8*/ 	.word	0x00000000
        /*01fc*/ 	.word	0x00036438
        /*0200*/ 	.short	0x010a
        /*0202*/ 	.byte	0x3f
	.zero		1


	//   ....[17]....
        /*0204*/ 	.word	0x000084e0
        /*0208*/ 	.word	0x00000000
        /*020c*/ 	.word	0x00036428
        /*0210*/ 	.short	0x010a
        /*0212*/ 	.byte	0x3f
	.zero		1


	//   ....[18]....
        /*0214*/ 	.word	0x00008800
        /*0218*/ 	.word	0x00000000
        /*021c*/ 	.word	0x00036438
        /*0220*/ 	.short	0x010a
        /*0222*/ 	.byte	0x3f
	.zero		1


	//   ....[19]....
        /*0224*/ 	.word	0x00008ab0
        /*0228*/ 	.word	0x00000000
        /*022c*/ 	.word	0x00036420
        /*0230*/ 	.short	0x010a
        /*0232*/ 	.byte	0x3f
	.zero		1


	//   ....[20]....
        /*0234*/ 	.word	0x00008e30
        /*0238*/ 	.word	0x00000000
        /*023c*/ 	.word	0x00036438
        /*0240*/ 	.short	0x010a
        /*0242*/ 	.byte	0x3f
	.zero		1


	//   ....[21]....
        /*0244*/ 	.word	0x00009120
        /*0248*/ 	.word	0x00000000
        /*024c*/ 	.word	0x00036428
        /*0250*/ 	.short	0x010a
        /*0252*/ 	.byte	0x3f
	.zero		1


	//   ....[22]....
        /*0254*/ 	.word	0x00009460
        /*0258*/ 	.word	0x00000000
        /*025c*/ 	.word	0x00036438
        /*0260*/ 	.short	0x010a
        /*0262*/ 	.byte	0x3f
	.zero		1


	//   ....[23]....
        /*0264*/ 	.word	0x000098b0
        /*0268*/ 	.word	0x00000009
        /*026c*/ 	.word	0x00000000
        /*0270*/ 	.short	0x010a
        /*0272*/ 	.byte	0x3f
	.zero		1


	//   ....[24]....
        /*0274*/ 	.word	0x00009930
        /*0278*/ 	.word	0x00000003
        /*027c*/ 	.word	0x00000000
        /*0280*/ 	.short	0x010a
        /*0282*/ 	.byte	0x3f
	.zero		1


	//   ....[25]....
        /*0284*/ 	.word	0x00009980
        /*0288*/ 	.word	0x00000004
        /*028c*/ 	.word	0x00036438
        /*0290*/ 	.short	0x010a
        /*0292*/ 	.byte	0x3f
	.zero		1


	//   ....[26]....
        /*0294*/ 	.word	0x00009a60
        /*0298*/ 	.word	0x00000003
        /*029c*/ 	.word	0x00036400
        /*02a0*/ 	.short	0x010a
        /*02a2*/ 	.byte	0x3f
	.zero		1


	//   ....[27]....
        /*02a4*/ 	.word	0x00009ab0
        /*02a8*/ 	.word	0x00000003
        /*02ac*/ 	.word	0x00036410
        /*02b0*/ 	.short	0x010a
        /*02b2*/ 	.byte	0x3f
	.zero		1


	//   ....[28]....
        /*02b4*/ 	.word	0x00009b10
        /*02b8*/ 	.word	0x0000000b
        /*02bc*/ 	.word	0x00036430
        /*02c0*/ 	.short	0x010a
        /*02c2*/ 	.byte	0x3f
	.zero		1


	//   ....[29]....
        /*02c4*/ 	.word	0x00009b60
        /*02c8*/ 	.word	0x00000000
        /*02cc*/ 	.word	0x00036420
        /*02d0*/ 	.short	0x010a
        /*02d2*/ 	.byte	0x3f
	.zero		1


	//   ....[30]....
        /*02d4*/ 	.word	0x00009bb0
        /*02d8*/ 	.word	0x00000000
        /*02dc*/ 	.word	0x00036438
        /*02e0*/ 	.short	0x010a
        /*02e2*/ 	.byte	0x3f
	.zero		1


	//   ....[31]....
        /*02e4*/ 	.word	0x00009c00
        /*02e8*/ 	.word	0x00000000
        /*02ec*/ 	.word	0x00036428
        /*02f0*/ 	.short	0x010a
        /*02f2*/ 	.byte	0x3f
	.zero		1


	//   ....[32]....
        /*02f4*/ 	.word	0x00009c50
        /*02f8*/ 	.word	0x00000000
        /*02fc*/ 	.word	0x00036438
        /*0300*/ 	.short	0x010a
        /*0302*/ 	.byte	0x3f
	.zero		1


	//   ....[33]....
        /*0304*/ 	.word	0x00009cb0
        /*0308*/ 	.word	0x00000000
        /*030c*/ 	.word	0x00036420
        /*0310*/ 	.short	0x010a
        /*0312*/ 	.byte	0x3f
	.zero		1


	//   ....[34]....
        /*0314*/ 	.word	0x00009d00
        /*0318*/ 	.word	0x00000000
        /*031c*/ 	.word	0x00036438
        /*0320*/ 	.short	0x010a
        /*0322*/ 	.byte	0x3f
	.zero		1


	//   ....[35]....
        /*0324*/ 	.word	0x00009d50
        /*0328*/ 	.word	0x00000000
        /*032c*/ 	.word	0x00036428
        /*0330*/ 	.short	0x010a
        /*0332*/ 	.byte	0x3f
	.zero		1


	//   ....[36]....
        /*0334*/ 	.word	0x00009da0
        /*0338*/ 	.word	0x00000000
        /*033c*/ 	.word	0x00036438
        /*0340*/ 	.short	0x010a
        /*0342*/ 	.byte	0x3f
	.zero		1


	//   ....[37]....
        /*0344*/ 	.word	0x00009e70
        /*0348*/ 	.word	0x00000009
        /*034c*/ 	.word	0x00000000
        /*0350*/ 	.short	0x010a
        /*0352*/ 	.byte	0x3f
	.zero		1


	//   ....[38]....
        /*0354*/ 	.word	0x00009ec0
        /*0358*/ 	.word	0x00000003
        /*035c*/ 	.word	0x00000000
        /*0360*/ 	.short	0x010a
        /*0362*/ 	.byte	0x3f
	.zero		1


	//----- nvinfo : EIATTR_NUM_MBARRIERS
	.align		4
.L_422:
        /*0364*/ 	.byte	0x03, 0x38
        /*0366*/ 	.short	0x0007


	//----- nvinfo : EIATTR_EXIT_INSTR_OFFSETS
	.align		4
        /*0368*/ 	.byte	0x04, 0x1c
        /*036a*/ 	.short	(.L_424 - .L_423)


	//   ....[0]....
.L_423:
        /*036c*/ 	.word	0x00000690


	//   ....[1]....
        /*0370*/ 	.word	0x000053a0


	//   ....[2]....
        /*0374*/ 	.word	0x00006330


	//   ....[3]....
        /*0378*/ 	.word	0x000099d0


	//----- nvinfo : EIATTR_MAX_THREADS
	.align		4
.L_424:
        /*037c*/ 	.byte	0x04, 0x05
        /*037e*/ 	.short	(.L_426 - .L_425)
.L_425:
        /*0380*/ 	.word	0x00000200
        /*0384*/ 	.word	0x00000001
        /*0388*/ 	.word	0x00000001


	//----- nvinfo : EIATTR_CRS_STACK_SIZE
	.align		4
.L_426:
        /*038c*/ 	.byte	0x04, 0x1e
        /*038e*/ 	.short	(.L_428 - .L_427)
.L_427:
        /*0390*/ 	.word	0x00000000


	//----- nvinfo : EIATTR_CBANK_PARAM_SIZE
	.align		4
.L_428:
        /*0394*/ 	.byte	0x03, 0x19
        /*0396*/ 	.short	0x0970


	//----- nvinfo : EIATTR_PARAM_CBANK
	.align		4
        /*0398*/ 	.byte	0x04, 0x0a
        /*039a*/ 	.short	(.L_430 - .L_429)
	.align		4
.L_429:
        /*039c*/ 	.word	index@(.nv.constant0._ZN7cutlass13device_kernelIN5flash11enable_sm90INS1_16FlashAttnBwdSm90INS1_25CollectiveMainloopBwdSm90ILi2ELi1ELi1EN4cute5tupleIJNS5_1CILi1EEES8_S8_EEENS6_IJNS7_ILi64EEENS7_ILi96EEENS7_ILi192EEEEEENS_6half_tEfNS_4arch4Sm90ELb0ELb1ELb1ELb0ELb0ELb0ELb1ELb0ELi3ELi1ELi1ELi1ELb0EEENS1_21CollectiveEpilogueBwdISD_SE_SG_Li384ELb0ELb1ELi3EEENS1_19SingleTileSchedulerILb0ELb0ELb0ELi96EEEEEEEEEvNT_6ParamsE)
        /*03a0*/ 	.short	0x0210
        /*03a2*/ 	.short	0x0970


	//----- nvinfo : EIATTR_SW_WAR
	.align		4
.L_430:
        /*03a4*/ 	.byte	0x04, 0x36
        /*03a6*/ 	.short	(.L_432 - .L_431)
.L_431:
        /*03a8*/ 	.word	0x00000008
.L_432:


//--------------------- .nv.info._ZN7cutlass13device_kernelIN5flash11enable_sm90INS1_16FlashAttnBwdSm90INS1_25CollectiveMainloopBwdSm90ILi2ELi1ELi1EN4cute5tupleIJNS5_1CILi1EEES8_S8_EEENS6_IJNS7_ILi64EEENS7_ILi96EEENS7_ILi192EEEEEENS_6half_tEfNS_4arch4Sm90ELb0ELb1ELb1ELb0ELb1ELb0ELb1ELb0ELi3ELi1ELi1ELi1ELb0EEENS1_21CollectiveEpilogueBwdISD_SE_SG_Li384ELb0ELb1ELi3EEENS1_19SingleTileSchedulerILb0ELb0ELb0ELi96EEEEEEEEEvNT_6ParamsE --------------------------
	.section	.nv.info._ZN7cutlass13device_kernelIN5flash11enable_sm90INS1_16FlashAttnBwdSm90INS1_25CollectiveMainloopBwdSm90ILi2ELi1ELi1EN4cute5tupleIJNS5_1CILi1EEES8_S8_EEENS6_IJNS7_ILi64EEENS7_ILi96EEENS7_ILi192EEEEEENS_6half_tEfNS_4arch4Sm90ELb0ELb1ELb1ELb0ELb1ELb0ELb1ELb0ELi3ELi1ELi1ELi1ELb0EEENS1_21CollectiveEpilogueBwdISD_SE_SG_Li384ELb0ELb1ELi3EEENS1_19SingleTileSchedulerILb0ELb0ELb0ELi96EEEEEEEEEvNT_6ParamsE,"",@"SHT_CUDA_INFO"
	.sectionflags	@""
	.align	4


	//----- nvinfo : EIATTR_CUDA_API_VERSION
	.align		4
        /*0000*/ 	.byte	0x04, 0x37
        /*0002*/ 	.short	(.L_434 - .L_433)
.L_433:
        /*0004*/ 	.word	0x00000082


	//----- nvinfo : EIATTR_KPARAM_INFO
	.align		4
.L_434:
        /*0008*/ 	.byte	0x04, 0x17
        /*000a*/ 	.short	(.L_436 - .L_435)
.L_435:
        /*000c*/ 	.word	0x00000000
        /*0010*/ 	.short	0x0000
        /*0012*/ 	.short	0x0070
        /*0014*/ 	.byte	0x00, 0xf0, 0x01, 0x24


	//----- nvinfo : EIATTR_SPARSE_MMA_MASK
	.align		4
.L_436:
        /*0018*/ 	.byte	0x03, 0x50
        /*001a*/ 	.short	0x0000


	//----- nvinfo : EIATTR_MAXREG_COUNT
	.align		4
        /*001c*/ 	.byte	0x03, 0x1b
        /*001e*/ 	.short	0x0080


	//----- nvinfo : EIATTR_NUM_BARRIERS
	.align		4
        /*0020*/ 	.byte	0x02, 0x4c
        /*0022*/ 	.byte	0x10
	.zero		1


	//----- nvinfo : EIATTR_EXTERNS
	.align		4
        /*0024*/ 	.byte	0x04, 0x0f
        /*0026*/ 	.short	(.L_438 - .L_437)


	//   ....[0]....
	.align		4
.L_437:
        /*0028*/ 	.word	index@(__assertfail)


	//----- nvinfo : EIATTR_ANNOTATIONS
	.align		4
.L_438:
        /*002c*/ 	.byte	0x04, 0x55
        /*002e*/ 	.short	(.L_440 - .L_439)


	//   ....[0]....
.L_439:
        /*0030*/ 	.word	0x00000001
        /*0034*/ 	.byte	0x20, 0x18, 0x00, 0x00, 0x01, 0x00, 0x00, 0x00, 0x60, 0x18, 0x00, 0x00, 0x01, 0x00, 0x00, 0x00
        /*0044*/ 	.byte	0xa0, 0x18, 0x00, 0x00, 0x01, 0x00, 0x00, 0x00, 0xe0, 0x20, 0x00, 0x00, 0x01, 0x00, 0x00, 0x00
        /*0054*/ 	.byte	0x70, 0x2a, 0x00, 0x00, 0x01, 0x00, 0x00, 0x00, 0x50, 0x2c, 0x00, 0x00, 0x01, 0x00, 0x00, 0x00
        /*0064*/ 	.byte	0xd0, 0x2d, 0x00, 0x00


	//----- nvinfo : EIATTR_MERCURY_ISA_VERSION
	.align		4
.L_440:
        /*0068*/ 	.byte	0x03, 0x5f
        /*006a*/ 	.short	0x0101


	//----- nvinfo : EIATTR_INT_WARP_WIDE_INSTR_OFFSETS
	.align		4
        /*006c*/ 	.byte	0x04, 0x31
        /*006e*/ 	.short	(.L_442 - .L_441)


	//   ....[0]....
.L_441:
        /*0070*/ 	.word	0x000001f0


	//   ....[1]....
        /*0074*/ 	.word	0x00000220


	//   ....[2]....
        /*0078*/ 	.word	0x00006e80


	//   ....[3]....
        /*007c*/ 	.word	0x000075c0


	//   ....[4]....
        /*0080*/ 	.word	0x00007bb0


	//   ....[5]....
        /*0084*/ 	.word	0x00007e80


	//   ....[6]....
        /*0088*/ 	.word	0x000080e0


	//   ....[7]....
        /*008c*/ 	.word	0x00008270


	//----- nvinfo : EIATTR_COOP_GROUP_MASK_REGIDS
	.align		4
.L_442:
        /*0090*/ 	.byte	0x04, 0x29
        /*0092*/ 	.short	(.L_444 - .L_443)


	//   ....[0]....
.L_443:
        /*0094*/ 	.word	0xffffffff


	//   ....[1]....
        /*0098*/ 	.word	0xffffffff


	//   ....[2]....
        /*009c*/ 	.word	0xffffffff


	//   ....[3]....
        /*00a0*/ 	.word	0xffffffff


	//   ....[4]....
        /*00a4*/ 	.word	0xffffffff


	//   ....[5]....
        /*00a8*/ 	.word	0xffffffff


	//   ....[6]....
        /*00ac*/ 	.word	0xffffffff


	//   ....[7]....
        /*00b0*/ 	.word	0xffffffff


	//   ....[8]....
        /*00b4*/ 	.word	0xffffffff


	//   ....[9]....
        /*00b8*/ 	.word	0xffffffff


	//   ....[10]....
        /*00bc*/ 	.word	0xffffffff


	//   ....[11]....
        /*00c0*/ 	.word	0xffffffff


	//   ....[12]....
        /*00c4*/ 	.word	0xffffffff


	//   ....[13]....
        /*00c8*/ 	.word	0xffffffff


	//   ....[14]....
        /*00cc*/ 	.word	0xffffffff


	//   ....[15]....
        /*00d0*/ 	.word	0xffffffff


	//   ....[16]....
        /*00d4*/ 	.word	0xffffffff


	//   ....[17]....
        /*00d8*/ 	.word	0x0500000f


	//   ....[18]....
        /*00dc*/ 	.word	0x0500000f


	//   ....[19]....
        /*00e0*/ 	.word	0x0500000f


	//   ....[20]....
        /*00e4*/ 	.word	0x0500000f


	//----- nvinfo : EIATTR_COOP_GROUP_INSTR_OFFSETS
	.align		4
.L_444:
        /*00e8*/ 	.byte	0x04, 0x28
        /*00ea*/ 	.short	(.L_446 - .L_445)


	//   ....[0]....
.L_445:
        /*00ec*/ 	.word	0x00000070


	//   ....[1]....
        /*00f0*/ 	.word	0x00000200


	//   ....[2]....
        /*00f4*/ 	.word	0x00000250


	//   ....[3]....
        /*00f8*/ 	.word	0x00000440


	//   ....[4]....
        /*00fc*/ 	.word	0x00000640


	//   ....[5]....
        /*0100*/ 	.word	0x00001100


	//   ....[6]....
        /*0104*/ 	.word	0x00004d80


	//   ....[7]....
        /*0108*/ 	.word	0x00006390


	//   ....[8]....
        /*010c*/ 	.word	0x000068f0


	//   ....[9]....
        /*0110*/ 	.word	0x00006db0


	//   ....[10]....
        /*0114*/ 	.word	0x00007100


	//   ....[11]....
        /*0118*/ 	.word	0x000074f0


	//   ....[12]....
        /*011c*/ 	.word	0x00007730


	//   ....[13]....
        /*0120*/ 	.word	0x00007ae0


	//   ....[14]....
        /*0124*/ 	.word	0x00007dc0


	//   ....[15]....
        /*0128*/ 	.word	0x00007fe0


	//   ....[16]....
        /*012c*/ 	.word	0x00008170


	//   ....[17]....
        /*0130*/ 	.word	0x0000a910


	//   ....[18]....
        /*0134*/ 	.word	0x0000aa80


	//   ....[19]....
        /*0138*/ 	.word	0x0000aaf0


	//   ....[20]....
        /*013c*/ 	.word	0x0000ab60


	//----- nvinfo : EIATTR_REG_RECONFIG
	.align		4
.L_446:
        /*0140*/ 	.byte	0x01, 0x54
	.zero		2


	//----- nvinfo : EIATTR_SYSCALL_OFFSETS
	.align		4
        /*0144*/ 	.byte	0x04, 0x46
        /*0146*/ 	.short	(.L_448 - .L_447)


	//   ....[0]....
.L_447:
        /*0148*/ 	.word	0x00000d60


	//   ....[1]....
        /*014c*/ 	.word	0x00000e50


	//   ....[2]....
        /*0150*/ 	.word	0x00000f90


	//   ....[3]....
        /*0154*/ 	.word	0x00001080


	//   ....[4]....
        /*0158*/ 	.word	0x00004770


	//   ....[5]....
        /*015c*/ 	.word	0x000048b0


	//   ....[6]....
        /*0160*/ 	.word	0x000049d0


	//   ....[7]....
        /*0164*/ 	.word	0x00004af0


	//----- nvinfo : EIATTR_MBARRIER_INSTR_OFFSETS
	.align		4
.L_448:
        /*0168*/ 	.byte	0x04, 0x39
        /*016a*/ 	.short	(.L_450 - .L_449)


	//   ....[0]....
.L_449:
        /*016c*/ 	.word	0x000002f0
        /*0170*/ 	.word	0x000000ff
        /*0174*/ 	.word	0x00036400
        /*0178*/ 	.short	0x0100
        /*017a*/ 	.byte	0x06
	.zero		1


	//   ....[1]....
        /*017c*/ 	.word	0x000003f0
        /*0180*/ 	.word	0x000000ff
        /*0184*/ 	.word	0x00036410
        /*0188*/ 	.short	0x0100
        /*018a*/ 	.byte	0x08
	.zero		1


	//   ....[2]....
        /*018c*/ 	.word	0x00000400
        /*0190*/ 	.word	0x000000ff
        /*0194*/ 	.word	0x00036420
        /*0198*/ 	.short	0x0100
        /*019a*/ 	.byte	0x08
	.zero		1


	//   ....[3]....
        /*019c*/ 	.word	0x00000410
        /*01a0*/ 	.word	0x000000ff
        /*01a4*/ 	.word	0x00036418
        /*01a8*/ 	.short	0x0100
        /*01aa*/ 	.byte	0x08
	.zero		1


	//   ....[4]....
        /*01ac*/ 	.word	0x00000420
        /*01b0*/ 	.word	0x000000ff
        /*01b4*/ 	.word	0x00036428
        /*01b8*/ 	.short	0x0100
        /*01ba*/ 	.byte	0x08
	.zero		1


	//   ....[5]....
        /*01bc*/ 	.word	0x00000550
        /*01c0*/ 	.word	0x000000ff
        /*01c4*/ 	.word	0x00036430
        /*01c8*/ 	.short	0x0100
        /*01ca*/ 	.byte	0x08
	.zero		1


	//   ....[6]....
        /*01cc*/ 	.word	0x00000560
        /*01d0*/ 	.word	0x000000ff
        /*01d4*/ 	.word	0x00036438
        /*01d8*/ 	.short	0x0100
        /*01da*/ 	.byte	0x08
	.zero		1


	//   ....[7]....
        /*01dc*/ 	.word	0x00001130
        /*01e0*/ 	.word	0x000000ff
        /*01e4*/ 	.word	0x00036400
        /*01e8*/ 	.short	0x010a
        /*01ea*/ 	.byte	0x25
	.zero		1


	//   ....[8]....
        /*01ec*/ 	.word	0x00001220
        /*01f0*/ 	.word	0x000000ff
        /*01f4*/ 	.word	0x00036400
        /*01f8*/ 	.short	0x010a
        /*01fa*/ 	.byte	0x25
	.zero		1


	//   ....[9]....
        /*01fc*/ 	.word	0x000019a0
        /*0200*/ 	.word	0x00000003
        /*0204*/ 	.word	0x00036410
        /*0208*/ 	.short	0x010a
        /*020a*/ 	.byte	0x3f
	.zero		1


	//   ....[10]....
        /*020c*/ 	.word	0x000019e0
        /*0210*/ 	.word	0x00000003
        /*0214*/ 	.word	0x00036410
        /*0218*/ 	.short	0x010a
        /*021a*/ 	.byte	0x3f
	.zero		1


	//   ....[11]....
        /*021c*/ 	.word	0x00002070
        /*0220*/ 	.word	0x000000ff
        /*0224*/ 	.word	0x00036430
        /*0228*/ 	.short	0x010a
        /*022a*/ 	.byte	0x25
	.zero		1


	//   ....[12]....
        /*022c*/ 	.word	0x000020b0
        /*0230*/ 	.word	0x000000ff
        /*0234*/ 	.word	0x00036430
        /*0238*/ 	.short	0x010a
        /*023a*/ 	.byte	0x25
	.zero		1


	//   ....[13]....
        /*023c*/ 	.word	0x00003ef0
        /*0240*/ 	.word	0x000000ff
        /*0244*/ 	.word	0x00000000
        /*0248*/ 	.short	0x0101
        /*024a*/ 	.byte	0x04
	.zero		1


	//   ....[14]....
        /*024c*/ 	.word	0x00004290
        /*0250*/ 	.word	0x00000003
        /*0254*/ 	.word	0x00000000
        /*0258*/ 	.short	0x0101
        /*025a*/ 	.byte	0x3f
	.zero		1


	//   ....[15]....
        /*025c*/ 	.word	0x00008860
        /*0260*/ 	.word	0x00000000
        /*0264*/ 	.word	0x00036420
        /*0268*/ 	.short	0x010a
        /*026a*/ 	.byte	0x3f
	.zero		1


	//   ....[16]....
        /*026c*/ 	.word	0x00009070
        /*0270*/ 	.word	0x00000000
        /*0274*/ 	.word	0x00036438
        /*0278*/ 	.short	0x010a
        /*027a*/ 	.byte	0x3f
	.zero		1


	//   ....[17]....
        /*027c*/ 	.word	0x000093d0
        /*0280*/ 	.word	0x00000000
        /*0284*/ 	.word	0x00036428
        /*0288*/ 	.short	0x010a
        /*028a*/ 	.byte	0x3f
	.zero		1


	//   ....[18]....
        /*028c*/ 	.word	0x000096f0
        /*0290*/ 	.word	0x00000000
        /*0294*/ 	.word	0x00036438
        /*0298*/ 	.short	0x010a
        /*029a*/ 	.byte	0x3f
	.zero		1


	//   ....[19]....
        /*029c*/ 	.word	0x000099a0
        /*02a0*/ 	.word	0x00000000
        /*02a4*/ 	.word	0x00036420
        /*02a8*/ 	.short	0x010a
        /*02aa*/ 	.byte	0x3f
	.zero		1


	//   ....[20]....
        /*02ac*/ 	.word	0x00009d20
        /*02b0*/ 	.word	0x00000000
        /*02b4*/ 	.word	0x00036438
        /*02b8*/ 	.short	0x010a
        /*02ba*/ 	.byte	0x3f
	.zero		1


	//   ....[21]....
        /*02bc*/ 	.word	0x0000a010
        /*02c0*/ 	.word	0x00000000
        /*02c4*/ 	.word	0x00036428
        /*02c8*/ 	.short	0x010a
        /*02ca*/ 	.byte	0x3f
	.zero		1


	//   ....[22]....
        /*02cc*/ 	.word	0x0000a350
        /*02d0*/ 	.word	0x00000000
        /*02d4*/ 	.word	0x00036438
        /*02d8*/ 	.short	0x010a
        /*02da*/ 	.byte	0x3f
	.zero		1


	//   ....[23]....
        /*02dc*/ 	.word	0x0000a7a0
        /*02e0*/ 	.word	0x00000009
        /*02e4*/ 	.word	0x00000000
        /*02e8*/ 	.short	0x010a
        /*02ea*/ 	.byte	0x3f
	.zero		1


	//   ....[24]....
        /*02ec*/ 	.word	0x0000a820
        /*02f0*/ 	.word	0x00000003
        /*02f4*/ 	.word	0x00000000
        /*02f8*/ 	.short	0x010a
        /*02fa*/ 	.byte	0x3f
	.zero		1


	//   ....[25]....
        /*02fc*/ 	.word	0x0000a870
        /*0300*/ 	.word	0x00000004
        /*0304*/ 	.word	0x00036438
        /*0308*/ 	.short	0x010a
        /*030a*/ 	.byte	0x3f
	.zero		1


	//   ....[26]....
        /*030c*/ 	.word	0x0000a950
        /*0310*/ 	.word	0x00000003
        /*0314*/ 	.word	0x00036400
        /*0318*/ 	.short	0x010a
        /*031a*/ 	.byte	0x3f
	.zero		1


	//   ....[27]....
        /*031c*/ 	.word	0x0000a9a0
        /*0320*/ 	.word	0x00000003
        /*0324*/ 	.word	0x00036410
        /*0328*/ 	.short	0x010a
        /*032a*/ 	.byte	0x3f
	.zero		1


	//   ....[28]....
        /*032c*/ 	.word	0x0000aa00
        /*0330*/ 	.word	0x0000000b
        /*0334*/ 	.word	0x00036430
        /*0338*/ 	.short	0x010a
        /*033a*/ 	.byte	0x3f
	.zero		1


	//   ....[29]....
        /*033c*/ 	.word	0x0000aba0
        /*0340*/ 	.word	0x00000000
        /*0344*/ 	.word	0x00036420
        /*0348*/ 	.short	0x010a
        /*034a*/ 	.byte	0x3f
	.zero		1


	//   ....[30]....
        /*034c*/ 	.word	0x0000abf0
        /*0350*/ 	.word	0x00000000
        /*0354*/ 	.word	0x00036438
        /*0358*/ 	.short	0x010a
        /*035a*/ 	.byte	0x3f
	.zero		1


	//   ....[31]....
        /*035c*/ 	.word	0x0000ac40
        /*0360*/ 	.word	0x00000000
        /*0364*/ 	.word	0x00036428
        /*0368*/ 	.short	0x010a
        /*036a*/ 	.byte	0x3f
	.zero		1


	//   ....[32]....
        /*036c*/ 	.word	0x0000ac90
        /*0370*/ 	.word	0x00000000
        /*0374*/ 	.word	0x00036438
        /*0378*/ 	.short	0x010a
        /*037a*/ 	.byte	0x3f
	.zero		1


	//   ....[33]....
        /*037c*/ 	.word	0x0000acf0
        /*0380*/ 	.word	0x00000000
        /*0384*/ 	.word	0x00036420
        /*0388*/ 	.short	0x010a
        /*038a*/ 	.byte	0x3f
	.zero		1


	//   ....[34]....
        /*038c*/ 	.word	0x0000ad40
        /*0390*/ 	.word	0x00000000
        /*0394*/ 	.word	0x00036438
        /*0398*/ 	.short	0x010a
        /*039a*/ 	.byte	0x3f
	.zero		1


	//   ....[35]....
        /*039c*/ 	.word	0x0000ad90
        /*03a0*/ 	.word	0x00000000
        /*03a4*/ 	.word	0x00036428
        /*03a8*/ 	.short	0x010a
        /*03aa*/ 	.byte	0x3f
	.zero		1


	//   ....[36]....
        /*03ac*/ 	.word	0x0000ade0
        /*03b0*/ 	.word	0x00000000
        /*03b4*/ 	.word	0x00036438
        /*03b8*/ 	.short	0x010a
        /*03ba*/ 	.byte	0x3f
	.zero		1


	//   ....[37]....
        /*03bc*/ 	.word	0x0000aeb0
        /*03c0*/ 	.word	0x00000009
        /*03c4*/ 	.word	0x00000000
        /*03c8*/ 	.short	0x010a
        /*03ca*/ 	.byte	0x3f
	.zero		1


	//   ....[38]....
        /*03cc*/ 	.word	0x0000af00
        /*03d0*/ 	.word	0x00000003
        /*03d4*/ 	.word	0x00000000
        /*03d8*/ 	.short	0x010a
        /*03da*/ 	.byte	0x3f
	.zero		1


	//----- nvinfo : EIATTR_NUM_MBARRIERS
	.align		4
.L_450:
        /*03dc*/ 	.byte	0x03, 0x38
        /*03de*/ 	.short	0x0007


	//----- nvinfo : EIATTR_EXIT_INSTR_OFFSETS
	.align		4
        /*03e0*/ 	.byte	0x04, 0x1c
        /*03e2*/ 	.short	(.L_452 - .L_451)


	//   ....[0]....
.L_451:
        /*03e4*/ 	.word	0x000006a0


	//   ....[1]....
        /*03e8*/ 	.word	0x000053b0


	//   ....[2]....
        /*03ec*/ 	.word	0x00006330


	//   ....[3]....
        /*03f0*/ 	.word	0x0000a8c0


	//----- nvinfo : EIATTR_MAX_THREADS
	.align		4
.L_452:
        /*03f4*/ 	.byte	0x04, 0x05
        /*03f6*/ 	.short	(.L_454 - .L_453)
.L_453:
        /*03f8*/ 	.word	0x00000200
        /*03fc*/ 	.word	0x00000001
        /*0400*/ 	.word	0x00000001


	//----- nvinfo : EIATTR_CRS_STACK_SIZE
	.align		4
.L_454:
        /*0404*/ 	.byte	0x04, 0x1e
        /*0406*/ 	.short	(.L_456 - .L_455)
.L_455:
        /*0408*/ 	.word	0x00000000


	//----- nvinfo : EIATTR_CBANK_PARAM_SIZE
	.align		4
.L_456:
        /*040c*/ 	.byte	0x03, 0x19
        /*040e*/ 	.short	0x0970


	//----- nvinfo : EIATTR_PARAM_CBANK
	.align		4
        /*0410*/ 	.byte	0x04, 0x0a
        /*0412*/ 	.short	(.L_458 - .L_457)
	.align		4
.L_457:
        /*0414*/ 	.word	index@(.nv.constant0._ZN7cutlass13device_kernelIN5flash11enable_sm90INS1_16FlashAttnBwdSm90INS1_25CollectiveMainloopBwdSm90ILi2ELi1ELi1EN4cute5tupleIJNS5_1CILi1EEES8_S8_EEENS6_IJNS7_ILi64EEENS7_ILi96EEENS7_ILi192EEEEEENS_6half_tEfNS_4arch4Sm90ELb0ELb1ELb1ELb0ELb1ELb0ELb1ELb0ELi3ELi1ELi1ELi1ELb0EEENS1_21CollectiveEpilogueBwdISD_SE_SG_Li384ELb0ELb1ELi3EEENS1_19SingleTileSchedulerILb0ELb0ELb0ELi96EEEEEEEEEvNT_6ParamsE)
        /*0418*/ 	.short	0x0210
        /*041a*/ 	.short	0x0970


	//----- nvinfo : EIATTR_SW_WAR
	.align		4
.L_458:
        /*041c*/ 	.byte	0x04, 0x36
        /*041e*/ 	.short	(.L_460 - .L_459)
.L_459:
        /*0420*/ 	.word	0x00000008
.L_460:


//--------------------- .nv.info._ZN7cutlass13device_kernelIN5flash11enable_sm90INS1_16FlashAttnBwdSm90INS1_25CollectiveMainloopBwdSm90ILi2ELi1ELi1EN4cute5tupleIJNS5_1CILi1EEES8_S8_EEENS6_IJNS7_ILi64EEENS7_ILi96EEENS7_ILi192EEEEEENS_6half_tEfNS_4arch4Sm90ELb0ELb1ELb1ELb0ELb0ELb0ELb1ELb0ELi3ELi1ELi1ELi1ELb0EEENS1_24CollectiveEpilogueBwdGQAISD_fSG_Li384ELb0ELb0EEENS1_19SingleTileSchedulerILb0ELb0ELb0ELi96EEEEEEEEEvNT_6ParamsE --------------------------
	.section	.nv.info._ZN7cutlass13device_kernelIN5flash11enable_sm90INS1_16FlashAttnBwdSm90INS1_25CollectiveMainloopBwdSm90ILi2ELi1ELi1EN4cute5tupleIJNS5_1CILi1EEES8_S8_EEENS6_IJNS7_ILi64EEENS7_ILi96EEENS7_ILi192EEEEEENS_6half_tEfNS_4arch4Sm90ELb0ELb1ELb1ELb0ELb0ELb0ELb1ELb0ELi3ELi1ELi1ELi1ELb0EEENS1_24CollectiveEpilogueBwdGQAISD_fSG_Li384ELb0ELb0EEENS1_19SingleTileSchedulerILb0ELb0ELb0ELi96EEEEEEEEEvNT_6ParamsE,"",@"SHT_CUDA_INFO"
	.sectionflags	@""
	.align	4


	//----- nvinfo : EIATTR_CUDA_API_VERSION
	.align		4
        /*0000*/ 	.byte	0x04, 0x37
        /*0002*/ 	.short	(.L_462 - .L_461)
.L_461:
        /*0004*/ 	.word	0x00000082


	//----- nvinfo : EIATTR_KPARAM_INFO
	.align		4
.L_462:
        /*0008*/ 	.byte	0x04, 0x17
        /*000a*/ 	.short	(.L_464 - .L_463)
.L_463:
        /*000c*/ 	.word	0x00000000
        /*0010*/ 	.short	0x0000
        /*0012*/ 	.short	0x0070
        /*0014*/ 	.byte	0x00, 0xf0, 0x01, 0x1a


	//----- nvinfo : EIATTR_SPARSE_MMA_MASK
	.align		4
.L_464:
        /*0018*/ 	.byte	0x03, 0x50
        /*001a*/ 	.short	0x0000


	//----- nvinfo : EIATTR_MAXREG_COUNT
	.align		4
        /*001c*/ 	.byte	0x03, 0x1b
        /*001e*/ 	.short	0x0080


	//----- nvinfo : EIATTR_NUM_BARRIERS
	.align		4
        /*0020*/ 	.byte	0x02, 0x4c
        /*0022*/ 	.byte	0x10
	.zero		1


	//----- nvinfo : EIATTR_EXTERNS
	.align		4
        /*0024*/ 	.byte	0x04, 0x0f
        /*0026*/ 	.short	(.L_466 - .L_465)


	//   ....[0]....
	.align		4
.L_465:
        /*0028*/ 	.word	index@(__assertfail)


	//----- nvinfo : EIATTR_ANNOTATIONS
	.align		4
.L_466:
        /*002c*/ 	.byte	0x04, 0x55
        /*002e*/ 	.short	(.L_468 - .L_467)


	//   ....[0]....
.L_467:
        /*0030*/ 	.word	0x00000001
        /*0034*/ 	.byte	0xc0, 0x17, 0x00, 0x00, 0x01, 0x00, 0x00, 0x00, 0x00, 0x18, 0x00, 0x00, 0x01, 0x00, 0x00, 0x00
        /*0044*/ 	.byte	0x70, 0x20, 0x00, 0x00, 0x01, 0x00, 0x00, 0x00, 0x00, 0x2a, 0x00, 0x00, 0x01, 0x00, 0x00, 0x00
        /*0054*/ 	.byte	0xe0, 0x2b, 0x00, 0x00


	//----- nvinfo : EIATTR_MERCURY_ISA_VERSION
	.align		4
.L_468:
        /*0058*/ 	.byte	0x03, 0x5f
        /*005a*/ 	.short	0x0101


	//----- nvinfo : EIATTR_INT_WARP_WIDE_INSTR_OFFSETS
	.align		4
        /*005c*/ 	.byte	0x04, 0x31
        /*005e*/ 	.short	(.L_470 - .L_469)


	//   ....[0]....
.L_469:
        /*0060*/ 	.word	0x00000190


	//   ....[1]....
        /*0064*/ 	.word	0x000001c0


	//----- nvinfo : EIATTR_COOP_GROUP_MASK_REGIDS
	.align		4
.L_470:
        /*0068*/ 	.byte	0x04, 0x29
        /*006a*/ 	.short	(.L_472 - .L_471)


	//   ....[0]....
.L_471:
        /*006c*/ 	.word	0xffffffff


	//   ....[1]....
        /*0070*/ 	.word	0xffffffff


	//   ....[2]....
        /*0074*/ 	.word	0xffffffff


	//   ....[3]....
        /*0078*/ 	.word	0xffffffff


	//   ....[4]....
        /*007c*/ 	.word	0xffffffff


	//   ....[5]....
        /*0080*/ 	.word	0xffffffff


	//   ....[6]....
        /*0084*/ 	.word	0xffffffff


	//   ....[7]....
        /*0088*/ 	.word	0x0500000f


	//----- nvinfo : EIATTR_COOP_GROUP_INSTR_OFFSETS
	.align		4
.L_472:
        /*008c*/ 	.byte	0x04, 0x28
        /*008e*/ 	.short	(.L_474 - .L_473)


	//   ....[0]....
.L_473:
        /*0090*/ 	.word	0x00000070


	//   ....[1]....
        /*0094*/ 	.word	0x000001a0


	//   ....[2]....
        /*0098*/ 	.word	0x000001f0


	//   ....[3]....
        /*009c*/ 	.word	0x000003e0


	//   ....[4]....
        /*00a0*/ 	.word	0x000005e0


	//   ....[5]....
        /*00a4*/ 	.word	0x000010a0


	//   ....[6]....
        /*00a8*/ 	.word	0x00004d60


	//   ....[7]....
        /*00ac*/ 	.word	0x000083f0


	//----- nvinfo : EIATTR_REG_RECONFIG
	.align		4
.L_474:
        /*00b0*/ 	.byte	0x01, 0x54
	.zero		2


	//----- nvinfo : EIATTR_SYSCALL_OFFSETS
	.align		4
        /*00b4*/ 	.byte	0x04, 0x46
        /*00b6*/ 	.short	(.L_476 - .L_475)


	//   ....[0]....
.L_475:
        /*00b8*/ 	.word	0x00000d00


	//   ....[1]....
        /*00bc*/ 	.word	0x00000df0


	//   ....[2]....
        /*00c0*/ 	.word	0x00000f30


	//   ....[3]....
        /*00c4*/ 	.word	0x00001020


	//----- nvinfo : EIATTR_MBARRIER_INSTR_OFFSETS
	.align		4
.L_476:
        /*00c8*/ 	.byte	0x04, 0x39
        /*00ca*/ 	.short	(.L_478 - .L_477)


	//   ....[0]....
.L_477:
        /*00cc*/ 	.word	0x00000290
        /*00d0*/ 	.word	0x000000ff
        /*00d4*/ 	.word	0x00036400
        /*00d8*/ 	.short	0x0100
        /*00da*/ 	.byte	0x06
	.zero		1


	//   ....[1]....
        /*00dc*/ 	.word	0x00000390
        /*00e0*/ 	.word	0x000000ff
        /*00e4*/ 	.word	0x00036410
        /*00e8*/ 	.short	0x0100
        /*00ea*/ 	.byte	0x08
	.zero		1


	//   ....[2]....
        /*00ec*/ 	.word	0x000003a0
        /*00f0*/ 	.word	0x000000ff
        /*00f4*/ 	.word	0x00036420
        /*00f8*/ 	.short	0x0100
        /*00fa*/ 	.byte	0x08
	.zero		1


	//   ....[3]....
        /*00fc*/ 	.word	0x000003b0
        /*0100*/ 	.word	0x000000ff
        /*0104*/ 	.word	0x00036418
        /*0108*/ 	.short	0x0100
        /*010a*/ 	.byte	0x08
	.zero		1


	//   ....[4]....
        /*010c*/ 	.word	0x000003c0
        /*0110*/ 	.word	0x000000ff
        /*0114*/ 	.word	0x00036428
        /*0118*/ 	.short	0x0100
        /*011a*/ 	.byte	0x08
	.zero		1


	//   ....[5]....
        /*011c*/ 	.word	0x000004f0
        /*0120*/ 	.word	0x000000ff
        /*0124*/ 	.word	0x00036430
        /*0128*/ 	.short	0x0100
        /*012a*/ 	.byte	0x08
	.zero		1


	//   ....[6]....
        /*012c*/ 	.word	0x00000500
        /*0130*/ 	.word	0x000000ff
        /*0134*/ 	.word	0x00036438
        /*0138*/ 	.short	0x0100
        /*013a*/ 	.byte	0x08
	.zero		1


	//   ....[7]....
        /*013c*/ 	.word	0x000010d0
        /*0140*/ 	.word	0x000000ff
        /*0144*/ 	.word	0x00036400
        /*0148*/ 	.short	0x010a
        /*014a*/ 	.byte	0x25
	.zero		1


	//   ....[8]....
        /*014c*/ 	.word	0x000011c0
        /*0150*/ 	.word	0x000000ff
        /*0154*/ 	.word	0x00036400
        /*0158*/ 	.short	0x010a
        /*015a*/ 	.byte	0x25
	.zero		1


	//   ....[9]....
        /*015c*/ 	.word	0x00001920
        /*0160*/ 	.word	0x00000003
        /*0164*/ 	.word	0x00036410
        /*0168*/ 	.short	0x010a
        /*016a*/ 	.byte	0x3f
	.zero		1


	//   ....[10]....
        /*016c*/ 	.word	0x00001960
        /*0170*/ 	.word	0x00000003
        /*0174*/ 	.word	0x00036410
        /*0178*/ 	.short	0x010a
        /*017a*/ 	.byte	0x3f
	.zero		1


	//   ....[11]....
        /*017c*/ 	.word	0x00002000
        /*0180*/ 	.word	0x000000ff
        /*0184*/ 	.word	0x00036430
        /*0188*/ 	.short	0x010a
        /*018a*/ 	.byte	0x25
	.zero		1


	//   ....[12]....
        /*018c*/ 	.word	0x00002040
        /*0190*/ 	.word	0x000000ff
        /*0194*/ 	.word	0x00036430
        /*0198*/ 	.short	0x010a
        /*019a*/ 	.byte	0x25
	.zero		1


	//   ....[13]....
        /*019c*/ 	.word	0x00003e50
        /*01a0*/ 	.word	0x000000ff
        /*01a4*/ 	.word	0x00000000
        /*01a8*/ 	.short	0x0101
        /*01aa*/ 	.byte	0x04
	.zero		1


	//   ....[14]....
        /*01ac*/ 	.word	0x000041f0
        /*01b0*/ 	.word	0x00000003
        /*01b4*/ 	.word	0x00000000
        /*01b8*/ 	.short	0x0101
        /*01ba*/ 	.byte	0x3f
	.zero		1


	//   ....[15]....
        /*01bc*/ 	.word	0x00006340
        /*01c0*/ 	.word	0x00000000
        /*01c4*/ 	.word	0x00036420
        /*01c8*/ 	.short	0x010a
        /*01ca*/ 	.byte	0x3f
	.zero		1


	//   ....[16]....
        /*01cc*/ 	.word	0x00006b50
        /*01d0*/ 	.word	0x00000000
        /*01d4*/ 	.word	0x00036438
        /*01d8*/ 	.short	0x010a
        /*01da*/ 	.byte	0x3f
	.zero		1


	//   ....[17]....
        /*01dc*/ 	.word	0x00006eb0
        /*01e0*/ 	.word	0x00000000
        /*01e4*/ 	.word	0x00036428
        /*01e8*/ 	.short	0x010a
        /*01ea*/ 	.byte	0x3f
	.zero		1


	//   ....[18]....
        /*01ec*/ 	.word	0x000071d0
        /*01f0*/ 	.word	0x00000000
        /*01f4*/ 	.word	0x00036438
        /*01f8*/ 	.short	0x010a
        /*01fa*/ 	.byte	0x3f
	.zero		1


	//   ....[19]....
        /*01fc*/ 	.word	0x00007480
        /*0200*/ 	.word	0x00000000
        /*0204*/ 	.word	0x00036420
        /*0208*/ 	.short	0x010a
        /*020a*/ 	.byte	0x3f
	.zero		1


	//   ....[20]....
        /*020c*/ 	.word	0x00007800
        /*0210*/ 	.word	0x00000000
        /*0214*/ 	.word	0x00036438
        /*0218*/ 	.short	0x010a
        /*021a*/ 	.byte	0x3f
	.zero		1


	//   ....[21]....
        /*021c*/ 	.word	0x00007af0
        /*0220*/ 	.word	0x00000000
        /*0224*/ 	.word	0x00036428
        /*0228*/ 	.short	0x010a
        /*022a*/ 	.byte	0x3f
	.zero		1


	//   ....[22]....
        /*022c*/ 	.word	0x00007e30
        /*0230*/ 	.word	0x00000000
        /*0234*/ 	.word	0x00036438
        /*0238*/ 	.short	0x010a
        /*023a*/ 	.byte	0x3f
	.zero		1


	//   ....[23]....
        /*023c*/ 	.word	0x00008280
        /*0240*/ 	.word	0x00000009
        /*0244*/ 	.word	0x00000000
        /*0248*/ 	.short	0x010a
        /*024a*/ 	.byte	0x3f
	.zero		1


	//   ....[24]....
        /*024c*/ 	.word	0x00008300
        /*0250*/ 	.word	0x00000003
        /*0254*/ 	.word	0x00000000
        /*0258*/ 	.short	0x010a
        /*025a*/ 	.byte	0x3f
	.zero		1


	//   ....[25]....
        /*025c*/ 	.word	0x00008350
        /*0260*/ 	.word	0x00000004
        /*0264*/ 	.word	0x00036438
        /*0268*/ 	.short	0x010a
        /*026a*/ 	.byte	0x3f
	.zero		1


	//   ....[26]....
        /*026c*/ 	.word	0x00008430
        /*0270*/ 	.word	0x00000003
        /*0274*/ 	.word	0x00036400
        /*0278*/ 	.short	0x010a
        /*027a*/ 	.byte	0x3f
	.zero		1


	//   ....[27]....
        /*027c*/ 	.word	0x00008480
        /*0280*/ 	.word	0x00000003
        /*0284*/ 	.word	0x00036410
        /*0288*/ 	.short	0x010a
        /*028a*/ 	.byte	0x3f
	.zero		1


	//   ....[28]....
        /*028c*/ 	.word	0x000084e0
        /*0290*/ 	.word	0x0000000c
        /*0294*/ 	.word	0x00036430
        /*0298*/ 	.short	0x010a
        /*029a*/ 	.byte	0x3f
	.zero		1


	//   ....[29]....
        /*029c*/ 	.word	0x00008530
        /*02a0*/ 	.word	0x00000000
        /*02a4*/ 	.word	0x00036420
        /*02a8*/ 	.short	0x010a
        /*02aa*/ 	.byte	0x3f
	.zero		1


	//   ....[30]....
        /*02ac*/ 	.word	0x00008580
        /*02b0*/ 	.word	0x00000000
        /*02b4*/ 	.word	0x00036438
        /*02b8*/ 	.short	0x010a
        /*02ba*/ 	.byte	0x3f
	.zero		1


	//   ....[31]....
        /*02bc*/ 	.word	0x000085d0
        /*02c0*/ 	.word	0x00000000
        /*02c4*/ 	.word	0x00036428
        /*02c8*/ 	.short	0x010a
        /*02ca*/ 	.byte	0x3f
	.zero		1


	//   ....[32]....
        /*02cc*/ 	.word	0x00008620
        /*02d0*/ 	.word	0x00000000
        /*02d4*/ 	.word	0x00036438
        /*02d8*/ 	.short	0x010a
        /*02da*/ 	.byte	0x3f
	.zero		1


	//   ....[33]....
        /*02dc*/ 	.word	0x00008680
        /*02e0*/ 	.word	0x00000000
        /*02e4*/ 	.word	0x00036420
        /*02e8*/ 	.short	0x010a
        /*02ea*/ 	.byte	0x3f
	.zero		1


	//   ....[34]....
        /*02ec*/ 	.word	0x000086d0
        /*02f0*/ 	.word	0x00000000
        /*02f4*/ 	.word	0x00036438
        /*02f8*/ 	.short	0x010a
        /*02fa*/ 	.byte	0x3f
	.zero		1


	//   ....[35]....
        /*02fc*/ 	.word	0x00008720
        /*0300*/ 	.word	0x00000000
        /*0304*/ 	.word	0x00036428
        /*0308*/ 	.short	0x010a
        /*030a*/ 	.byte	0x3f
	.zero		1


	//   ....[36]....
        /*030c*/ 	.word	0x00008770
        /*0310*/ 	.word	0x00000000
        /*0314*/ 	.word	0x00036438
        /*0318*/ 	.short	0x010a
        /*031a*/ 	.byte	0x3f
	.zero		1


	//   ....[37]....
        /*031c*/ 	.word	0x00008840
        /*0320*/ 	.word	0x00000009
        /*0324*/ 	.word	0x00000000
        /*0328*/ 	.short	0x010a
        /*032a*/ 	.byte	0x3f
	.zero		1


	//   ....[38]....
        /*032c*/ 	.word	0x00008890
        /*0330*/ 	.word	0x00000003
        /*0334*/ 	.word	0x00000000
        /*0338*/ 	.short	0x010a
        /*033a*/ 	.byte	0x3f
	.zero		1


	//----- nvinfo : EIATTR_NUM_MBARRIERS
	.align		4
.L_478:
        /*033c*/ 	.byte	0x03, 0x38
        /*033e*/ 	.short	0x0007


	//----- nvinfo : EIATTR_EXIT_INSTR_OFFSETS
	.align		4
        /*0340*/ 	.byte	0x04, 0x1c
        /*0342*/ 	.short	(.L_480 - .L_479)


	//   ....[0]....
.L_479:
        /*0344*/ 	.word	0x000083a0


	//----- nvinfo : EIATTR_MAX_THREADS
	.align		4
.L_480:
        /*0348*/ 	.byte	0x04, 0x05
        /*034a*/ 	.short	(.L_482 - .L_481)
.L_481:
        /*034c*/ 	.word	0x00000200
        /*0350*/ 	.word	0x00000001
        /*0354*/ 	.word	0x00000001


	//----- nvinfo : EIATTR_CRS_STACK_SIZE
	.align		4
.L_482:
        /*0358*/ 	.byte	0x04, 0x1e
        /*035a*/ 	.short	(.L_484 - .L_483)
.L_483:
        /*035c*/ 	.word	0x00000000


	//----- nvinfo : EIATTR_CBANK_PARAM_SIZE
	.align		4
.L_484:
        /*0360*/ 	.byte	0x03, 0x19
        /*0362*/ 	.short	0x06f0


	//----- nvinfo : EIATTR_PARAM_CBANK
	.align		4
        /*0364*/ 	.byte	0x04, 0x0a
        /*0366*/ 	.short	(.L_486 - .L_485)
	.align		4
.L_485:
        /*0368*/ 	.word	index@(.nv.constant0._ZN7cutlass13device_kernelIN5flash11enable_sm90INS1_16FlashAttnBwdSm90INS1_25CollectiveMainloopBwdSm90ILi2ELi1ELi1EN4cute5tupleIJNS5_1CILi1EEES8_S8_EEENS6_IJNS7_ILi64EEENS7_ILi96EEENS7_ILi192EEEEEENS_6half_tEfNS_4arch4Sm90ELb0ELb1ELb1ELb0ELb0ELb0ELb1ELb0ELi3ELi1ELi1ELi1ELb0EEENS1_24CollectiveEpilogueBwdGQAISD_fSG_Li384ELb0ELb0EEENS1_19SingleTileSchedulerILb0ELb0ELb0ELi96EEEEEEEEEvNT_6ParamsE)
        /*036c*/ 	.short	0x0210
        /*036e*/ 	.short	0x06f0


	//----- nvinfo : EIATTR_SW_WAR
	.align		4
.L_486:
        /*0370*/ 	.byte	0x04, 0x36
        /*0372*/ 	.short	(.L_488 - .L_487)
.L_487:
        /*0374*/ 	.word	0x00000008
.L_488:


//--------------------- .nv.info._ZN7cutlass13device_kernelIN5flash11enable_sm90INS1_16FlashAttnBwdSm90INS1_25CollectiveMainloopBwdSm90ILi2ELi1ELi1EN4cute5tupleIJNS5_1CILi1EEES8_S8_EEENS6_IJNS7_ILi64EEENS7_ILi96EEENS7_ILi192EEEEEENS_6half_tEfNS_4arch4Sm90ELb0ELb1ELb1ELb0ELb1ELb0ELb1ELb0ELi3ELi1ELi1ELi1ELb0EEENS1_24CollectiveEpilogueBwdGQAISD_fSG_Li384ELb0ELb1EEENS1_19SingleTileSchedulerILb0ELb0ELb0ELi96EEEEEEEEEvNT_6ParamsE --------------------------
	.section	.nv.info._ZN7cutlass13device_kernelIN5flash11enable_sm90INS1_16FlashAttnBwdSm90INS1_25CollectiveMainloopBwdSm90ILi2ELi1ELi1EN4cute5tupleIJNS5_1CILi1EEES8_S8_EEENS6_IJNS7_ILi64EEENS7_ILi96EEENS7_ILi192EEEEEENS_6half_tEfNS_4arch4Sm90ELb0ELb1ELb1ELb0ELb1ELb0ELb1ELb0ELi3ELi1ELi1ELi1ELb0EEENS1_24CollectiveEpilogueBwdGQAISD_fSG_Li384ELb0ELb1EEENS1_19SingleTileSchedulerILb0ELb0ELb0ELi96EEEEEEEEEvNT_6ParamsE,"",@"SHT_CUDA_INFO"
	.sectionflags	@""
	.align	4


	//----- nvinfo : EIATTR_CUDA_API_VERSION
	.align		4
        /*0000*/ 	.byte	0x04, 0x37
        /*0002*/ 	.short	(.L_490 - .L_489)
.L_489:
        /*0004*/ 	.word	0x00000082


	//----- nvinfo : EIATTR_KPARAM_INFO
	.align		4
.L_490:
        /*0008*/ 	.byte	0x04, 0x17
        /*000a*/ 	.short	(.L_492 - .L_491)
.L_491:
        /*000c*/ 	.word	0x00000000
        /*0010*/ 	.short	0x0000
        /*0012*/ 	.short	0x0070
        /*0014*/ 	.byte	0x00, 0xf0, 0x01, 0x1a


	//----- nvinfo : EIATTR_SPARSE_MMA_MASK
	.align		4
.L_492:
        /*0018*/ 	.byte	0x03, 0x50
        /*001a*/ 	.short	0x0000


	//----- nvinfo : EIATTR_MAXREG_COUNT
	.align		4
        /*001c*/ 	.byte	0x03, 0x1b
        /*001e*/ 	.short	0x0080


	//----- nvinfo : EIATTR_NUM_BARRIERS
	.align		4
        /*0020*/ 	.byte	0x02, 0x4c
        /*0022*/ 	.byte	0x10
	.zero		1


	//----- nvinfo : EIATTR_EXTERNS
	.align		4
        /*0024*/ 	.byte	0x04, 0x0f
        /*0026*/ 	.short	(.L_494 - .L_493)


	//   ....[0]....
	.align		4
.L_493:
        /*0028*/ 	.word	index@(__assertfail)


	//----- nvinfo : EIATTR_ANNOTATIONS
	.align		4
.L_494:
        /*002c*/ 	.byte	0x04, 0x55
        /*002e*/ 	.short	(.L_496 - .L_495)


	//   ....[0]....
.L_495:
        /*0030*/ 	.word	0x00000001
        /*0034*/ 	.byte	0xd0, 0x17, 0x00, 0x00, 0x01, 0x00, 0x00, 0x00, 0x10, 0x18, 0x00, 0x00, 0x01, 0x00, 0x00, 0x00
        /*0044*/ 	.byte	0x70, 0x20, 0x00, 0x00, 0x01, 0x00, 0x00, 0x00, 0x00, 0x2a, 0x00, 0x00, 0x01, 0x00, 0x00, 0x00
        /*0054*/ 	.byte	0xe0, 0x2b, 0x00, 0x00


	//----- nvinfo : EIATTR_MERCURY_ISA_VERSION
	.align		4
.L_496:
        /*0058*/ 	.byte	0x03, 0x5f
        /*005a*/ 	.short	0x0101


	//----- nvinfo : EIATTR_INT_WARP_WIDE_INSTR_OFFSETS
	.align		4
        /*005c*/ 	.byte	0x04, 0x31
        /*005e*/ 	.short	(.L_498 - .L_497)


	//   ....[0]....
.L_497:
        /*0060*/ 	.word	0x00000190


	//   ....[1]....
        /*0064*/ 	.word	0x000001c0


	//   ....[2]....
        /*0068*/ 	.word	0x00005d40


	//   ....[3]....
        /*006c*/ 	.word	0x00006480


	//   ....[4]....
        /*0070*/ 	.word	0x00006a70


	//   ....[5]....
        /*0074*/ 	.word	0x00006d40


	//   ....[6]....
        /*0078*/ 	.word	0x00006fa0


	//   ....[7]....
        /*007c*/ 	.word	0x00007130


	//----- nvinfo : EIATTR_COOP_GROUP_MASK_REGIDS
	.align		4
.L_498:
        /*0080*/ 	.byte	0x04, 0x29
        /*0082*/ 	.short	(.L_500 - .L_499)


	//   ....[0]....
.L_499:
        /*0084*/ 	.word	0xffffffff


	//   ....[1]....
        /*0088*/ 	.word	0xffffffff


	//   ....[2]....
        /*008c*/ 	.word	0xffffffff


	//   ....[3]....
        /*0090*/ 	.word	0xffffffff


	//   ....[4]....
        /*0094*/ 	.word	0xffffffff


	//   ....[5]....
        /*0098*/ 	.word	0xffffffff


	//   ....[6]....
        /*009c*/ 	.word	0xffffffff


	//   ....[7]....
        /*00a0*/ 	.word	0xffffffff


	//   ....[8]....
        /*00a4*/ 	.word	0xffffffff


	//   ....[9]....
        /*00a8*/ 	.word	0xffffffff


	//   ....[10]....
        /*00ac*/ 	.word	0xffffffff


	//   ....[11]....
        /*00b0*/ 	.word	0xffffffff


	//   ....[12]....
        /*00b4*/ 	.word	0xffffffff


	//   ....[13]....
        /*00b8*/ 	.word	0xffffffff


	//   ....[14]....
        /*00bc*/ 	.word	0xffffffff


	//   ....[15]....
        /*00c0*/ 	.word	0xffffffff


	//   ....[16]....
        /*00c4*/ 	.word	0xffffffff


	//   ....[17]....
        /*00c8*/ 	.word	0xffffffff


	//   ....[18]....
        /*00cc*/ 	.word	0xffffffff


	//   ....[19]....
        /*00d0*/ 	.word	0xffffffff


	//   ....[20]....
        /*00d4*/ 	.word	0x0500000f


	//   ....[21]....
        /*00d8*/ 	.word	0x0500000f


	//   ....[22]....
        /*00dc*/ 	.word	0x0500000f


	//   ....[23]....
        /*00e0*/ 	.word	0x0500000f


	//   ....[24]....
        /*00e4*/ 	.word	0x0500000f


	//   ....[25]....
        /*00e8*/ 	.word	0x0500000f


	//----- nvinfo : EIATTR_COOP_GROUP_INSTR_OFFSETS
	.align		4
.L_500:
        /*00ec*/ 	.byte	0x04, 0x28
        /*00ee*/ 	.short	(.L_502 - .L_501)


	//   ....[0]....
.L_501:
        /*00f0*/ 	.word	0x00000070


	//   ....[1]....
        /*00f4*/ 	.word	0x000001a0


	//   ....[2]....
        /*00f8*/ 	.word	0x000001f0


	//   ....[3]....
        /*00fc*/ 	.word	0x000003e0


	//   ....[4]....
        /*0100*/ 	.word	0x000005f0


	//   ....[5]....
        /*0104*/ 	.word	0x000010b0


	//   ....[6]....
        /*0108*/ 	.word	0x00004b70


	//   ....[7]....
        /*010c*/ 	.word	0x00004cf0


	//   ....[8]....
        /*0110*/ 	.word	0x00004fa0


	//   ....[9]....
        /*0114*/ 	.word	0x00005130


	//   ....[10]....
        /*0118*/ 	.word	0x00005250


	//   ....[11]....
        /*011c*/ 	.word	0x000057b0


	//   ....[12]....
        /*0120*/ 	.word	0x00005c70


	//   ....[13]....
        /*0124*/ 	.word	0x00005fc0


	//   ....[14]....
        /*0128*/ 	.word	0x000063b0


	//   ....[15]....
        /*012c*/ 	.word	0x000065f0


	//   ....[16]....
        /*0130*/ 	.word	0x000069a0


	//   ....[17]....
        /*0134*/ 	.word	0x00006c80


	//   ....[18]....
        /*0138*/ 	.word	0x00006ea0


	//   ....[19]....
        /*013c*/ 	.word	0x00007030


	//   ....[20]....
        /*0140*/ 	.word	0x000097d0


	//   ....[21]....
        /*0144*/ 	.word	0x00009940


	//   ....[22]....
        /*0148*/ 	.word	0x000099b0


	//   ....[23]....
        /*014c*/ 	.word	0x00009a20


	//   ....[24]....
        /*0150*/ 	.word	0x00009a90


	//   ....[25]....
        /*0154*/ 	.word	0x00009b00


	//----- nvinfo : EIATTR_REG_RECONFIG
	.align		4
.L_502:
        /*0158*/ 	.byte	0x01, 0x54
	.zero		2


	//----- nvinfo : EIATTR_SYSCALL_OFFSETS
	.align		4
        /*015c*/ 	.byte	0x04, 0x46
        /*015e*/ 	.short	(.L_504 - .L_503)


	//   ....[0]....
.L_503:
        /*0160*/ 	.word	0x00000d10


	//   ....[1]....
        /*0164*/ 	.word	0x00000e00


	//   ....[2]....
        /*0168*/ 	.word	0x00000f40


	//   ....[3]....
        /*016c*/ 	.word	0x00001030


	//----- nvinfo : EIATTR_MBARRIER_INSTR_OFFSETS
	.align		4
.L_504:
        /*0170*/ 	.byte	0x04, 0x39
        /*0172*/ 	.short	(.L_506 - .L_505)


	//   ....[0]....
.L_505:
        /*0174*/ 	.word	0x00000290
        /*0178*/ 	.word	0x000000ff
        /*017c*/ 	.word	0x00036400
        /*0180*/ 	.short	0x0100
        /*0182*/ 	.byte	0x06
	.zero		1


	//   ....[1]....
        /*0184*/ 	.word	0x00000390
        /*0188*/ 	.word	0x000000ff
        /*018c*/ 	.word	0x00036410
        /*0190*/ 	.short	0x0100
        /*0192*/ 	.byte	0x08
	.zero		1


	//   ....[2]....
        /*0194*/ 	.word	0x000003a0
        /*0198*/ 	.word	0x000000ff
        /*019c*/ 	.word	0x00036420
        /*01a0*/ 	.short	0x0100
        /*01a2*/ 	.byte	0x08
	.zero		1


	//   ....[3]....
        /*01a4*/ 	.word	0x000003b0
        /*01a8*/ 	.word	0x000000ff
        /*01ac*/ 	.word	0x00036418
        /*01b0*/ 	.short	0x0100
        /*01b2*/ 	.byte	0x08
	.zero		1


	//   ....[4]....
        /*01b4*/ 	.word	0x000003c0
        /*01b8*/ 	.word	0x000000ff
        /*01bc*/ 	.word	0x00036428
        /*01c0*/ 	.short	0x0100
        /*01c2*/ 	.byte	0x08
	.zero		1


	//   ....[5]....
        /*01c4*/ 	.word	0x000004f0
        /*01c8*/ 	.word	0x000000ff
        /*01cc*/ 	.word	0x00036430
        /*01d0*/ 	.short	0x0100
        /*01d2*/ 	.byte	0x08
	.zero		1


	//   ....[6]....
        /*01d4*/ 	.word	0x00000500
        /*01d8*/ 	.word	0x000000ff
        /*01dc*/ 	.word	0x00036438
        /*01e0*/ 	.short	0x0100
        /*01e2*/ 	.byte	0x08
	.zero		1


	//   ....[7]....
        /*01e4*/ 	.word	0x000010e0
        /*01e8*/ 	.word	0x000000ff
        /*01ec*/ 	.word	0x00036400
        /*01f0*/ 	.short	0x010a
        /*01f2*/ 	.byte	0x25
	.zero		1


	//   ....[8]....
        /*01f4*/ 	.word	0x000011d0
        /*01f8*/ 	.word	0x000000ff
        /*01fc*/ 	.word	0x00036400
        /*0200*/ 	.short	0x010a
        /*0202*/ 	.byte	0x25
	.zero		1


	//   ....[9]....
        /*0204*/ 	.word	0x00001930
        /*0208*/ 	.word	0x00000003
        /*020c*/ 	.word	0x00036410
        /*0210*/ 	.short	0x010a
        /*0212*/ 	.byte	0x3f
	.zero		1


	//   ....[10]....
        /*0214*/ 	.word	0x00001970
        /*0218*/ 	.word	0x00000003
        /*021c*/ 	.word	0x00036410
        /*0220*/ 	.short	0x010a
        /*0222*/ 	.byte	0x3f
	.zero		1


	//   ....[11]....
        /*0224*/ 	.word	0x00002000
        /*0228*/ 	.word	0x000000ff
        /*022c*/ 	.word	0x00036430
        /*0230*/ 	.short	0x010a
        /*0232*/ 	.byte	0x25
	.zero		1


	//   ....[12]....
        /*0234*/ 	.word	0x00002040
        /*0238*/ 	.word	0x000000ff
        /*023c*/ 	.word	0x00036430
        /*0240*/ 	.short	0x010a
        /*0242*/ 	.byte	0x25
	.zero		1


	//   ....[13]....
        /*0244*/ 	.word	0x00003e60
        /*0248*/ 	.word	0x000000ff
        /*024c*/ 	.word	0x00000000
        /*0250*/ 	.short	0x0101
        /*0252*/ 	.byte	0x04
	.zero		1


	//   ....[14]....
        /*0254*/ 	.word	0x00004200
        /*0258*/ 	.word	0x00000003
        /*025c*/ 	.word	0x00000000
        /*0260*/ 	.short	0x0101
        /*0262*/ 	.byte	0x3f
	.zero		1


	//   ....[15]....
        /*0264*/ 	.word	0x00007720
        /*0268*/ 	.word	0x00000000
        /*026c*/ 	.word	0x00036420
        /*0270*/ 	.short	0x010a
        /*0272*/ 	.byte	0x3f
	.zero		1


	//   ....[16]....
        /*0274*/ 	.word	0x00007f30
        /*0278*/ 	.word	0x00000000
        /*027c*/ 	.word	0x00036438
        /*0280*/ 	.short	0x010a
        /*0282*/ 	.byte	0x3f
	.zero		1


	//   ....[17]....
        /*0284*/ 	.word	0x00008290
        /*0288*/ 	.word	0x00000000
        /*028c*/ 	.word	0x00036428
        /*0290*/ 	.short	0x010a
        /*0292*/ 	.byte	0x3f
	.zero		1


	//   ....[18]....
        /*0294*/ 	.word	0x000085b0
        /*0298*/ 	.word	0x00000000
        /*029c*/ 	.word	0x00036438
        /*02a0*/ 	.short	0x010a
        /*02a2*/ 	.byte	0x3f
	.zero		1


	//   ....[19]....
        /*02a4*/ 	.word	0x00008860
        /*02a8*/ 	.word	0x00000000
        /*02ac*/ 	.word	0x00036420
        /*02b0*/ 	.short	0x010a
        /*02b2*/ 	.byte	0x3f
	.zero		1


	//   ....[20]....
        /*02b4*/ 	.word	0x00008be0
        /*02b8*/ 	.word	0x00000000
        /*02bc*/ 	.word	0x00036438
        /*02c0*/ 	.short	0x010a
        /*02c2*/ 	.byte	0x3f
	.zero		1


	//   ....[21]....
        /*02c4*/ 	.word	0x00008ed0
        /*02c8*/ 	.word	0x00000000
        /*02cc*/ 	.word	0x00036428
        /*02d0*/ 	.short	0x010a
        /*02d2*/ 	.byte	0x3f
	.zero		1


	//   ....[22]....
        /*02d4*/ 	.word	0x00009210
        /*02d8*/ 	.word	0x00000000
        /*02dc*/ 	.word	0x00036438
        /*02e0*/ 	.short	0x010a
        /*02e2*/ 	.byte	0x3f
	.zero		1


	//   ....[23]....
        /*02e4*/ 	.word	0x00009660
        /*02e8*/ 	.word	0x00000009
        /*02ec*/ 	.word	0x00000000
        /*02f0*/ 	.short	0x010a
        /*02f2*/ 	.byte	0x3f
	.zero		1


	//   ....[24]....
        /*02f4*/ 	.word	0x000096e0
        /*02f8*/ 	.word	0x00000003
        /*02fc*/ 	.word	0x00000000
        /*0300*/ 	.short	0x010a
        /*0302*/ 	.byte	0x3f
	.zero		1


	//   ....[25]....
        /*0304*/ 	.word	0x00009730
        /*0308*/ 	.word	0x00000004
        /*030c*/ 	.word	0x00036438
        /*0310*/ 	.short	0x010a
        /*0312*/ 	.byte	0x3f
	.zero		1


	//   ....[26]....
        /*0314*/ 	.word	0x00009810
        /*0318*/ 	.word	0x00000003
        /*031c*/ 	.word	0x00036400
        /*0320*/ 	.short	0x010a
        /*0322*/ 	.byte	0x3f
	.zero		1


	//   ....[27]....
        /*0324*/ 	.word	0x00009860
        /*0328*/ 	.word	0x00000003
        /*032c*/ 	.word	0x00036410
        /*0330*/ 	.short	0x010a
        /*0332*/ 	.byte	0x3f
	.zero		1


	//   ....[28]....
        /*0334*/ 	.word	0x000098c0
        /*0338*/ 	.word	0x0000000c
        /*033c*/ 	.word	0x00036430
        /*0340*/ 	.short	0x010a
        /*0342*/ 	.byte	0x3f
	.zero		1


	//   ....[29]....
        /*0344*/ 	.word	0x00009b40
        /*0348*/ 	.word	0x00000000
        /*034c*/ 	.word	0x00036420
        /*0350*/ 	.short	0x010a
        /*0352*/ 	.byte	0x3f
	.zero		1


	//   ....[30]....
        /*0354*/ 	.word	0x00009b90
        /*0358*/ 	.word	0x00000000
        /*035c*/ 	.word	0x00036438
        /*0360*/ 	.short	0x010a
        /*0362*/ 	.byte	0x3f
	.zero		1


	//   ....[31]....
        /*0364*/ 	.word	0x00009be0
        /*0368*/ 	.word	0x00000000
        /*036c*/ 	.word	0x00036428
        /*0370*/ 	.short	0x010a
        /*0372*/ 	.byte	0x3f
	.zero		1


	//   ....[32]....
        /*0374*/ 	.word	0x00009c30
        /*0378*/ 	.word	0x00000000
        /*037c*/ 	.word	0x00036438
        /*0380*/ 	.short	0x010a
        /*0382*/ 	.byte	0x3f
	.zero		1


	//   ....[33]....
        /*0384*/ 	.word	0x00009c90
        /*0388*/ 	.word	0x00000000
        /*038c*/ 	.word	0x00036420
        /*0390*/ 	.short	0x010a
        /*0392*/ 	.byte	0x3f
	.zero		1


	//   ....[34]....
        /*0394*/ 	.word	0x00009ce0
        /*0398*/ 	.word	0x00000000
        /*039c*/ 	.word	0x00036438
        /*03a0*/ 	.short	0x010a
        /*03a2*/ 	.byte	0x3f
	.zero		1


	//   ....[35]....
        /*03a4*/ 	.word	0x00009d30
        /*03a8*/ 	.word	0x00000000
        /*03ac*/ 	.word	0x00036428
        /*03b0*/ 	.short	0x010a
        /*03b2*/ 	.byte	0x3f
	.zero		1


	//   ....[36]....
        /*03b4*/ 	.word	0x00009d80
        /*03b8*/ 	.word	0x00000000
        /*03bc*/ 	.word	0x00036438
        /*03c0*/ 	.short	0x010a
        /*03c2*/ 	.byte	0x3f
	.zero		1


	//   ....[37]....
        /*03c4*/ 	.word	0x00009e50
        /*03c8*/ 	.word	0x00000009
        /*03cc*/ 	.word	0x00000000
        /*03d0*/ 	.short	0x010a
        /*03d2*/ 	.byte	0x3f
	.zero		1


	//   ....[38]....
        /*03d4*/ 	.word	0x00009ea0
        /*03d8*/ 	.word	0x00000003
        /*03dc*/ 	.word	0x00000000
        /*03e0*/ 	.short	0x010a
        /*03e2*/ 	.byte	0x3f
	.zero		1


	//----- nvinfo : EIATTR_NUM_MBARRIERS
	.align		4
.L_506:
        /*03e4*/ 	.byte	0x03, 0x38
        /*03e6*/ 	.short	0x0007


	//----- nvinfo : EIATTR_EXIT_INSTR_OFFSETS
	.align		4
        /*03e8*/ 	.byte	0x04, 0x1c
        /*03ea*/ 	.short	(.L_508 - .L_507)


	//   ....[0]....
.L_507:
        /*03ec*/ 	.word	0x00009780


	//----- nvinfo : EIATTR_MAX_THREADS
	.align		4
.L_508:
        /*03f0*/ 	.byte	0x04, 0x05
        /*03f2*/ 	.short	(.L_510 - .L_509)
.L_509:
        /*03f4*/ 	.word	0x00000200
        /*03f8*/ 	.word	0x00000001
        /*03fc*/ 	.word	0x00000001


	//----- nvinfo : EIATTR_CRS_STACK_SIZE
	.align		4
.L_510:
        /*0400*/ 	.byte	0x04, 0x1e
        /*0402*/ 	.short	(.L_512 - .L_511)
.L_511:
        /*0404*/ 	.word	0x00000000


	//----- nvinfo : EIATTR_CBANK_PARAM_SIZE
	.align		4
.L_512:
        /*0408*/ 	.byte	0x03, 0x19
        /*040a*/ 	.short	0x06f0


	//----- nvinfo : EIATTR_PARAM_CBANK
	.align		4
        /*040c*/ 	.byte	0x04, 0x0a
        /*040e*/ 	.short	(.L_514 - .L_513)
	.align		4
.L_513:
        /*0410*/ 	.word	index@(.nv.constant0._ZN7cutlass13device_kernelIN5flash11enable_sm90INS1_16FlashAttnBwdSm90INS1_25CollectiveMainloopBwdSm90ILi2ELi1ELi1EN4cute5tupleIJNS5_1CILi1EEES8_S8_EEENS6_IJNS7_ILi64EEENS7_ILi96EEENS7_ILi192EEEEEENS_6half_tEfNS_4arch4Sm90ELb0ELb1ELb1ELb0ELb1ELb0ELb1ELb0ELi3ELi1ELi1ELi1ELb0EEENS1_24CollectiveEpilogueBwdGQAISD_fSG_Li384ELb0ELb1EEENS1_19SingleTileSchedulerILb0ELb0ELb0ELi96EEEEEEEEEvNT_6ParamsE)
        /*0414*/ 	.short	0x0210
        /*0416*/ 	.short	0x06f0


	//----- nvinfo : EIATTR_SW_WAR
	.align		4
.L_514:
        /*0418*/ 	.byte	0x04, 0x36
        /*041a*/ 	.short	(.L_516 - .L_515)
.L_515:
        /*041c*/ 	.word	0x00000008
.L_516:


//--------------------- .nv.info._ZN7cutlass13device_kernelIN5flash11enable_sm90INS1_16FlashAttnBwdSm90INS1_25CollectiveMainloopBwdSm90ILi2ELi1ELi1EN4cute5tupleIJNS5_1CILi1EEES8_S8_EEENS6_IJNS7_ILi64EEENS7_ILi96EEENS7_ILi192EEEEEENS_6half_tEfNS_4arch4Sm90ELb0ELb1ELb1ELb1ELb0ELb0ELb1ELb0ELi3ELi1ELi1ELi1ELb0EEENS1_21CollectiveEpilogueBwdISD_SE_SG_Li384ELb1ELb1ELi3EEENS1_19SingleTileSchedulerILb1ELb0ELb0ELi96EEEEEEEEEvNT_6ParamsE --------------------------
	.section	.nv.info._ZN7cutlass13device_kernelIN5flash11enable_sm90INS1_16FlashAttnBwdSm90INS1_25CollectiveMainloopBwdSm90ILi2ELi1ELi1EN4cute5tupleIJNS5_1CILi1EEES8_S8_EEENS6_IJNS7_ILi64EEENS7_ILi96EEENS7_ILi192EEEEEENS_6half_tEfNS_4arch4Sm90ELb0ELb1ELb1ELb1ELb0ELb0ELb1ELb0ELi3ELi1ELi1ELi1ELb0EEENS1_21CollectiveEpilogueBwdISD_SE_SG_Li384ELb1ELb1ELi3EEENS1_19SingleTileSchedulerILb1ELb0ELb0ELi96EEEEEEEEEvNT_6ParamsE,"",@"SHT_CUDA_INFO"
	.sectionflags	@""
	.align	4


	//----- nvinfo : EIATTR_CUDA_API_VERSION
	.align		4
        /*0000*/ 	.byte	0x04, 0x37
        /*0002*/ 	.short	(.L_518 - .L_517)
.L_517:
        /*0004*/ 	.word	0x00000082


	//----- nvinfo : EIATTR_KPARAM_INFO
	.align		4
.L_518:
        /*0008*/ 	.byte	0x04, 0x17
        /*000a*/ 	.short	(.L_520 - .L_519)
.L_519:
        /*000c*/ 	.word	0x00000000
        /*0010*/ 	.short	0x0000
        /*0012*/ 	.short	0x0070
        /*0014*/ 	.byte	0x00, 0xf0, 0x01, 0x1a


	//----- nvinfo : EIATTR_SPARSE_MMA_MASK
	.align		4
.L_520:
        /*0018*/ 	.byte	0x03, 0x50
        /*001a*/ 	.short	0x0000


	//----- nvinfo : EIATTR_MAXREG_COUNT
	.align		4
        /*001c*/ 	.byte	0x03, 0x1b
        /*001e*/ 	.short	0x0080


	//----- nvinfo : EIATTR_NUM_BARRIERS
	.align		4
        /*0020*/ 	.byte	0x02, 0x4c
        /*0022*/ 	.byte	0x10
	.zero		1


	//----- nvinfo : EIATTR_EXTERNS
	.align		4
        /*0024*/ 	.byte	0x04, 0x0f
        /*0026*/ 	.short	(.L_522 - .L_521)


	//   ....[0]....
	.align		4
.L_521:
        /*0028*/ 	.word	index@(__assertfail)


	//----- nvinfo : EIATTR_ANNOTATIONS
	.align		4
.L_522:
        /*002c*/ 	.byte	0x04, 0x55
        /*002e*/ 	.short	(.L_524 - .L_523)


	//   ....[0]....
.L_523:
        /*0030*/ 	.word	0x00000001
        /*0034*/ 	.byte	0x40, 0x05, 0x00, 0x00, 0x01, 0x00, 0x00, 0x00, 0xb0, 0x07, 0x00, 0x00, 0x01, 0x00, 0x00, 0x00
        /* <DEDUP_REMOVED lines=9> */
        /*00d4*/ 	.byte	0x90, 0x60, 0x00, 0x00, 0x01, 0x00, 0x00, 0x00, 0xb0, 0xb1, 0x00, 0x00


	//----- nvinfo : EIATTR_MERCURY_ISA_VERSION
	.align		4
.L_524:
        /*00e0*/ 	.byte	0x03, 0x5f
        /*00e2*/ 	.short	0x0101


	//----- nvinfo : EIATTR_INT_WARP_WIDE_INSTR_OFFSETS
	.align		4
        /*00e4*/ 	.byte	0x04, 0x31
        /*00e6*/ 	.short	(.L_526 - .L_525)


	//   ....[0]....
.L_525:
        /*00e8*/ 	.word	0x00000180


	//   ....[1]....
        /*00ec*/ 	.word	0x00000240


	//----- nvinfo : EIATTR_COOP_GROUP_MASK_REGIDS
	.align		4
.L_526:
        /*00f0*/ 	.byte	0x04, 0x29
        /*00f2*/ 	.short	(.L_528 - .L_527)


	//   ....[0]....
.L_527:
        /*00f4*/ 	.word	0xffffffff


	//   ....[1]....
        /*00f8*/ 	.word	0xffffffff


	//   ....[2]....
        /*00fc*/ 	.word	0xffffffff


	//   ....[3]....
        /*0100*/ 	.word	0xffffffff


	//   ....[4]....
        /*0104*/ 	.word	0xffffffff


	//   ....[5]....
        /*0108*/ 	.word	0xffffffff


	//   ....[6]....
        /*010c*/ 	.word	0xffffffff


	//   ....[7]....
        /*0110*/ 	.word	0x0500000f


	//----- nvinfo : EIATTR_COOP_GROUP_INSTR_OFFSETS
	.align		4
.L_528:
        /*0114*/ 	.byte	0x04, 0x28
        /*0116*/ 	.short	(.L_530 - .L_529)


	//   ....[0]....
.L_529:
        /*0118*/ 	.word	0x00000060


	//   ....[1]....
        /*011c*/ 	.word	0x00000190


	//   ....[2]....
        /*0120*/ 	.word	0x00000220


	//   ....[3]....
        /*0124*/ 	.word	0x000003a0


	//   ....[4]....
        /*0128*/ 	.word	0x000005f0


	//   ....[5]....
        /*012c*/ 	.word	0x00001400


	//   ....[6]....
        /*0130*/ 	.word	0x000071b0


	//   ....[7]....
        /*0134*/ 	.word	0x0000b3e0


	//----- nvinfo : EIATTR_REG_RECONFIG
	.align		4
.L_530:
        /*0138*/ 	.byte	0x01, 0x54
	.zero		2


	//----- nvinfo : EIATTR_SYSCALL_OFFSETS
	.align		4
        /*013c*/ 	.byte	0x04, 0x46
        /*013e*/ 	.short	(.L_532 - .L_531)


	//   ....[0]....
.L_531:
        /*0140*/ 	.word	0x00001060


	//   ....[1]....
        /*0144*/ 	.word	0x00001150


	//   ....[2]....
        /*0148*/ 	.word	0x00001290


	//   ....[3]....
        /*014c*/ 	.word	0x00001380


	//----- nvinfo : EIATTR_MBARRIER_INSTR_OFFSETS
	.align		4
.L_532:
        /*0150*/ 	.byte	0x04, 0x39
        /*0152*/ 	.short	(.L_534 - .L_533)


	//   ....[0]....
.L_533:
        /*0154*/ 	.word	0x00000260
        /*0158*/ 	.word	0x000000ff
        /*015c*/ 	.word	0x00036400
        /*0160*/ 	.short	0x0100
        /*0162*/ 	.byte	0x06
	.zero		1


	//   ....[1]....
        /*0164*/ 	.word	0x00000350
        /*0168*/ 	.word	0x000000ff
        /*016c*/ 	.word	0x00036410
        /*0170*/ 	.short	0x0100
        /*0172*/ 	.byte	0x08
	.zero		1


	//   ....[2]....
        /*0174*/ 	.word	0x00000360
        /*0178*/ 	.word	0x000000ff
        /*017c*/ 	.word	0x00036420
        /*0180*/ 	.short	0x0100
        /*0182*/ 	.byte	0x08
	.zero		1


	//   ....[3]....
        /*0184*/ 	.word	0x00000370
        /*0188*/ 	.word	0x000000ff
        /*018c*/ 	.word	0x00036418
        /*0190*/ 	.short	0x0100
        /*0192*/ 	.byte	0x08
	.zero		1


	//   ....[4]....
        /*0194*/ 	.word	0x00000380
        /*0198*/ 	.word	0x000000ff
        /*019c*/ 	.word	0x00036428
        /*01a0*/ 	.short	0x0100
        /*01a2*/ 	.byte	0x08
	.zero		1


	//   ....[5]....
        /*01a4*/ 	.word	0x000004b0
        /*01a8*/ 	.word	0x000000ff
        /*01ac*/ 	.word	0x00036430
        /*01b0*/ 	.short	0x0100
        /*01b2*/ 	.byte	0x08
	.zero		1


	//   ....[6]....
        /*01b4*/ 	.word	0x000004c0
        /*01b8*/ 	.word	0x000000ff
        /*01bc*/ 	.word	0x00036438
        /*01c0*/ 	.short	0x0100
        /*01c2*/ 	.byte	0x08
	.zero		1


	//   ....[7]....
        /*01c4*/ 	.word	0x00001430
        /*01c8*/ 	.word	0x000000ff
        /*01cc*/ 	.word	0x00036400
        /*01d0*/ 	.short	0x010a
        /*01d2*/ 	.byte	0x24
	.zero		1


	//   ....[8]....
        /*01d4*/ 	.word	0x00001520
        /*01d8*/ 	.word	0x000000ff
        /*01dc*/ 	.word	0x00036400
        /*01e0*/ 	.short	0x010a
        /*01e2*/ 	.byte	0x24
	.zero		1


	//   ....[9]....
        /*01e4*/ 	.word	0x00001ca0
        /*01e8*/ 	.word	0x00000003
        /*01ec*/ 	.word	0x00036410
        /*01f0*/ 	.short	0x010a
        /*01f2*/ 	.byte	0x3f
	.zero		1


	//   ....[10]....
        /*01f4*/ 	.word	0x00001ce0
        /*01f8*/ 	.word	0x00000003
        /*01fc*/ 	.word	0x00036410
        /*0200*/ 	.short	0x010a
        /*0202*/ 	.byte	0x3f
	.zero		1


	//   ....[11]....
        /*0204*/ 	.word	0x00002380
        /*0208*/ 	.word	0x000000ff
        /*020c*/ 	.word	0x00036430
        /*0210*/ 	.short	0x010a
        /*0212*/ 	.byte	0x24
	.zero		1


	//   ....[12]....
        /*0214*/ 	.word	0x000023c0
        /*0218*/ 	.word	0x000000ff
        /*021c*/ 	.word	0x00036430
        /*0220*/ 	.short	0x010a
        /*0222*/ 	.byte	0x24
	.zero		1


	//   ....[13]....
        /*0224*/ 	.word	0x000041a0
        /*0228*/ 	.word	0x000000ff
        /*022c*/ 	.word	0x00000000
        /*0230*/ 	.short	0x0101
        /*0232*/ 	.byte	0x04
	.zero		1


	//   ....[14]....
        /*0234*/ 	.word	0x00004530
        /*0238*/ 	.word	0x00000003
        /*023c*/ 	.word	0x00000000
        /*0240*/ 	.short	0x0101
        /*0242*/ 	.byte	0x3f
	.zero		1


	//   ....[15]....
        /*0244*/ 	.word	0x000092e0
        /*0248*/ 	.word	0x00000000
        /*024c*/ 	.word	0x00036420
        /*0250*/ 	.short	0x010a
        /*0252*/ 	.byte	0x3f
	.zero		1


	//   ....[16]....
        /*0254*/ 	.word	0x00009ad0
        /*0258*/ 	.word	0x00000000
        /*025c*/ 	.word	0x00036438
        /*0260*/ 	.short	0x010a
        /*0262*/ 	.byte	0x3f
	.zero		1


	//   ....[17]....
        /*0264*/ 	.word	0x00009e30
        /*0268*/ 	.word	0x00000000
        /*026c*/ 	.word	0x00036428
        /*0270*/ 	.short	0x010a
        /*0272*/ 	.byte	0x3f
	.zero		1


	//   ....[18]....
        /*0274*/ 	.word	0x0000a160
        /*0278*/ 	.word	0x00000000
        /*027c*/ 	.word	0x00036438
        /*0280*/ 	.short	0x010a
        /*0282*/ 	.byte	0x3f
	.zero		1


	//   ....[19]....
        /*0284*/ 	.word	0x0000a450
        /*0288*/ 	.word	0x00000000
        /*028c*/ 	.word	0x00036420
        /*0290*/ 	.short	0x010a
        /*0292*/ 	.byte	0x3f
	.zero		1


	//   ....[20]....
        /*0294*/ 	.word	0x0000a7d0
        /*0298*/ 	.word	0x00000000
        /*029c*/ 	.word	0x00036438
        /*02a0*/ 	.short	0x010a
        /*02a2*/ 	.byte	0x3f
	.zero		1


	//   ....[21]....
        /*02a4*/ 	.word	0x0000aad0
        /*02a8*/ 	.word	0x00000000
        /*02ac*/ 	.word	0x00036428
        /*02b0*/ 	.short	0x010a
        /*02b2*/ 	.byte	0x3f
	.zero		1


	//   ....[22]....
        /*02b4*/ 	.word	0x0000ae10
        /*02b8*/ 	.word	0x00000000
        /*02bc*/ 	.word	0x00036438
        /*02c0*/ 	.short	0x010a
        /*02c2*/ 	.byte	0x3f
	.zero		1


	//   ....[23]....
        /*02c4*/ 	.word	0x0000b270
        /*02c8*/ 	.word	0x00000007
        /*02cc*/ 	.word	0x00000000
        /*02d0*/ 	.short	0x010a
        /*02d2*/ 	.byte	0x3f
	.zero		1


	//   ....[24]....
        /*02d4*/ 	.word	0x0000b2f0
        /*02d8*/ 	.word	0x00000003
        /*02dc*/ 	.word	0x00000000
        /*02e0*/ 	.short	0x010a
        /*02e2*/ 	.byte	0x3f
	.zero		1


	//   ....[25]....
        /*02e4*/ 	.word	0x0000b340
        /*02e8*/ 	.word	0x00000009
        /*02ec*/ 	.word	0x00036438
        /*02f0*/ 	.short	0x010a
        /*02f2*/ 	.byte	0x3f
	.zero		1


	//   ....[26]....
        /*02f4*/ 	.word	0x0000b420
        /*02f8*/ 	.word	0x00000003
        /*02fc*/ 	.word	0x00036400
        /*0300*/ 	.short	0x010a
        /*0302*/ 	.byte	0x3f
	.zero		1


	//   ....[27]....
        /*0304*/ 	.word	0x0000b470
        /*0308*/ 	.word	0x00000003
        /*030c*/ 	.word	0x00036410
        /*0310*/ 	.short	0x010a
        /*0312*/ 	.byte	0x3f
	.zero		1


	//   ....[28]....
        /*0314*/ 	.word	0x0000b4d0
        /*0318*/ 	.word	0x0000000c
        /*031c*/ 	.word	0x00036430
        /*0320*/ 	.short	0x010a
        /*0322*/ 	.byte	0x3f
	.zero		1


	//   ....[29]....
        /*0324*/ 	.word	0x0000b520
        /*0328*/ 	.word	0x00000000
        /*032c*/ 	.word	0x00036420
        /*0330*/ 	.short	0x010a
        /*0332*/ 	.byte	0x3f
	.zero		1


	//   ....[30]....
        /*0334*/ 	.word	0x0000b570
        /*0338*/ 	.word	0x00000000
        /*033c*/ 	.word	0x00036438
        /*0340*/ 	.short	0x010a
        /*0342*/ 	.byte	0x3f
	.zero		1


	//   ....[31]....
        /*0344*/ 	.word	0x0000b5c0
        /*0348*/ 	.word	0x00000000
        /*034c*/ 	.word	0x00036428
        /*0350*/ 	.short	0x010a
        /*0352*/ 	.byte	0x3f
	.zero		1


	//   ....[32]....
        /*0354*/ 	.word	0x0000b620
        /*0358*/ 	.word	0x00000000
        /*035c*/ 	.word	0x00036438
        /*0360*/ 	.short	0x010a
        /*0362*/ 	.byte	0x3f
	.zero		1


	//   ....[33]....
        /*0364*/ 	.word	0x0000b6a0
        /*0368*/ 	.word	0x00000000
        /*036c*/ 	.word	0x00036420
        /*0370*/ 	.short	0x010a
        /*0372*/ 	.byte	0x3f
	.zero		1


	//   ....[34]....
        /*0374*/ 	.word	0x0000b6f0
        /*0378*/ 	.word	0x00000000
        /*037c*/ 	.word	0x00036438
        /*0380*/ 	.short	0x010a
        /*0382*/ 	.byte	0x3f
	.zero		1


	//   ....[35]....
        /*0384*/ 	.word	0x0000b740
        /*0388*/ 	.word	0x00000000
        /*038c*/ 	.word	0x00036428
        /*0390*/ 	.short	0x010a
        /*0392*/ 	.byte	0x3f
	.zero		1


	//   ....[36]....
        /*0394*/ 	.word	0x0000b790
        /*0398*/ 	.word	0x00000000
        /*039c*/ 	.word	0x00036438
        /*03a0*/ 	.short	0x010a
        /*03a2*/ 	.byte	0x3f
	.zero		1


	//   ....[37]....
        /*03a4*/ 	.word	0x0000b860
        /*03a8*/ 	.word	0x00000007
        /*03ac*/ 	.word	0x00000000
        /*03b0*/ 	.short	0x010a
        /*03b2*/ 	.byte	0x3f
	.zero		1


	//   ....[38]....
        /*03b4*/ 	.word	0x0000b8b0
        /*03b8*/ 	.word	0x00000003
        /*03bc*/ 	.word	0x00000000
        /*03c0*/ 	.short	0x010a
        /*03c2*/ 	.byte	0x3f
	.zero		1


	//----- nvinfo : EIATTR_NUM_MBARRIERS
	.align		4
.L_534:
        /*03c4*/ 	.byte	0x03, 0x38
        /*03c6*/ 	.short	0x0007


	//----- nvinfo : EIATTR_EXIT_INSTR_OFFSETS
	.align		4
        /*03c8*/ 	.byte	0x04, 0x1c
        /*03ca*/ 	.short	(.L_536 - .L_535)


	//   ....[0]....
.L_535:
        /*03cc*/ 	.word	0x0000b390


	//----- nvinfo : EIATTR_MAX_THREADS
	.align		4
.L_536:
        /*03d0*/ 	.byte	0x04, 0x05
        /*03d2*/ 	.short	(.L_538 - .L_537)
.L_537:
        /*03d4*/ 	.word	0x00000200
        /*03d8*/ 	.word	0x00000001
        /*03dc*/ 	.word	0x00000001


	//----- nvinfo : EIATTR_CRS_STACK_SIZE
	.align		4
.L_538:
        /*03e0*/ 	.byte	0x04, 0x1e
        /*03e2*/ 	.short	(.L_540 - .L_539)
.L_539:
        /*03e4*/ 	.word	0x00000000


	//----- nvinfo : EIATTR_CBANK_PARAM_SIZE
	.align		4
.L_540:
        /*03e8*/ 	.byte	0x03, 0x19
        /*03ea*/ 	.short	0x06f0


	//----- nvinfo : EIATTR_PARAM_CBANK
	.align		4
        /*03ec*/ 	.byte	0x04, 0x0a
        /*03ee*/ 	.short	(.L_542 - .L_541)
	.align		4
.L_541:
        /*03f0*/ 	.word	index@(.nv.constant0._ZN7cutlass13device_kernelIN5flash11enable_sm90INS1_16FlashAttnBwdSm90INS1_25CollectiveMainloopBwdSm90ILi2ELi1ELi1EN4cute5tupleIJNS5_1CILi1EEES8_S8_EEENS6_IJNS7_ILi64EEENS7_ILi96EEENS7_ILi192EEEEEENS_6half_tEfNS_4arch4Sm90ELb0ELb1ELb1ELb1ELb0ELb0ELb1ELb0ELi3ELi1ELi1ELi1ELb0EEENS1_21CollectiveEpilogueBwdISD_SE_SG_Li384ELb1ELb1ELi3EEENS1_19SingleTileSchedulerILb1ELb0ELb0ELi96EEEEEEEEEvNT_6ParamsE)
        /*03f4*/ 	.short	0x0210
        /*03f6*/ 	.short	0x06f0


	//----- nvinfo : EIATTR_SW_WAR
	.align		4
.L_542:
        /*03f8*/ 	.byte	0x04, 0x36
        /*03fa*/ 	.short	(.L_544 - .L_543)
.L_543:
        /*03fc*/ 	.word	0x00000008
.L_544:


//--------------------- .nv.info._ZN7cutlass13device_kernelIN5flash11enable_sm90INS1_16FlashAttnBwdSm90INS1_25CollectiveMainloopBwdSm90ILi2ELi1ELi1EN4cute5tupleIJNS5_1CILi1EEES8_S8_EEENS6_IJNS7_ILi64EEENS7_ILi96EEENS7_ILi192EEEEEENS_6half_tEfNS_4arch4Sm90ELb0ELb1ELb1ELb1ELb1ELb0ELb1ELb0ELi3ELi1ELi1ELi1ELb0EEENS1_21CollectiveEpilogueBwdISD_SE_SG_Li384ELb1ELb1ELi3EEENS1_19SingleTileSchedulerILb1ELb0ELb0ELi96EEEEEEEEEvNT_6ParamsE --------------------------
	.section	.nv.info._ZN7cutlass13device_kernelIN5flash11enable_sm90INS1_16FlashAttnBwdSm90INS1_25CollectiveMainloopBwdSm90ILi2ELi1ELi1EN4cute5tupleIJNS5_1CILi1EEES8_S8_EEENS6_IJNS7_ILi64EEENS7_ILi96EEENS7_ILi192EEEEEENS_6half_tEfNS_4arch4Sm90ELb0ELb1ELb1ELb1ELb1ELb0ELb1ELb0ELi3ELi1ELi1ELi1ELb0EEENS1_21CollectiveEpilogueBwdISD_SE_SG_Li384ELb1ELb1ELi3EEENS1_19SingleTileSchedulerILb1ELb0ELb0ELi96EEEEEEEEEvNT_6ParamsE,"",@"SHT_CUDA_INFO"
	.sectionflags	@""
	.align	4


	//----- nvinfo : EIATTR_CUDA_API_VERSION
	.align		4
        /*0000*/ 	.byte	0x04, 0x37
        /*0002*/ 	.short	(.L_546 - .L_545)
.L_545:
        /*0004*/ 	.word	0x00000082


	//----- nvinfo : EIATTR_KPARAM_INFO
	.align		4
.L_546:
        /*0008*/ 	.byte	0x04, 0x17
        /*000a*/ 	.short	(.L_548 - .L_547)
.L_547:
        /*000c*/ 	.word	0x00000000
        /*0010*/ 	.short	0x0000
        /*0012*/ 	.short	0x0070
        /*0014*/ 	.byte	0x00, 0xf0, 0x01, 0x1a


	//----- nvinfo : EIATTR_SPARSE_MMA_MASK
	.align		4
.L_548:
        /*0018*/ 	.byte	0x03, 0x50
        /*001a*/ 	.short	0x0000


	//----- nvinfo : EIATTR_MAXREG_COUNT
	.align		4
        /*001c*/ 	.byte	0x03, 0x1b
        /*001e*/ 	.short	0x0080


	//----- nvinfo : EIATTR_NUM_BARRIERS
	.align		4
        /*0020*/ 	.byte	0x02, 0x4c
        /*0022*/ 	.byte	0x10
	.zero		1


	//----- nvinfo : EIATTR_EXTERNS
	.align		4
        /*0024*/ 	.byte	0x04, 0x0f
        /*0026*/ 	.short	(.L_550 - .L_549)


	//   ....[0]....
	.align		4
.L_549:
        /*0028*/ 	.word	index@(__assertfail)


	//----- nvinfo : EIATTR_ANNOTATIONS
	.align		4
.L_550:
        /*002c*/ 	.byte	0x04, 0x55
        /*002e*/ 	.short	(.L_552 - .L_551)


	//   ....[0]....
.L_551:
        /* <DEDUP_REMOVED lines=12> */


	//----- nvinfo : EIATTR_MERCURY_ISA_VERSION
	.align		4
.L_552:
        /*00e0*/ 	.byte	0x03, 0x5f
        /*00e2*/ 	.short	0x0101


	//----- nvinfo : EIATTR_INT_WARP_WIDE_INSTR_OFFSETS
	.align		4
        /*00e4*/ 	.byte	0x04, 0x31
        /*00e6*/ 	.short	(.L_554 - .L_553)


	//   ....[0]....
.L_553:
        /*00e8*/ 	.word	0x00000180


	//   ....[1]....
        /*00ec*/ 	.word	0x00000240


	//   ....[2]....
        /*00f0*/ 	.word	0x00008220


	//   ....[3]....
        /*00f4*/ 	.word	0x000089b0


	//   ....[4]....
        /*00f8*/ 	.word	0x00008fa0


	//   ....[5]....
        /*00fc*/ 	.word	0x00009260


	//   ....[6]....
        /*0100*/ 	.word	0x000094c0


	//   ....[7]....
        /*0104*/ 	.word	0x00009650


	//----- nvinfo : EIATTR_COOP_GROUP_MASK_REGIDS
	.align		4
.L_554:
        /*0108*/ 	.byte	0x04, 0x29
        /*010a*/ 	.short	(.L_556 - .L_555)


	//   ....[0]....
.L_555:
        /*010c*/ 	.word	0xffffffff


	//   ....[1]....
        /*0110*/ 	.word	0xffffffff


	//   ....[2]....
        /*0114*/ 	.word	0xffffffff


	//   ....[3]....
        /*0118*/ 	.word	0xffffffff


	//   ....[4]....
        /*011c*/ 	.word	0xffffffff


	//   ....[5]....
        /*0120*/ 	.word	0xffffffff


	//   ....[6]....
        /*0124*/ 	.word	0xffffffff


	//   ....[7]....
        /*0128*/ 	.word	0xffffffff


	//   ....[8]....
        /*012c*/ 	.word	0xffffffff


	//   ....[9]....
        /*0130*/ 	.word	0xffffffff


	//   ....[10]....
        /*0134*/ 	.word	0xffffffff


	//   ....[11]....
        /*0138*/ 	.word	0xffffffff


	//   ....[12]....
        /*013c*/ 	.word	0xffffffff


	//   ....[13]....
        /*0140*/ 	.word	0xffffffff


	//   ....[14]....
        /*0144*/ 	.word	0xffffffff


	//   ....[15]....
        /*0148*/ 	.word	0xffffffff


	//   ....[16]....
        /*014c*/ 	.word	0x0500000f


	//   ....[17]....
        /*0150*/ 	.word	0x0500000f


	//   ....[18]....
        /*0154*/ 	.word	0x0500000f


	//   ....[19]....
        /*0158*/ 	.word	0x0500000f


	//----- nvinfo : EIATTR_COOP_GROUP_INSTR_OFFSETS
	.align		4
.L_556:
        /*015c*/ 	.byte	0x04, 0x28
        /*015e*/ 	.short	(.L_558 - .L_557)


	//   ....[0]....
.L_557:
        /*0160*/ 	.word	0x00000060


	//   ....[1]....
        /*0164*/ 	.word	0x00000190


	//   ....[2]....
        /*0168*/ 	.word	0x00000220


	//   ....[3]....
        /*016c*/ 	.word	0x000003a0


	//   ....[4]....
        /*0170*/ 	.word	0x000005f0


	//   ....[5]....
        /*0174*/ 	.word	0x00001400


	//   ....[6]....
        /*0178*/ 	.word	0x000071b0


	//   ....[7]....
        /*017c*/ 	.word	0x00007c90


	//   ....[8]....
        /*0180*/ 	.word	0x00008150


	//   ....[9]....
        /*0184*/ 	.word	0x000084d0


	//   ....[10]....
        /*0188*/ 	.word	0x000088e0


	//   ....[11]....
        /*018c*/ 	.word	0x00008b20


	//   ....[12]....
        /*0190*/ 	.word	0x00008ed0


	//   ....[13]....
        /*0194*/ 	.word	0x000091a0


	//   ....[14]....
        /*0198*/ 	.word	0x000093c0


	//   ....[15]....
        /*019c*/ 	.word	0x00009550


	//   ....[16]....
        /*01a0*/ 	.word	0x0000c240


	//   ....[17]....
        /*01a4*/ 	.word	0x0000c3b0


	//   ....[18]....
        /*01a8*/ 	.word	0x0000c420


	//   ....[19]....
        /*01ac*/ 	.word	0x0000c490


	//----- nvinfo : EIATTR_REG_RECONFIG
	.align		4
.L_558:
        /*01b0*/ 	.byte	0x01, 0x54
	.zero		2


	//----- nvinfo : EIATTR_SYSCALL_OFFSETS
	.align		4
        /*01b4*/ 	.byte	0x04, 0x46
        /*01b6*/ 	.short	(.L_560 - .L_559)


	//   ....[0]....
.L_559:
        /*01b8*/ 	.word	0x00001060


	//   ....[1]....
        /*01bc*/ 	.word	0x00001150


	//   ....[2]....
        /*01c0*/ 	.word	0x00001290


	//   ....[3]....
        /*01c4*/ 	.word	0x00001380


	//----- nvinfo : EIATTR_MBARRIER_INSTR_OFFSETS
	.align		4
.L_560:
        /*01c8*/ 	.byte	0x04, 0x39
        /*01ca*/ 	.short	(.L_562 - .L_561)


	//   ....[0]....
.L_561:
        /*01cc*/ 	.word	0x00000260
        /*01d0*/ 	.word	0x000000ff
        /*01d4*/ 	.word	0x00036400
        /*01d8*/ 	.short	0x0100
        /*01da*/ 	.byte	0x06
	.zero		1


	//   ....[1]....
        /*01dc*/ 	.word	0x00000350
        /*01e0*/ 	.word	0x000000ff
        /*01e4*/ 	.word	0x00036410
        /*01e8*/ 	.short	0x0100
        /*01ea*/ 	.byte	0x08
	.zero		1


	//   ....[2]....
        /*01ec*/ 	.word	0x00000360
        /*01f0*/ 	.word	0x000000ff
        /*01f4*/ 	.word	0x00036420
        /*01f8*/ 	.short	0x0100
        /*01fa*/ 	.byte	0x08
	.zero		1


	//   ....[3]....
        /*01fc*/ 	.word	0x00000370
        /*0200*/ 	.word	0x000000ff
        /*0204*/ 	.word	0x00036418
        /*0208*/ 	.short	0x0100
        /*020a*/ 	.byte	0x08
	.zero		1


	//   ....[4]....
        /*020c*/ 	.word	0x00000380
        /*0210*/ 	.word	0x000000ff
        /*0214*/ 	.word	0x00036428
        /*0218*/ 	.short	0x0100
        /*021a*/ 	.byte	0x08
	.zero		1


	//   ....[5]....
        /*021c*/ 	.word	0x000004b0
        /*0220*/ 	.word	0x000000ff
        /*0224*/ 	.word	0x00036430
        /*0228*/ 	.short	0x0100
        /*022a*/ 	.byte	0x08
	.zero		1


	//   ....[6]....
        /*022c*/ 	.word	0x000004c0
        /*0230*/ 	.word	0x000000ff
        /*0234*/ 	.word	0x00036438
        /*0238*/ 	.short	0x0100
        /*023a*/ 	.byte	0x08
	.zero		1


	//   ....[7]....
        /*023c*/ 	.word	0x00001430
        /*0240*/ 	.word	0x000000ff
        /*0244*/ 	.word	0x00036400
        /*0248*/ 	.short	0x010a
        /*024a*/ 	.byte	0x24
	.zero		1


	//   ....[8]....
        /*024c*/ 	.word	0x00001520
        /*0250*/ 	.word	0x000000ff
        /*0254*/ 	.word	0x00036400
        /*0258*/ 	.short	0x010a
        /*025a*/ 	.byte	0x24
	.zero		1


	//   ....[9]....
        /*025c*/ 	.word	0x00001ca0
        /*0260*/ 	.word	0x00000003
        /*0264*/ 	.word	0x00036410
        /*0268*/ 	.short	0x010a
        /*026a*/ 	.byte	0x3f
	.zero		1


	//   ....[10]....
        /*026c*/ 	.word	0x00001ce0
        /*0270*/ 	.word	0x00000003
        /*0274*/ 	.word	0x00036410
        /*0278*/ 	.short	0x010a
        /*027a*/ 	.byte	0x3f
	.zero		1


	//   ....[11]....
        /*027c*/ 	.word	0x00002380
        /*0280*/ 	.word	0x000000ff
        /*0284*/ 	.word	0x00036430
        /*0288*/ 	.short	0x010a
        /*028a*/ 	.byte	0x24
	.zero		1


	//   ....[12]....
        /*028c*/ 	.word	0x000023c0
        /*0290*/ 	.word	0x000000ff
        /*0294*/ 	.word	0x00036430
        /*0298*/ 	.short	0x010a
        /*029a*/ 	.byte	0x24
	.zero		1


	//   ....[13]....
        /*029c*/ 	.word	0x000041a0
        /*02a0*/ 	.word	0x000000ff
        /*02a4*/ 	.word	0x00000000
        /*02a8*/ 	.short	0x0101
        /*02aa*/ 	.byte	0x04
	.zero		1


	//   ....[14]....
        /*02ac*/ 	.word	0x00004530
        /*02b0*/ 	.word	0x00000003
        /*02b4*/ 	.word	0x00000000
        /*02b8*/ 	.short	0x0101
        /*02ba*/ 	.byte	0x3f
	.zero		1


	//   ....[15]....
        /*02bc*/ 	.word	0x0000a140
        /*02c0*/ 	.word	0x00000000
        /*02c4*/ 	.word	0x00036420
        /*02c8*/ 	.short	0x010a
        /*02ca*/ 	.byte	0x3f
	.zero		1


	//   ....[16]....
        /*02cc*/ 	.word	0x0000a930
        /*02d0*/ 	.word	0x00000000
        /*02d4*/ 	.word	0x00036438
        /*02d8*/ 	.short	0x010a
        /*02da*/ 	.byte	0x3f
	.zero		1


	//   ....[17]....
        /*02dc*/ 	.word	0x0000ac90
        /*02e0*/ 	.word	0x00000000
        /*02e4*/ 	.word	0x00036428
        /*02e8*/ 	.short	0x010a
        /*02ea*/ 	.byte	0x3f
	.zero		1


	//   ....[18]....
        /*02ec*/ 	.word	0x0000afc0
        /*02f0*/ 	.word	0x00000000
        /*02f4*/ 	.word	0x00036438
        /*02f8*/ 	.short	0x010a
        /*02fa*/ 	.byte	0x3f
	.zero		1


	//   ....[19]....
        /*02fc*/ 	.word	0x0000b2b0
        /*0300*/ 	.word	0x00000000
        /*0304*/ 	.word	0x00036420
        /*0308*/ 	.short	0x010a
        /*030a*/ 	.byte	0x3f
	.zero		1


	//   ....[20]....
        /*030c*/ 	.word	0x0000b630
        /*0310*/ 	.word	0x00000000
        /*0314*/ 	.word	0x00036438
        /*0318*/ 	.short	0x010a
        /*031a*/ 	.byte	0x3f
	.zero		1


	//   ....[21]....
        /*031c*/ 	.word	0x0000b930
        /*0320*/ 	.word	0x00000000
        /*0324*/ 	.word	0x00036428
        /*0328*/ 	.short	0x010a
        /*032a*/ 	.byte	0x3f
	.zero		1


	//   ....[22]....
        /*032c*/ 	.word	0x0000bc70
        /*0330*/ 	.word	0x00000000
        /*0334*/ 	.word	0x00036438
        /*0338*/ 	.short	0x010a
        /*033a*/ 	.byte	0x3f
	.zero		1


	//   ....[23]....
        /*033c*/ 	.word	0x0000c0d0
        /*0340*/ 	.word	0x00000007
        /*0344*/ 	.word	0x00000000
        /*0348*/ 	.short	0x010a
        /*034a*/ 	.byte	0x3f
	.zero		1


	//   ....[24]....
        /*034c*/ 	.word	0x0000c150
        /*0350*/ 	.word	0x00000003
        /*0354*/ 	.word	0x00000000
        /*0358*/ 	.short	0x010a
        /*035a*/ 	.byte	0x3f
	.zero		1


	//   ....[25]....
        /*035c*/ 	.word	0x0000c1a0
        /*0360*/ 	.word	0x00000009
        /*0364*/ 	.word	0x00036438
        /*0368*/ 	.short	0x010a
        /*036a*/ 	.byte	0x3f
	.zero		1


	//   ....[26]....
        /*036c*/ 	.word	0x0000c280
        /*0370*/ 	.word	0x00000003
        /*0374*/ 	.word	0x00036400
        /*0378*/ 	.short	0x010a
        /*037a*/ 	.byte	0x3f
	.zero		1


	//   ....[27]....
        /*037c*/ 	.word	0x0000c2d0
        /*0380*/ 	.word	0x00000003
        /*0384*/ 	.word	0x00036410
        /*0388*/ 	.short	0x010a
        /*038a*/ 	.byte	0x3f
	.zero		1


	//   ....[28]....
        /*038c*/ 	.word	0x0000c330
        /*0390*/ 	.word	0x0000000c
        /*0394*/ 	.word	0x00036430
        /*0398*/ 	.short	0x010a
        /*039a*/ 	.byte	0x3f
	.zero		1


	//   ....[29]....
        /*039c*/ 	.word	0x0000c4d0
        /*03a0*/ 	.word	0x00000000
        /*03a4*/ 	.word	0x00036420
        /*03a8*/ 	.short	0x010a
        /*03aa*/ 	.byte	0x3f
	.zero		1


	//   ....[30]....
        /*03ac*/ 	.word	0x0000c520
        /*03b0*/ 	.word	0x00000000
        /*03b4*/ 	.word	0x00036438
        /*03b8*/ 	.short	0x010a
        /*03ba*/ 	.byte	0x3f
	.zero		1


	//   ....[31]....
        /*03bc*/ 	.word	0x0000c570
        /*03c0*/ 	.word	0x00000000
        /*03c4*/ 	.word	0x00036428
        /*03c8*/ 	.short	0x010a
        /*03ca*/ 	.byte	0x3f
	.zero		1


	//   ....[32]....
        /*03cc*/ 	.word	0x0000c5d0
        /*03d0*/ 	.word	0x00000000
        /*03d4*/ 	.word	0x00036438
        /*03d8*/ 	.short	0x010a
        /*03da*/ 	.byte	0x3f
	.zero		1


	//   ....[33]....
        /*03dc*/ 	.word	0x0000c650
        /*03e0*/ 	.word	0x00000000
        /*03e4*/ 	.word	0x00036420
        /*03e8*/ 	.short	0x010a
        /*03ea*/ 	.byte	0x3f
	.zero		1


	//   ....[34]....
        /*03ec*/ 	.word	0x0000c6a0
        /*03f0*/ 	.word	0x00000000
        /*03f4*/ 	.word	0x00036438
        /*03f8*/ 	.short	0x010a
        /*03fa*/ 	.byte	0x3f
	.zero		1


	//   ....[35]....
        /*03fc*/ 	.word	0x0000c6f0
        /*0400*/ 	.word	0x00000000
        /*0404*/ 	.word	0x00036428
        /*0408*/ 	.short	0x010a
        /*040a*/ 	.byte	0x3f
	.zero		1


	//   ....[36]....
        /*040c*/ 	.word	0x0000c740
        /*0410*/ 	.word	0x00000000
        /*0414*/ 	.word	0x00036438
        /*0418*/ 	.short	0x010a
        /*041a*/ 	.byte	0x3f
	.zero		1


	//   ....[37]....
        /*041c*/ 	.word	0x0000c810
        /*0420*/ 	.word	0x00000007
        /*0424*/ 	.word	0x00000000
        /*0428*/ 	.short	0x010a
        /*042a*/ 	.byte	0x3f
	.zero		1


	//   ....[38]....
        /*042c*/ 	.word	0x0000c860
        /*0430*/ 	.word	0x00000003
        /*0434*/ 	.word	0x00000000
        /*0438*/ 	.short	0x010a
        /*043a*/ 	.byte	0x3f
	.zero		1


	//----- nvinfo : EIATTR_NUM_MBARRIERS
	.align		4
.L_562:
        /*043c*/ 	.byte	0x03, 0x38
        /*043e*/ 	.short	0x0007


	//----- nvinfo : EIATTR_EXIT_INSTR_OFFSETS
	.align		4
        /*0440*/ 	.byte	0x04, 0x1c
        /*0442*/ 	.short	(.L_564 - .L_563)


	//   ....[0]....
.L_563:
        /*0444*/ 	.word	0x0000c1f0


	//----- nvinfo : EIATTR_MAX_THREADS
	.align		4
.L_564:
        /*0448*/ 	.byte	0x04, 0x05
        /*044a*/ 	.short	(.L_566 - .L_565)
.L_565:
        /*044c*/ 	.word	0x00000200
        /*0450*/ 	.word	0x00000001
        /*0454*/ 	.word	0x00000001


	//----- nvinfo : EIATTR_CRS_STACK_SIZE
	.align		4
.L_566:
        /*0458*/ 	.byte	0x04, 0x1e
        /*045a*/ 	.short	(.L_568 - .L_567)
.L_567:
        /*045c*/ 	.word	0x00000000


	//----- nvinfo : EIATTR_CBANK_PARAM_SIZE
	.align		4
.L_568:
        /*0460*/ 	.byte	0x03, 0x19
        /*0462*/ 	.short	0x06f0


	//----- nvinfo : EIATTR_PARAM_CBANK
	.align		4
        /*0464*/ 	.byte	0x04, 0x0a
        /*0466*/ 	.short	(.L_570 - .L_569)
	.align		4
.L_569:
        /*0468*/ 	.word	index@(.nv.constant0._ZN7cutlass13device_kernelIN5flash11enable_sm90INS1_16FlashAttnBwdSm90INS1_25CollectiveMainloopBwdSm90ILi2ELi1ELi1EN4cute5tupleIJNS5_1CILi1EEES8_S8_EEENS6_IJNS7_ILi64EEENS7_ILi96EEENS7_ILi192EEEEEENS_6half_tEfNS_4arch4Sm90ELb0ELb1ELb1ELb1ELb1ELb0ELb1ELb0ELi3ELi1ELi1ELi1ELb0EEENS1_21CollectiveEpilogueBwdISD_SE_SG_Li384ELb1ELb1ELi3EEENS1_19SingleTileSchedulerILb1ELb0ELb0ELi96EEEEEEEEEvNT_6ParamsE)
        /*046c*/ 	.short	0x0210
        /*046e*/ 	.short	0x06f0


	//----- nvinfo : EIATTR_SW_WAR
	.align		4
.L_570:
        /*0470*/ 	.byte	0x04, 0x36
        /*0472*/ 	.short	(.L_572 - .L_571)
.L_571:
        /*0474*/ 	.word	0x00000008
.L_572:


//--------------------- .nv.info._ZN7cutlass13device_kernelIN5flash11enable_sm90INS1_16FlashAttnBwdSm90INS1_25CollectiveMainloopBwdSm90ILi2ELi1ELi1EN4cute5tupleIJNS5_1CILi1EEES8_S8_EEENS6_IJNS7_ILi64EEENS7_ILi96EEENS7_ILi192EEEEEENS_6half_tEfNS_4arch4Sm90ELb0ELb1ELb1ELb1ELb0ELb0ELb1ELb0ELi3ELi1ELi1ELi1ELb0EEENS1_24CollectiveEpilogueBwdGQAISD_fSG_Li384ELb1ELb0EEENS1_19SingleTileSchedulerILb1ELb0ELb0ELi96EEEEEEEEEvNT_6ParamsE --------------------------
	.section	.nv.info._ZN7cutlass13device_kernelIN5flash11enable_sm90INS1_16FlashAttnBwdSm90INS1_25CollectiveMainloopBwdSm90ILi2ELi1ELi1EN4cute5tupleIJNS5_1CILi1EEES8_S8_EEENS6_IJNS7_ILi64EEENS7_ILi96EEENS7_ILi192EEEEEENS_6half_tEfNS_4arch4Sm90ELb0ELb1ELb1ELb1ELb0ELb0ELb1ELb0ELi3ELi1ELi1ELi1ELb0EEENS1_24CollectiveEpilogueBwdGQAISD_fSG_Li384ELb1ELb0EEENS1_19SingleTileSchedulerILb1ELb0ELb0ELi96EEEEEEEEEvNT_6ParamsE,"",@"SHT_CUDA_INFO"
	.sectionflags	@""
	.align	4


	//----- nvinfo : EIATTR_CUDA_API_VERSION
	.align		4
        /*0000*/ 	.byte	0x04, 0x37
        /*0002*/ 	.short	(.L_574 - .L_573)
.L_573:
        /*0004*/ 	.word	0x00000082


	//----- nvinfo : EIATTR_KPARAM_INFO
	.align		4
.L_574:
        /*0008*/ 	.byte	0x04, 0x17
        /*000a*/ 	.short	(.L_576 - .L_575)
.L_575:
        /*000c*/ 	.word	0x00000000
        /*0010*/ 	.short	0x0000
        /*0012*/ 	.short	0x0070
        /*0014*/ 	.byte	0x00, 0xf0, 0x01, 0x1a


	//----- nvinfo : EIATTR_SPARSE_MMA_MASK
	.align		4
.L_576:
        /*0018*/ 	.byte	0x03, 0x50
        /*001a*/ 	.short	0x0000


	//----- nvinfo : EIATTR_MAXREG_COUNT
	.align		4
        /*001c*/ 	.byte	0x03, 0x1b
        /*001e*/ 	.short	0x0080


	//----- nvinfo : EIATTR_NUM_BARRIERS
	.align		4
        /*0020*/ 	.byte	0x02, 0x4c
        /*0022*/ 	.byte	0x10
	.zero		1


	//----- nvinfo : EIATTR_EXTERNS
	.align		4
        /*0024*/ 	.byte	0x04, 0x0f
        /*0026*/ 	.short	(.L_578 - .L_577)


	//   ....[0]....
	.align		4
.L_577:
        /*0028*/ 	.word	index@(__assertfail)


	//----- nvinfo : EIATTR_ANNOTATIONS
	.align		4
.L_578:
        /*002c*/ 	.byte	0x04, 0x55
        /*002e*/ 	.short	(.L_580 - .L_579)


	//   ....[0]....
.L_579:
        /* <DEDUP_REMOVED lines=11> */
        /*00d4*/ 	.byte	0xc0, 0x91, 0x00, 0x00


	//----- nvinfo : EIATTR_MERCURY_ISA_VERSION
	.align		4
.L_580:
        /*00d8*/ 	.byte	0x03, 0x5f
        /*00da*/ 	.short	0x0101


	//----- nvinfo : EIATTR_INT_WARP_WIDE_INSTR_OFFSETS
	.align		4
        /*00dc*/ 	.byte	0x04, 0x31
        /*00de*/ 	.short	(.L_582 - .L_581)


	//   ....[0]....
.L_581:
        /*00e0*/ 	.word	0x00000180


	//   ....[1]....
        /*00e4*/ 	.word	0x00000240


	//----- nvinfo : EIATTR_COOP_GROUP_MASK_REGIDS
	.align		4
.L_582:
        /*00e8*/ 	.byte	0x04, 0x29
        /*00ea*/ 	.short	(.L_584 - .L_583)


	//   ....[0]....
.L_583:
        /*00ec*/ 	.word	0xffffffff


	//   ....[1]....
        /*00f0*/ 	.word	0xffffffff


	//   ....[2]....
        /*00f4*/ 	.word	0xffffffff


	//   ....[3]....
        /*00f8*/ 	.word	0xffffffff


	//   ....[4]....
        /*00fc*/ 	.word	0xffffffff


	//   ....[5]....
        /*0100*/ 	.word	0xffffffff


	//   ....[6]....
        /*0104*/ 	.word	0xffffffff


	//   ....[7]....
        /*0108*/ 	.word	0x0500000f


	//----- nvinfo : EIATTR_COOP_GROUP_INSTR_OFFSETS
	.align		4
.L_584:
        /*010c*/ 	.byte	0x04, 0x28
        /*010e*/ 	.short	(.L_586 - .L_585)


	//   ....[0]....
.L_585:
        /*0110*/ 	.word	0x00000060


	//   ....[1]....
        /*0114*/ 	.word	0x00000190


	//   ....[2]....
        /*0118*/ 	.word	0x00000220


	//   ....[3]....
        /*011c*/ 	.word	0x000003a0


	//   ....[4]....
        /*0120*/ 	.word	0x000005f0


	//   ....[5]....
        /*0124*/ 	.word	0x00001400


	//   ....[6]....
        /*0128*/ 	.word	0x000051c0


	//   ....[7]....
        /*012c*/ 	.word	0x000093f0


	//----- nvinfo : EIATTR_REG_RECONFIG
	.align		4
.L_586:
        /*0130*/ 	.byte	0x01, 0x54
	.zero		2


	//----- nvinfo : EIATTR_SYSCALL_OFFSETS
	.align		4
        /*0134*/ 	.byte	0x04, 0x46
        /*0136*/ 	.short	(.L_588 - .L_587)


	//   ....[0]....
.L_587:
        /*0138*/ 	.word	0x00001060


	//   ....[1]....
        /*013c*/ 	.word	0x00001150


	//   ....[2]....
        /*0140*/ 	.word	0x00001290


	//   ....[3]....
        /*0144*/ 	.word	0x00001380


	//----- nvinfo : EIATTR_MBARRIER_INSTR_OFFSETS
	.align		4
.L_588:
        /*0148*/ 	.byte	0x04, 0x39
        /*014a*/ 	.short	(.L_590 - .L_589)


	//   ....[0]....
.L_589:
        /*014c*/ 	.word	0x00000260
        /*0150*/ 	.word	0x000000ff
        /*0154*/ 	.word	0x00036400
        /*0158*/ 	.short	0x0100
        /*015a*/ 	.byte	0x06
	.zero		1


	//   ....[1]....
        /*015c*/ 	.word	0x00000350
        /*0160*/ 	.word	0x000000ff
        /*0164*/ 	.word	0x00036410
        /*0168*/ 	.short	0x0100
        /*016a*/ 	.byte	0x08
	.zero		1


	//   ....[2]....
        /*016c*/ 	.word	0x00000360
        /*0170*/ 	.word	0x000000ff
        /*0174*/ 	.word	0x00036420
        /*0178*/ 	.short	0x0100
        /*017a*/ 	.byte	0x08
	.zero		1


	//   ....[3]....
        /*017c*/ 	.word	0x00000370
        /*0180*/ 	.word	0x000000ff
        /*0184*/ 	.word	0x00036418
        /*0188*/ 	.short	0x0100
        /*018a*/ 	.byte	0x08
	.zero		1


	//   ....[4]....
        /*018c*/ 	.word	0x00000380
        /*0190*/ 	.word	0x000000ff
        /*0194*/ 	.word	0x00036428
        /*0198*/ 	.short	0x0100
        /*019a*/ 	.byte	0x08
	.zero		1


	//   ....[5]....
        /*019c*/ 	.word	0x000004b0
        /*01a0*/ 	.word	0x000000ff
        /*01a4*/ 	.word	0x00036430
        /*01a8*/ 	.short	0x0100
        /*01aa*/ 	.byte	0x08
	.zero		1


	//   ....[6]....
        /*01ac*/ 	.word	0x000004c0
        /*01b0*/ 	.word	0x000000ff
        /*01b4*/ 	.word	0x00036438
        /*01b8*/ 	.short	0x0100
        /*01ba*/ 	.byte	0x08
	.zero		1


	//   ....[7]....
        /*01bc*/ 	.word	0x00001430
        /*01c0*/ 	.word	0x000000ff
        /*01c4*/ 	.word	0x00036400
        /*01c8*/ 	.short	0x010a
        /*01ca*/ 	.byte	0x24
	.zero		1


	//   ....[8]....
        /*01cc*/ 	.word	0x00001520
        /*01d0*/ 	.word	0x000000ff
        /*01d4*/ 	.word	0x00036400
        /*01d8*/ 	.short	0x010a
        /*01da*/ 	.byte	0x24
	.zero		1


	//   ....[9]....
        /*01dc*/ 	.word	0x00001ca0
        /*01e0*/ 	.word	0x00000003
        /*01e4*/ 	.word	0x00036410
        /*01e8*/ 	.short	0x010a
        /*01ea*/ 	.byte	0x3f
	.zero		1


	//   ....[10]....
        /*01ec*/ 	.word	0x00001ce0
        /*01f0*/ 	.word	0x00000003
        /*01f4*/ 	.word	0x00036410
        /*01f8*/ 	.short	0x010a
        /*01fa*/ 	.byte	0x3f
	.zero		1


	//   ....[11]....
        /*01fc*/ 	.word	0x00002380
        /*0200*/ 	.word	0x000000ff
        /*0204*/ 	.word	0x00036430
        /*0208*/ 	.short	0x010a
        /*020a*/ 	.byte	0x24
	.zero		1


	//   ....[12]....
        /*020c*/ 	.word	0x000023c0
        /*0210*/ 	.word	0x000000ff
        /*0214*/ 	.word	0x00036430
        /*0218*/ 	.short	0x010a
        /*021a*/ 	.byte	0x24
	.zero		1


	//   ....[13]....
        /*021c*/ 	.word	0x000041a0
        /*0220*/ 	.word	0x000000ff
        /*0224*/ 	.word	0x00000000
        /*0228*/ 	.short	0x0101
        /*022a*/ 	.byte	0x04
	.zero		1


	//   ....[14]....
        /*022c*/ 	.word	0x00004530
        /*0230*/ 	.word	0x00000003
        /*0234*/ 	.word	0x00000000
        /*0238*/ 	.short	0x0101
        /*023a*/ 	.byte	0x3f
	.zero		1


	//   ....[15]....
        /*023c*/ 	.word	0x000072f0
        /*0240*/ 	.word	0x00000000
        /*0244*/ 	.word	0x00036420
        /*0248*/ 	.short	0x010a
        /*024a*/ 	.byte	0x3f
	.zero		1


	//   ....[16]....
        /*024c*/ 	.word	0x00007ae0
        /*0250*/ 	.word	0x00000000
        /*0254*/ 	.word	0x00036438
        /*0258*/ 	.short	0x010a
        /*025a*/ 	.byte	0x3f
	.zero		1


	//   ....[17]....
        /*025c*/ 	.word	0x00007e40
        /*0260*/ 	.word	0x00000000
        /*0264*/ 	.word	0x00036428
        /*0268*/ 	.short	0x010a
        /*026a*/ 	.byte	0x3f
	.zero		1


	//   ....[18]....
        /*026c*/ 	.word	0x00008170
        /*0270*/ 	.word	0x00000000
        /*0274*/ 	.word	0x00036438
        /*0278*/ 	.short	0x010a
        /*027a*/ 	.byte	0x3f
	.zero		1


	//   ....[19]....
        /*027c*/ 	.word	0x00008460
        /*0280*/ 	.word	0x00000000
        /*0284*/ 	.word	0x00036420
        /*0288*/ 	.short	0x010a
        /*028a*/ 	.byte	0x3f
	.zero		1


	//   ....[20]....
        /*028c*/ 	.word	0x000087e0
        /*0290*/ 	.word	0x00000000
        /*0294*/ 	.word	0x00036438
        /*0298*/ 	.short	0x010a
        /*029a*/ 	.byte	0x3f
	.zero		1


	//   ....[21]....
        /*029c*/ 	.word	0x00008ae0
        /*02a0*/ 	.word	0x00000000
        /*02a4*/ 	.word	0x00036428
        /*02a8*/ 	.short	0x010a
        /*02aa*/ 	.byte	0x3f
	.zero		1


	//   ....[22]....
        /*02ac*/ 	.word	0x00008e20
        /*02b0*/ 	.word	0x00000000
        /*02b4*/ 	.word	0x00036438
        /*02b8*/ 	.short	0x010a
        /*02ba*/ 	.byte	0x3f
	.zero		1


	//   ....[23]....
        /*02bc*/ 	.word	0x00009280
        /*02c0*/ 	.word	0x00000007
        /*02c4*/ 	.word	0x00000000
        /*02c8*/ 	.short	0x010a
        /*02ca*/ 	.byte	0x3f
	.zero		1


	//   ....[24]....
        /*02cc*/ 	.word	0x00009300
        /*02d0*/ 	.word	0x00000003
        /*02d4*/ 	.word	0x00000000
        /*02d8*/ 	.short	0x010a
        /*02da*/ 	.byte	0x3f
	.zero		1


	//   ....[25]....
        /*02dc*/ 	.word	0x00009350
        /*02e0*/ 	.word	0x00000009
        /*02e4*/ 	.word	0x00036438
        /*02e8*/ 	.short	0x010a
        /*02ea*/ 	.byte	0x3f
	.zero		1


	//   ....[26]....
        /*02ec*/ 	.word	0x00009430
        /*02f0*/ 	.word	0x00000003
        /*02f4*/ 	.word	0x00036400
        /*02f8*/ 	.short	0x010a
        /*02fa*/ 	.byte	0x3f
	.zero		1


	//   ....[27]....
        /*02fc*/ 	.word	0x00009480
        /*0300*/ 	.word	0x00000003
        /*0304*/ 	.word	0x00036410
        /*0308*/ 	.short	0x010a
        /*030a*/ 	.byte	0x3f
	.zero		1


	//   ....[28]....
        /*030c*/ 	.word	0x000094e0
        /*0310*/ 	.word	0x0000000c
        /*0314*/ 	.word	0x00036430
        /*0318*/ 	.short	0x010a
        /*031a*/ 	.byte	0x3f
	.zero		1


	//   ....[29]....
        /*031c*/ 	.word	0x00009530
        /*0320*/ 	.word	0x00000000
        /*0324*/ 	.word	0x00036420
        /*0328*/ 	.short	0x010a
        /*032a*/ 	.byte	0x3f
	.zero		1


	//   ....[30]....
        /*032c*/ 	.word	0x00009580
        /*0330*/ 	.word	0x00000000
        /*0334*/ 	.word	0x00036438
        /*0338*/ 	.short	0x010a
        /*033a*/ 	.byte	0x3f
	.zero		1


	//   ....[31]....
        /*033c*/ 	.word	0x000095d0
        /*0340*/ 	.word	0x00000000
        /*0344*/ 	.word	0x00036428
        /*0348*/ 	.short	0x010a
        /*034a*/ 	.byte	0x3f
	.zero		1


	//   ....[32]....
        /*034c*/ 	.word	0x00009630
        /*0350*/ 	.word	0x00000000
        /*0354*/ 	.word	0x00036438
        /*0358*/ 	.short	0x010a
        /*035a*/ 	.byte	0x3f
	.zero		1


	//   ....[33]....
        /*035c*/ 	.word	0x000096b0
        /*0360*/ 	.word	0x00000000
        /*0364*/ 	.word	0x00036420
        /*0368*/ 	.short	0x010a
        /*036a*/ 	.byte	0x3f
	.zero		1


	//   ....[34]....
        /*036c*/ 	.word	0x00009700
        /*0370*/ 	.word	0x00000000
        /*0374*/ 	.word	0x00036438
        /*0378*/ 	.short	0x010a
        /*037a*/ 	.byte	0x3f
	.zero		1


	//   ....[35]....
        /*037c*/ 	.word	0x00009750
        /*0380*/ 	.word	0x00000000
        /*0384*/ 	.word	0x00036428
        /*0388*/ 	.short	0x010a
        /*038a*/ 	.byte	0x3f
	.zero		1


	//   ....[36]....
        /*038c*/ 	.word	0x000097a0
        /*0390*/ 	.word	0x00000000
        /*0394*/ 	.word	0x00036438
        /*0398*/ 	.short	0x010a
        /*039a*/ 	.byte	0x3f
	.zero		1


	//   ....[37]....
        /*039c*/ 	.word	0x00009870
        /*03a0*/ 	.word	0x00000007
        /*03a4*/ 	.word	0x00000000
        /*03a8*/ 	.short	0x010a
        /*03aa*/ 	.byte	0x3f
	.zero		1


	//   ....[38]....
        /*03ac*/ 	.word	0x000098c0
        /*03b0*/ 	.word	0x00000003
        /*03b4*/ 	.word	0x00000000
        /*03b8*/ 	.short	0x010a
        /*03ba*/ 	.byte	0x3f
	.zero		1


	//----- nvinfo : EIATTR_NUM_MBARRIERS
	.align		4
.L_590:
        /*03bc*/ 	.byte	0x03, 0x38
        /*03be*/ 	.short	0x0007


	//----- nvinfo : EIATTR_EXIT_INSTR_OFFSETS
	.align		4
        /*03c0*/ 	.byte	0x04, 0x1c
        /*03c2*/ 	.short	(.L_592 - .L_591)


	//   ....[0]....
.L_591:
        /*03c4*/ 	.word	0x000093a0


	//----- nvinfo : EIATTR_MAX_THREADS
	.align		4
.L_592:
        /*03c8*/ 	.byte	0x04, 0x05
        /*03ca*/ 	.short	(.L_594 - .L_593)
.L_593:
        /*03cc*/ 	.word	0x00000200
        /*03d0*/ 	.word	0x00000001
        /*03d4*/ 	.word	0x00000001


	//----- nvinfo : EIATTR_CRS_STACK_SIZE
	.align		4
.L_594:
        /*03d8*/ 	.byte	0x04, 0x1e
        /*03da*/ 	.short	(.L_596 - .L_595)
.L_595:
        /*03dc*/ 	.word	0x00000000


	//----- nvinfo : EIATTR_CBANK_PARAM_SIZE
	.align		4
.L_596:
        /*03e0*/ 	.byte	0x03, 0x19
        /*03e2*/ 	.short	0x06f0


	//----- nvinfo : EIATTR_PARAM_CBANK
	.align		4
        /*03e4*/ 	.byte	0x04, 0x0a
        /*03e6*/ 	.short	(.L_598 - .L_597)
	.align		4
.L_597:
        /*03e8*/ 	.word	index@(.nv.constant0._ZN7cutlass13device_kernelIN5flash11enable_sm90INS1_16FlashAttnBwdSm90INS1_25CollectiveMainloopBwdSm90ILi2ELi1ELi1EN4cute5tupleIJNS5_1CILi1EEES8_S8_EEENS6_IJNS7_ILi64EEENS7_ILi96EEENS7_ILi192EEEEEENS_6half_tEfNS_4arch4Sm90ELb0ELb1ELb1ELb1ELb0ELb0ELb1ELb0ELi3ELi1ELi1ELi1ELb0EEENS1_24CollectiveEpilogueBwdGQAISD_fSG_Li384ELb1ELb0EEENS1_19SingleTileSchedulerILb1ELb0ELb0ELi96EEEEEEEEEvNT_6ParamsE)
        /*03ec*/ 	.short	0x0210
        /*03ee*/ 	.short	0x06f0


	//----- nvinfo : EIATTR_SW_WAR
	.align		4
.L_598:
        /*03f0*/ 	.byte	0x04, 0x36
        /*03f2*/ 	.short	(.L_600 - .L_599)
.L_599:
        /*03f4*/ 	.word	0x00000008
.L_600:


//--------------------- .nv.info._ZN7cutlass13device_kernelIN5flash11enable_sm90INS1_16FlashAttnBwdSm90INS1_25CollectiveMainloopBwdSm90ILi2ELi1ELi1EN4cute5tupleIJNS5_1CILi1EEES8_S8_EEENS6_IJNS7_ILi64EEENS7_ILi96EEENS7_ILi192EEEEEENS_6half_tEfNS_4arch4Sm90ELb0ELb1ELb1ELb1ELb1ELb0ELb1ELb0ELi3ELi1ELi1ELi1ELb0EEENS1_24CollectiveEpilogueBwdGQAISD_fSG_Li384ELb1ELb1EEENS1_19SingleTileSchedulerILb1ELb0ELb0ELi96EEEEEEEEEvNT_6ParamsE --------------------------
	.section	.nv.info._ZN7cutlass13device_kernelIN5flash11enable_sm90INS1_16FlashAttnBwdSm90INS1_25CollectiveMainloopBwdSm90ILi2ELi1ELi1EN4cute5tupleIJNS5_1CILi1EEES8_S8_EEENS6_IJNS7_ILi64EEENS7_ILi96EEENS7_ILi192EEEEEENS_6half_tEfNS_4arch4Sm90ELb0ELb1ELb1ELb1ELb1ELb0ELb1ELb0ELi3ELi1ELi1ELi1ELb0EEENS1_24CollectiveEpilogueBwdGQAISD_fSG_Li384ELb1ELb1EEENS1_19SingleTileSchedulerILb1ELb0ELb0ELi96EEEEEEEEEvNT_6ParamsE,"",@"SHT_CUDA_INFO"
	.sectionflags	@""
	.align	4


	//----- nvinfo : EIATTR_CUDA_API_VERSION
	.align		4
        /*0000*/ 	.byte	0x04, 0x37
        /*0002*/ 	.short	(.L_602 - .L_601)
.L_601:
        /*0004*/ 	.word	0x00000082


	//----- nvinfo : EIATTR_KPARAM_INFO
	.align		4
.L_602:
        /*0008*/ 	.byte	0x04, 0x17
        /*000a*/ 	.short	(.L_604 - .L_603)
.L_603:
        /*000c*/ 	.word	0x00000000
        /*0010*/ 	.short	0x0000
        /*0012*/ 	.short	0x0070
        /*0014*/ 	.byte	0x00, 0xf0, 0x01, 0x1a


	//----- nvinfo : EIATTR_SPARSE_MMA_MASK
	.align		4
.L_604:
        /*0018*/ 	.byte	0x03, 0x50
        /*001a*/ 	.short	0x0000


	//----- nvinfo : EIATTR_MAXREG_COUNT
	.align		4
        /*001c*/ 	.byte	0x03, 0x1b
        /*001e*/ 	.short	0x0080


	//----- nvinfo : EIATTR_NUM_BARRIERS
	.align		4
        /*0020*/ 	.byte	0x02, 0x4c
        /*0022*/ 	.byte	0x10
	.zero		1


	//----- nvinfo : EIATTR_EXTERNS
	.align		4
        /*0024*/ 	.byte	0x04, 0x0f
        /*0026*/ 	.short	(.L_606 - .L_605)


	//   ....[0]....
	.align		4
.L_605:
        /*0028*/ 	.word	index@(__assertfail)


	//----- nvinfo : EIATTR_ANNOTATIONS
	.align		4
.L_606:
        /*002c*/ 	.byte	0x04, 0x55
        /*002e*/ 	.short	(.L_608 - .L_607)


	//   ....[0]....
.L_607:
        /* <DEDUP_REMOVED lines=12> */


	//----- nvinfo : EIATTR_MERCURY_ISA_VERSION
	.align		4
.L_608:
        /*00d8*/ 	.byte	0x03, 0x5f
        /*00da*/ 	.short	0x0101


	//----- nvinfo : EIATTR_INT_WARP_WIDE_INSTR_OFFSETS
	.align		4
        /*00dc*/ 	.byte	0x04, 0x31
        /*00de*/ 	.short	(.L_610 - .L_609)


	//   ....[0]....
.L_609:
        /*00e0*/ 	.word	0x00000180


	//   ....[1]....
        /*00e4*/ 	.word	0x00000240


	//   ....[2]....
        /*00e8*/ 	.word	0x000066c0


	//   ....[3]....
        /*00ec*/ 	.word	0x00006e30


	//   ....[4]....
        /*00f0*/ 	.word	0x00007420


	//   ....[5]....
        /*00f4*/ 	.word	0x000076e0


	//   ....[6]....
        /*00f8*/ 	.word	0x00007940


	//   ....[7]....
        /*00fc*/ 	.word	0x00007ad0


	//----- nvinfo : EIATTR_COOP_GROUP_MASK_REGIDS
	.align		4
.L_610:
        /*0100*/ 	.byte	0x04, 0x29
        /*0102*/ 	.short	(.L_612 - .L_611)


	//   ....[0]....
.L_611:
        /*0104*/ 	.word	0xffffffff


	//   ....[1]....
        /*0108*/ 	.word	0xffffffff


	//   ....[2]....
        /*010c*/ 	.word	0xffffffff


	//   ....[3]....
        /*0110*/ 	.word	0xffffffff


	//   ....[4]....
        /*0114*/ 	.word	0xffffffff


	//   ....[5]....
        /*0118*/ 	.word	0xffffffff


	//   ....[6]....
        /*011c*/ 	.word	0xffffffff


	//   ....[7]....
        /*0120*/ 	.word	0xffffffff


	//   ....[8]....
        /*0124*/ 	.word	0xffffffff


	//   ....[9]....
        /*0128*/ 	.word	0xffffffff


	//   ....[10]....
        /*012c*/ 	.word	0xffffffff


	//   ....[11]....
        /*0130*/ 	.word	0xffffffff


	//   ....[12]....
        /*0134*/ 	.word	0xffffffff


	//   ....[13]....
        /*0138*/ 	.word	0xffffffff


	//   ....[14]....
        /*013c*/ 	.word	0xffffffff


	//   ....[15]....
        /*0140*/ 	.word	0xffffffff


	//   ....[16]....
        /*0144*/ 	.word	0xffffffff


	//   ....[17]....
        /*0148*/ 	.word	0xffffffff


	//   ....[18]....
        /*014c*/ 	.word	0xffffffff


	//   ....[19]....
        /*0150*/ 	.word	0xffffffff


	//   ....[20]....
        /*0154*/ 	.word	0x0500000f


	//   ....[21]....
        /*0158*/ 	.word	0x0500000f


	//   ....[22]....
        /*015c*/ 	.word	0x0500000f


	//   ....[23]....
        /*0160*/ 	.word	0x0500000f


	//   ....[24]....
        /*0164*/ 	.word	0x0500000f


	//   ....[25]....
        /*0168*/ 	.word	0x0500000f


	//----- nvinfo : EIATTR_COOP_GROUP_INSTR_OFFSETS
	.align		4
.L_612:
        /*016c*/ 	.byte	0x04, 0x28
        /*016e*/ 	.short	(.L_614 - .L_613)


	//   ....[0]....
.L_613:
        /*0170*/ 	.word	0x00000060


	//   ....[1]....
        /*0174*/ 	.word	0x00000190


	//   ....[2]....
        /*0178*/ 	.word	0x00000220


	//   ....[3]....
        /*017c*/ 	.word	0x000003a0


	//   ....[4]....
        /*0180*/ 	.word	0x000005f0


	//   ....[5]....
        /*0184*/ 	.word	0x00001400


	//   ....[6]....
        /*0188*/ 	.word	0x00004f90


	//   ....[7]....
        /*018c*/ 	.word	0x00005120


	//   ....[8]....
        /*0190*/ 	.word	0x000053b0


	//   ....[9]....
        /*0194*/ 	.word	0x00005540


	//   ....[10]....
        /*0198*/ 	.word	0x00005650


	//   ....[11]....
        /*019c*/ 	.word	0x00006130


	//   ....[12]....
        /*01a0*/ 	.word	0x000065f0


	//   ....[13]....
        /*01a4*/ 	.word	0x00006970


	//   ....[14]....
        /*01a8*/ 	.word	0x00006d60


	//   ....[15]....
        /*01ac*/ 	.word	0x00006fa0


	//   ....[16]....
        /*01b0*/ 	.word	0x00007350


	//   ....[17]....
        /*01b4*/ 	.word	0x00007620


	//   ....[18]....
        /*01b8*/ 	.word	0x00007840


	//   ....[19]....
        /*01bc*/ 	.word	0x000079d0


	//   ....[20]....
        /*01c0*/ 	.word	0x0000a6c0


	//   ....[21]....
        /*01c4*/ 	.word	0x0000a830


	//   ....[22]....
        /*01c8*/ 	.word	0x0000a8a0


	//   ....[23]....
        /*01cc*/ 	.word	0x0000a910


	//   ....[24]....
        /*01d0*/ 	.word	0x0000a980


	//   ....[25]....
        /*01d4*/ 	.word	0x0000a9f0


	//----- nvinfo : EIATTR_REG_RECONFIG
	.align		4
.L_614:
        /*01d8*/ 	.byte	0x01, 0x54
	.zero		2


	//----- nvinfo : EIATTR_SYSCALL_OFFSETS
	.align		4
        /*01dc*/ 	.byte	0x04, 0x46
        /*01de*/ 	.short	(.L_616 - .L_615)


	//   ....[0]....
.L_615:
        /*01e0*/ 	.word	0x00001060


	//   ....[1]....
        /*01e4*/ 	.word	0x00001150


	//   ....[2]....
        /*01e8*/ 	.word	0x00001290


	//   ....[3]....
        /*01ec*/ 	.word	0x00001380


	//----- nvinfo : EIATTR_MBARRIER_INSTR_OFFSETS
	.align		4
.L_616:
        /*01f0*/ 	.byte	0x04, 0x39
        /*01f2*/ 	.short	(.L_618 - .L_617)


	//   ....[0]....
.L_617:
        /*01f4*/ 	.word	0x00000260
        /*01f8*/ 	.word	0x000000ff
        /*01fc*/ 	.word	0x00036400
        /*0200*/ 	.short	0x0100
        /*0202*/ 	.byte	0x06
	.zero		1


	//   ....[1]....
        /*0204*/ 	.word	0x00000350
        /*0208*/ 	.word	0x000000ff
        /*020c*/ 	.word	0x00036410
        /*0210*/ 	.short	0x0100
        /*0212*/ 	.byte	0x08
	.zero		1


	//   ....[2]....
        /*0214*/ 	.word	0x00000360
        /*0218*/ 	.word	0x000000ff
        /*021c*/ 	.word	0x00036420
        /*0220*/ 	.short	0x0100
        /*0222*/ 	.byte	0x08
	.zero		1


	//   ....[3]....
        /*0224*/ 	.word	0x00000370
        /*0228*/ 	.word	0x000000ff
        /*022c*/ 	.word	0x00036418
        /*0230*/ 	.short	0x0100
        /*0232*/ 	.byte	0x08
	.zero		1


	//   ....[4]....
        /*0234*/ 	.word	0x00000380
        /*0238*/ 	.word	0x000000ff
        /*023c*/ 	.word	0x00036428
        /*0240*/ 	.short	0x0100
        /*0242*/ 	.byte	0x08
	.zero		1


	//   ....[5]....
        /*0244*/ 	.word	0x000004b0
        /*0248*/ 	.word	0x000000ff
        /*024c*/ 	.word	0x00036430
        /*0250*/ 	.short	0x0100
        /*0252*/ 	.byte	0x08
	.zero		1


	//   ....[6]....
        /*0254*/ 	.word	0x000004c0
        /*0258*/ 	.word	0x000000ff
        /*025c*/ 	.word	0x00036438
        /*0260*/ 	.short	0x0100
        /*0262*/ 	.byte	0x08
	.zero		1


	//   ....[7]....
        /*0264*/ 	.word	0x00001430
        /*0268*/ 	.word	0x000000ff
        /*026c*/ 	.word	0x00036400
        /*0270*/ 	.short	0x010a
        /*0272*/ 	.byte	0x24
	.zero		1


	//   ....[8]....
        /*0274*/ 	.word	0x00001520
        /*0278*/ 	.word	0x000000ff
        /*027c*/ 	.word	0x00036400
        /*0280*/ 	.short	0x010a
        /*0282*/ 	.byte	0x24
	.zero		1


	//   ....[9]....
        /*0284*/ 	.word	0x00001ca0
        /*0288*/ 	.word	0x00000003
        /*028c*/ 	.word	0x00036410
        /*0290*/ 	.short	0x010a
        /*0292*/ 	.byte	0x3f
	.zero		1


	//   ....[10]....
        /*0294*/ 	.word	0x00001ce0
        /*0298*/ 	.word	0x00000003
        /*029c*/ 	.word	0x00036410
        /*02a0*/ 	.short	0x010a
        /*02a2*/ 	.byte	0x3f
	.zero		1


	//   ....[11]....
        /*02a4*/ 	.word	0x00002380
        /*02a8*/ 	.word	0x000000ff
        /*02ac*/ 	.word	0x00036430
        /*02b0*/ 	.short	0x010a
        /*02b2*/ 	.byte	0x24
	.zero		1


	//   ....[12]....
        /*02b4*/ 	.word	0x000023c0
        /*02b8*/ 	.word	0x000000ff
        /*02bc*/ 	.word	0x00036430
        /*02c0*/ 	.short	0x010a
        /*02c2*/ 	.byte	0x24
	.zero		1


	//   ....[13]....
        /*02c4*/ 	.word	0x000041a0
        /*02c8*/ 	.word	0x000000ff
        /*02cc*/ 	.word	0x00000000
        /*02d0*/ 	.short	0x0101
        /*02d2*/ 	.byte	0x04
	.zero		1


	//   ....[14]....
        /*02d4*/ 	.word	0x00004530
        /*02d8*/ 	.word	0x00000003
        /*02dc*/ 	.word	0x00000000
        /*02e0*/ 	.short	0x0101
        /*02e2*/ 	.byte	0x3f
	.zero		1


	//   ....[15]....
        /*02e4*/ 	.word	0x000085c0
        /*02e8*/ 	.word	0x00000000
        /*02ec*/ 	.word	0x00036420
        /*02f0*/ 	.short	0x010a
        /*02f2*/ 	.byte	0x3f
	.zero		1


	//   ....[16]....
        /*02f4*/ 	.word	0x00008db0
        /*02f8*/ 	.word	0x00000000
        /*02fc*/ 	.word	0x00036438
        /*0300*/ 	.short	0x010a
        /*0302*/ 	.byte	0x3f
	.zero		1


	//   ....[17]....
        /*0304*/ 	.word	0x00009110
        /*0308*/ 	.word	0x00000000
        /*030c*/ 	.word	0x00036428
        /*0310*/ 	.short	0x010a
        /*0312*/ 	.byte	0x3f
	.zero		1


	//   ....[18]....
        /*0314*/ 	.word	0x00009440
        /*0318*/ 	.word	0x00000000
        /*031c*/ 	.word	0x00036438
        /*0320*/ 	.short	0x010a
        /*0322*/ 	.byte	0x3f
	.zero		1


	//   ....[19]....
        /*0324*/ 	.word	0x00009730
        /*0328*/ 	.word	0x00000000
        /*032c*/ 	.word	0x00036420
        /*0330*/ 	.short	0x010a
        /*0332*/ 	.byte	0x3f
	.zero		1


	//   ....[20]....
        /*0334*/ 	.word	0x00009ab0
        /*0338*/ 	.word	0x00000000
        /*033c*/ 	.word	0x00036438
        /*0340*/ 	.short	0x010a
        /*0342*/ 	.byte	0x3f
	.zero		1


	//   ....[21]....
        /*0344*/ 	.word	0x00009db0
        /*0348*/ 	.word	0x00000000
        /*034c*/ 	.word	0x00036428
        /*0350*/ 	.short	0x010a
        /*0352*/ 	.byte	0x3f
	.zero		1


	//   ....[22]....
        /*0354*/ 	.word	0x0000a0f0
        /*0358*/ 	.word	0x00000000
        /*035c*/ 	.word	0x00036438
        /*0360*/ 	.short	0x010a
        /*0362*/ 	.byte	0x3f
	.zero		1


	//   ....[23]....
        /*0364*/ 	.word	0x0000a550
        /*0368*/ 	.word	0x00000007
        /*036c*/ 	.word	0x00000000
        /*0370*/ 	.short	0x010a
        /*0372*/ 	.byte	0x3f
	.zero		1


	//   ....[24]....
        /*0374*/ 	.word	0x0000a5d0
        /*0378*/ 	.word	0x00000003
        /*037c*/ 	.word	0x00000000
        /*0380*/ 	.short	0x010a
        /*0382*/ 	.byte	0x3f
	.zero		1


	//   ....[25]....
        /*0384*/ 	.word	0x0000a620
        /*0388*/ 	.word	0x00000009
        /*038c*/ 	.word	0x00036438
        /*0390*/ 	.short	0x010a
        /*0392*/ 	.byte	0x3f
	.zero		1


	//   ....[26]....
        /*0394*/ 	.word	0x0000a700
        /*0398*/ 	.word	0x00000003
        /*039c*/ 	.word	0x00036400
        /*03a0*/ 	.short	0x010a
        /*03a2*/ 	.byte	0x3f
	.zero		1


	//   ....[27]....
        /*03a4*/ 	.word	0x0000a750
        /*03a8*/ 	.word	0x00000003
        /*03ac*/ 	.word	0x00036410
        /*03b0*/ 	.short	0x010a
        /*03b2*/ 	.byte	0x3f
	.zero		1


	//   ....[28]....
        /*03b4*/ 	.word	0x0000a7b0
        /*03b8*/ 	.word	0x0000000c
        /*03bc*/ 	.word	0x00036430
        /*03c0*/ 	.short	0x010a
        /*03c2*/ 	.byte	0x3f
	.zero		1


	//   ....[29]....
        /*03c4*/ 	.word	0x0000aa30
        /*03c8*/ 	.word	0x00000000
        /*03cc*/ 	.word	0x00036420
        /*03d0*/ 	.short	0x010a
        /*03d2*/ 	.byte	0x3f
	.zero		1


	//   ....[30]....
        /*03d4*/ 	.word	0x0000aa80
        /*03d8*/ 	.word	0x00000000
        /*03dc*/ 	.word	0x00036438
        /*03e0*/ 	.short	0x010a
        /*03e2*/ 	.byte	0x3f
	.zero		1


	//   ....[31]....
        /*03e4*/ 	.word	0x0000aad0
        /*03e8*/ 	.word	0x00000000
        /*03ec*/ 	.word	0x00036428
        /*03f0*/ 	.short	0x010a
        /*03f2*/ 	.byte	0x3f
	.zero		1


	//   ....[32]....
        /*03f4*/ 	.word	0x0000ab30
        /*03f8*/ 	.word	0x00000000
        /*03fc*/ 	.word	0x00036438
        /*0400*/ 	.short	0x010a
        /*0402*/ 	.byte	0x3f
	.zero		1


	//   ....[33]....
        /*0404*/ 	.word	0x0000abb0
        /*0408*/ 	.word	0x00000000
        /*040c*/ 	.word	0x00036420
        /*0410*/ 	.short	0x010a
        /*0412*/ 	.byte	0x3f
	.zero		1


	//   ....[34]....
        /*0414*/ 	.word	0x0000ac00
        /*0418*/ 	.word	0x00000000
        /*041c*/ 	.word	0x00036438
        /*0420*/ 	.short	0x010a
        /*0422*/ 	.byte	0x3f
	.zero		1


	//   ....[35]....
        /*0424*/ 	.word	0x0000ac50
        /*0428*/ 	.word	0x00000000
        /*042c*/ 	.word	0x00036428
        /*0430*/ 	.short	0x010a
        /*0432*/ 	.byte	0x3f
	.zero		1


	//   ....[36]....
        /*0434*/ 	.word	0x0000aca0
        /*0438*/ 	.word	0x00000000
        /*043c*/ 	.word	0x00036438
        /*0440*/ 	.short	0x010a
        /*0442*/ 	.byte	0x3f
	.zero		1


	//   ....[37]....
        /*0444*/ 	.word	0x0000ad70
        /*0448*/ 	.word	0x00000007
        /*044c*/ 	.word	0x00000000
        /*0450*/ 	.short	0x010a
        /*0452*/ 	.byte	0x3f
	.zero		1


	//   ....[38]....
        /*0454*/ 	.word	0x0000adc0
        /*0458*/ 	.word	0x00000003
        /*045c*/ 	.word	0x00000000
        /*0460*/ 	.short	0x010a
        /*0462*/ 	.byte	0x3f
	.zero		1


	//----- nvinfo : EIATTR_NUM_MBARRIERS
	.align		4
.L_618:
        /*0464*/ 	.byte	0x03, 0x38
        /*0466*/ 	.short	0x0007


	//----- nvinfo : EIATTR_EXIT_INSTR_OFFSETS
	.align		4
        /*0468*/ 	.byte	0x04, 0x1c
        /*046a*/ 	.short	(.L_620 - .L_619)


	//   ....[0]....
.L_619:
        /*046c*/ 	.word	0x0000a670


	//----- nvinfo : EIATTR_MAX_THREADS
	.align		4
.L_620:
        /*0470*/ 	.byte	0x04, 0x05
        /*0472*/ 	.short	(.L_622 - .L_621)
.L_621:
        /*0474*/ 	.word	0x00000200
        /*0478*/ 	.word	0x00000001
        /*047c*/ 	.word	0x00000001


	//----- nvinfo : EIATTR_CRS_STACK_SIZE
	.align		4
.L_622:
        /*0480*/ 	.byte	0x04, 0x1e
        /*0482*/ 	.short	(.L_624 - .L_623)
.L_623:
        /*0484*/ 	.word	0x00000000


	//----- nvinfo : EIATTR_CBANK_PARAM_SIZE
	.align		4
.L_624:
        /*0488*/ 	.byte	0x03, 0x19
        /*048a*/ 	.short	0x06f0


	//----- nvinfo : EIATTR_PARAM_CBANK
	.align		4
        /*048c*/ 	.byte	0x04, 0x0a
        /*048e*/ 	.short	(.L_626 - .L_625)
	.align		4
.L_625:
        /*0490*/ 	.word	index@(.nv.constant0._ZN7cutlass13device_kernelIN5flash11enable_sm90INS1_16FlashAttnBwdSm90INS1_25CollectiveMainloopBwdSm90ILi2ELi1ELi1EN4cute5tupleIJNS5_1CILi1EEES8_S8_EEENS6_IJNS7_ILi64EEENS7_ILi96EEENS7_ILi192EEEEEENS_6half_tEfNS_4arch4Sm90ELb0ELb1ELb1ELb1ELb1ELb0ELb1ELb0ELi3ELi1ELi1ELi1ELb0EEENS1_24CollectiveEpilogueBwdGQAISD_fSG_Li384ELb1ELb1EEENS1_19SingleTileSchedulerILb1ELb0ELb0ELi96EEEEEEEEEvNT_6ParamsE)
        /*0494*/ 	.short	0x0210
        /*0496*/ 	.short	0x06f0


	//----- nvinfo : EIATTR_SW_WAR
	.align		4
.L_626:
        /*0498*/ 	.byte	0x04, 0x36
        /*049a*/ 	.short	(.L_628 - .L_627)
.L_627:
        /*049c*/ 	.word	0x00000008
.L_628:


//--------------------- .nv.info._ZN7cutlass13device_kernelIN5flash11enable_sm90INS1_16FlashAttnBwdSm90INS1_25CollectiveMainloopBwdSm90ILi2ELi1ELi1EN4cute5tupleIJNS5_1CILi1EEES8_S8_EEENS6_IJNS7_ILi64EEENS7_ILi96EEENS7_ILi192EEEEEENS_6half_tEfNS_4arch4Sm90ELb1ELb0ELb1ELb0ELb0ELb0ELb1ELb0ELi3ELi1ELi1ELi1ELb0EEENS1_21CollectiveEpilogueBwdISD_SE_SG_Li384ELb0ELb1ELi3EEENS1_25SingleTileBwdLPTSchedulerILb0ELi96ELb0EEEEEEEEEvNT_6ParamsE --------------------------
	.section	.nv.info._ZN7cutlass13device_kernelIN5flash11enable_sm90INS1_16FlashAttnBwdSm90INS1_25CollectiveMainloopBwdSm90ILi2ELi1ELi1EN4cute5tupleIJNS5_1CILi1EEES8_S8_EEENS6_IJNS7_ILi64EEENS7_ILi96EEENS7_ILi192EEEEEENS_6half_tEfNS_4arch4Sm90ELb1ELb0ELb1ELb0ELb0ELb0ELb1ELb0ELi3ELi1ELi1ELi1ELb0EEENS1_21CollectiveEpilogueBwdISD_SE_SG_Li384ELb0ELb1ELi3EEENS1_25SingleTileBwdLPTSchedulerILb0ELi96ELb0EEEEEEEEEvNT_6ParamsE,"",@"SHT_CUDA_INFO"
	.sectionflags	@""
	.align	4


	//----- nvinfo : EIATTR_CUDA_API_VERSION
	.align		4
        /*0000*/ 	.byte	0x04, 0x37
        /*0002*/ 	.short	(.L_630 - .L_629)
.L_629:
        /*0004*/ 	.word	0x00000082


	//----- nvinfo : EIATTR_KPARAM_INFO
	.align		4
.L_630:
        /*0008*/ 	.byte	0x04, 0x17
        /*000a*/ 	.short	(.L_632 - .L_631)
.L_631:
        /*000c*/ 	.word	0x00000000
        /*0010*/ 	.short	0x0000
        /*0012*/ 	.short	0x0070
        /*0014*/ 	.byte	0x00, 0xf0, 0x01, 0x24


	//----- nvinfo : EIATTR_SPARSE_MMA_MASK
	.align		4
.L_632:
        /*0018*/ 	.byte	0x03, 0x50
        /*001a*/ 	.short	0x0000


	//----- nvinfo : EIATTR_MAXREG_COUNT
	.align		4
        /*001c*/ 	.byte	0x03, 0x1b
        /*001e*/ 	.short	0x0080


	//----- nvinfo : EIATTR_NUM_BARRIERS
	.align		4
        /*0020*/ 	.byte	0x02, 0x4c
        /*0022*/ 	.byte	0x10
	.zero		1


	//----- nvinfo : EIATTR_EXTERNS
	.align		4
        /*0024*/ 	.byte	0x04, 0x0f
        /*0026*/ 	.short	(.L_634 - .L_633)


	//   ....[0]....
	.align		4
.L_633:
        /*0028*/ 	.word	index@(__assertfail)


	//----- nvinfo : EIATTR_ANNOTATIONS
	.align		4
.L_634:
        /*002c*/ 	.byte	0x04, 0x55
        /*002e*/ 	.short	(.L_636 - .L_635)


	//   ....[0]....
.L_635:
        /* <DEDUP_REMOVED lines=12> */


	//----- nvinfo : EIATTR_MERCURY_ISA_VERSION
	.align		4
.L_636:
        /*00d8*/ 	.byte	0x03, 0x5f
        /*00da*/ 	.short	0x0101


	//----- nvinfo : EIATTR_INT_WARP_WIDE_INSTR_OFFSETS
	.align		4
        /*00dc*/ 	.byte	0x04, 0x31
        /*00de*/ 	.short	(.L_638 - .L_637)


	//   ....[0]....
.L_637:
        /*00e0*/ 	.word	0x000001e0


	//   ....[1]....
        /*00e4*/ 	.word	0x000002a0


	//----- nvinfo : EIATTR_COOP_GROUP_MASK_REGIDS
	.align		4
.L_638:
        /*00e8*/ 	.byte	0x04, 0x29
        /*00ea*/ 	.short	(.L_640 - .L_639)


	//   ....[0]....
.L_639:
        /*00ec*/ 	.word	0xffffffff


	//   ....[1]....
        /*00f0*/ 	.word	0xffffffff


	//   ....[2]....
        /*00f4*/ 	.word	0xffffffff


	//   ....[3]....
        /*00f8*/ 	.word	0xffffffff


	//   ....[4]....
        /*00fc*/ 	.word	0xffffffff


	//   ....[5]....
        /*0100*/ 	.word	0xffffffff


	//   ....[6]....
        /*0104*/ 	.word	0xffffffff


	//   ....[7]....
        /*0108*/ 	.word	0xffffffff


	//   ....[8]....
        /*010c*/ 	.word	0x0500000f


	//----- nvinfo : EIATTR_COOP_GROUP_INSTR_OFFSETS
	.align		4
.L_640:
        /*0110*/ 	.byte	0x04, 0x28
        /*0112*/ 	.short	(.L_642 - .L_641)


	//   ....[0]....
.L_641:
        /*0114*/ 	.word	0x00000060


	//   ....[1]....
        /*0118*/ 	.word	0x000001f0


	//   ....[2]....
        /*011c*/ 	.word	0x00000280


	//   ....[3]....
        /*0120*/ 	.word	0x00000400


	//   ....[4]....
        /*0124*/ 	.word	0x00000640


	//   ....[5]....
        /*0128*/ 	.word	0x00001220


	//   ....[6]....
        /*012c*/ 	.word	0x000048e0


	//   ....[7]....
        /*0130*/ 	.word	0x00005ea0


	//   ....[8]....
        /*0134*/ 	.word	0x00009890


	//----- nvinfo : EIATTR_REG_RECONFIG
	.align		4
.L_642:
        /*0138*/ 	.byte	0x01, 0x54
	.zero		2


	//----- nvinfo : EIATTR_SYSCALL_OFFSETS
	.align		4
        /*013c*/ 	.byte	0x04, 0x46
        /*013e*/ 	.short	(.L_644 - .L_643)


	//   ....[0]....
.L_643:
        /*0140*/ 	.word	0x00000e80


	//   ....[1]....
        /*0144*/ 	.word	0x00000f70


	//   ....[2]....
        /*0148*/ 	.word	0x000010b0


	//   ....[3]....
        /*014c*/ 	.word	0x000011a0


	//   ....[4]....
        /*0150*/ 	.word	0x000042d0


	//   ....[5]....
        /*0154*/ 	.word	0x00004410


	//   ....[6]....
        /*0158*/ 	.word	0x00004530


	//   ....[7]....
        /*015c*/ 	.word	0x00004650


	//----- nvinfo : EIATTR_MBARRIER_INSTR_OFFSETS
	.align		4
.L_644:
        /*0160*/ 	.byte	0x04, 0x39
        /*0162*/ 	.short	(.L_646 - .L_645)


	//   ....[0]....
.L_645:
        /*0164*/ 	.word	0x000002c0
        /*0168*/ 	.word	0x000000ff
        /*016c*/ 	.word	0x00036400
        /*0170*/ 	.short	0x0100
        /*0172*/ 	.byte	0x06
	.zero		1


	//   ....[1]....
        /*0174*/ 	.word	0x000003b0
        /*0178*/ 	.word	0x000000ff
        /*017c*/ 	.word	0x00036410
        /*0180*/ 	.short	0x0100
        /*0182*/ 	.byte	0x08
	.zero		1


	//   ....[2]....
        /*0184*/ 	.word	0x000003c0
        /*0188*/ 	.word	0x000000ff
        /*018c*/ 	.word	0x00036420
        /*0190*/ 	.short	0x0100
        /*0192*/ 	.byte	0x08
	.zero		1


	//   ....[3]....
        /*0194*/ 	.word	0x000003d0
        /*0198*/ 	.word	0x000000ff
        /*019c*/ 	.word	0x00036418
        /*01a0*/ 	.short	0x0100
        /*01a2*/ 	.byte	0x08
	.zero		1


	//   ....[4]....
        /*01a4*/ 	.word	0x000003e0
        /*01a8*/ 	.word	0x000000ff
        /*01ac*/ 	.word	0x00036428
        /*01b0*/ 	.short	0x0100
        /*01b2*/ 	.byte	0x08
	.zero		1


	//   ....[5]....
        /*01b4*/ 	.word	0x00000510
        /*01b8*/ 	.word	0x000000ff
        /*01bc*/ 	.word	0x00036430
        /*01c0*/ 	.short	0x0100
        /*01c2*/ 	.byte	0x08
	.zero		1


	//   ....[6]....
        /*01c4*/ 	.word	0x00000520
        /*01c8*/ 	.word	0x000000ff
        /*01cc*/ 	.word	0x00036438
        /*01d0*/ 	.short	0x0100
        /*01d2*/ 	.byte	0x08
	.zero		1


	//   ....[7]....
        /*01d4*/ 	.word	0x00001250
        /*01d8*/ 	.word	0x000000ff
        /*01dc*/ 	.word	0x00036400
        /*01e0*/ 	.short	0x010a
        /*01e2*/ 	.byte	0x25
	.zero		1


	//   ....[8]....
        /*01e4*/ 	.word	0x00001340
        /*01e8*/ 	.word	0x000000ff
        /*01ec*/ 	.word	0x00036400
        /*01f0*/ 	.short	0x010a
        /*01f2*/ 	.byte	0x25
	.zero		1


	//   ....[9]....
        /*01f4*/ 	.word	0x00001a90
        /*01f8*/ 	.word	0x00000003
        /*01fc*/ 	.word	0x00036410
        /*0200*/ 	.short	0x010a
        /*0202*/ 	.byte	0x3f
	.zero		1


	//   ....[10]....
        /*0204*/ 	.word	0x00001ad0
        /*0208*/ 	.word	0x00000003
        /*020c*/ 	.word	0x00036410
        /*0210*/ 	.short	0x010a
        /*0212*/ 	.byte	0x3f
	.zero		1


	//   ....[11]....
        /*0214*/ 	.word	0x00002170
        /*0218*/ 	.word	0x000000ff
        /*021c*/ 	.word	0x00036430
        /*0220*/ 	.short	0x010a
        /*0222*/ 	.byte	0x25
	.zero		1


	//   ....[12]....
        /*0224*/ 	.word	0x000023c0
        /*0228*/ 	.word	0x000000ff
        /*022c*/ 	.word	0x00036430
        /*0230*/ 	.short	0x010a
        /*0232*/ 	.byte	0x25
	.zero		1


	//   ....[13]....
        /*0234*/ 	.word	0x00003a80
        /*0238*/ 	.word	0x000000ff
        /*023c*/ 	.word	0x00000000
        /*0240*/ 	.short	0x0101
        /*0242*/ 	.byte	0x04
	.zero		1


	//   ....[14]....
        /*0244*/ 	.word	0x00003e10
        /*0248*/ 	.word	0x00000003
        /*024c*/ 	.word	0x00000000
        /*0250*/ 	.short	0x0101
        /*0252*/ 	.byte	0x3f
	.zero		1


	//   ....[15]....
        /*0254*/ 	.word	0x00007780
        /*0258*/ 	.word	0x0000000c
        /*025c*/ 	.word	0x00036420
        /*0260*/ 	.short	0x010a
        /*0262*/ 	.byte	0x3f
	.zero		1


	//   ....[16]....
        /*0264*/ 	.word	0x00007f10
        /*0268*/ 	.word	0x0000000c
        /*026c*/ 	.word	0x00036438
        /*0270*/ 	.short	0x010a
        /*0272*/ 	.byte	0x3f
	.zero		1


	//   ....[17]....
        /*0274*/ 	.word	0x00008290
        /*0278*/ 	.word	0x0000000c
        /*027c*/ 	.word	0x00036428
        /*0280*/ 	.short	0x010a
        /*0282*/ 	.byte	0x3f
	.zero		1


	//   ....[18]....
        /*0284*/ 	.word	0x000085e0
        /*0288*/ 	.word	0x0000000c
        /*028c*/ 	.word	0x00036438
        /*0290*/ 	.short	0x010a
        /*0292*/ 	.byte	0x3f
	.zero		1


	//   ....[19]....
        /*0294*/ 	.word	0x00008900
        /*0298*/ 	.word	0x0000000c
        /*029c*/ 	.word	0x00036420
        /*02a0*/ 	.short	0x010a
        /*02a2*/ 	.byte	0x3f
	.zero		1


	//   ....[20]....
        /*02a4*/ 	.word	0x00008c80
        /*02a8*/ 	.word	0x0000000c
        /*02ac*/ 	.word	0x00036438
        /*02b0*/ 	.short	0x010a
        /*02b2*/ 	.byte	0x3f
	.zero		1


	//   ....[21]....
        /*02b4*/ 	.word	0x00008f90
        /*02b8*/ 	.word	0x0000000c
        /*02bc*/ 	.word	0x00036428
        /*02c0*/ 	.short	0x010a
        /*02c2*/ 	.byte	0x3f
	.zero		1


	//   ....[22]....
        /*02c4*/ 	.word	0x000092b0
        /*02c8*/ 	.word	0x0000000c
        /*02cc*/ 	.word	0x00036438
        /*02d0*/ 	.short	0x010a
        /*02d2*/ 	.byte	0x3f
	.zero		1


	//   ....[23]....
        /*02d4*/ 	.word	0x00009720
        /*02d8*/ 	.word	0x00000005
        /*02dc*/ 	.word	0x00000000
        /*02e0*/ 	.short	0x010a
        /*02e2*/ 	.byte	0x3f
	.zero		1


	//   ....[24]....
        /*02e4*/ 	.word	0x000097a0
        /*02e8*/ 	.word	0x00000017
        /*02ec*/ 	.word	0x00000000
        /*02f0*/ 	.short	0x010a
        /*02f2*/ 	.byte	0x3f
	.zero		1


	//   ....[25]....
        /*02f4*/ 	.word	0x000097f0
        /*02f8*/ 	.word	0x00000007
        /*02fc*/ 	.word	0x00036438
        /*0300*/ 	.short	0x010a
        /*0302*/ 	.byte	0x3f
	.zero		1


	//   ....[26]....
        /*0304*/ 	.word	0x000098d0
        /*0308*/ 	.word	0x00000003
        /*030c*/ 	.word	0x00036400
        /*0310*/ 	.short	0x010a
        /*0312*/ 	.byte	0x3f
	.zero		1


	//   ....[27]....
        /*0314*/ 	.word	0x00009920
        /*0318*/ 	.word	0x00000003
        /*031c*/ 	.word	0x00036410
        /*0320*/ 	.short	0x010a
        /*0322*/ 	.byte	0x3f
	.zero		1


	//   ....[28]....
        /*0324*/ 	.word	0x00009980
        /*0328*/ 	.word	0x00000079
        /*032c*/ 	.word	0x00036430
        /*0330*/ 	.short	0x010a
        /*0332*/ 	.byte	0x3f
	.zero		1


	//   ....[29]....
        /*0334*/ 	.word	0x000099d0
        /*0338*/ 	.word	0x0000000c
        /*033c*/ 	.word	0x00036420
        /*0340*/ 	.short	0x010a
        /*0342*/ 	.byte	0x3f
	.zero		1


	//   ....[30]....
        /*0344*/ 	.word	0x00009a20
        /*0348*/ 	.word	0x0000000c
        /*034c*/ 	.word	0x00036438
        /*0350*/ 	.short	0x010a
        /*0352*/ 	.byte	0x3f
	.zero		1


	//   ....[31]....
        /*0354*/ 	.word	0x00009a70
        /*0358*/ 	.word	0x0000000c
        /*035c*/ 	.word	0x00036428
        /*0360*/ 	.short	0x010a
        /*0362*/ 	.byte	0x3f
	.zero		1


	//   ....[32]....
        /*0364*/ 	.word	0x00009ae0
        /*0368*/ 	.word	0x0000000c
        /*036c*/ 	.word	0x00036438
        /*0370*/ 	.short	0x010a
        /*0372*/ 	.byte	0x3f
	.zero		1


	//   ....[33]....
        /*0374*/ 	.word	0x00009b50
        /*0378*/ 	.word	0x0000000c
        /*037c*/ 	.word	0x00036420
        /*0380*/ 	.short	0x010a
        /*0382*/ 	.byte	0x3f
	.zero		1


	//   ....[34]....
        /*0384*/ 	.word	0x00009ba0
        /*0388*/ 	.word	0x0000000c
        /*038c*/ 	.word	0x00036438
        /*0390*/ 	.short	0x010a
        /*0392*/ 	.byte	0x3f
	.zero		1


	//   ....[35]....
        /*0394*/ 	.word	0x00009bf0
        /*0398*/ 	.word	0x0000000c
        /*039c*/ 	.word	0x00036428
        /*03a0*/ 	.short	0x010a
        /*03a2*/ 	.byte	0x3f
	.zero		1


	//   ....[36]....
        /*03a4*/ 	.word	0x00009c40
        /*03a8*/ 	.word	0x0000000c
        /*03ac*/ 	.word	0x00036438
        /*03b0*/ 	.short	0x010a
        /*03b2*/ 	.byte	0x3f
	.zero		1


	//   ....[37]....
        /*03b4*/ 	.word	0x00009d10
        /*03b8*/ 	.word	0x00000005
        /*03bc*/ 	.word	0x00000000
        /*03c0*/ 	.short	0x010a
        /*03c2*/ 	.byte	0x3f
	.zero		1


	//   ....[38]....
        /*03c4*/ 	.word	0x00009d60
        /*03c8*/ 	.word	0x00000017
        /*03cc*/ 	.word	0x00000000
        /*03d0*/ 	.short	0x010a
        /*03d2*/ 	.byte	0x3f
	.zero		1


	//----- nvinfo : EIATTR_NUM_MBARRIERS
	.align		4
.L_646:
        /*03d4*/ 	.byte	0x03, 0x38
        /*03d6*/ 	.short	0x0007


	//----- nvinfo : EIATTR_EXIT_INSTR_OFFSETS
	.align		4
        /*03d8*/ 	.byte	0x04, 0x1c
        /*03da*/ 	.short	(.L_648 - .L_647)


	//   ....[0]....
.L_647:
        /*03dc*/ 	.word	0x000008f0


	//   ....[1]....
        /*03e0*/ 	.word	0x00004ee0


	//   ....[2]....
        /*03e4*/ 	.word	0x00005e50


	//   ....[3]....
        /*03e8*/ 	.word	0x00009840


	//----- nvinfo : EIATTR_MAX_THREADS
	.align		4
.L_648:
        /*03ec*/ 	.byte	0x04, 0x05
        /*03ee*/ 	.short	(.L_650 - .L_649)
.L_649:
        /*03f0*/ 	.word	0x00000200
        /*03f4*/ 	.word	0x00000001
        /*03f8*/ 	.word	0x00000001


	//----- nvinfo : EIATTR_CRS_STACK_SIZE
	.align		4
.L_650:
        /*03fc*/ 	.byte	0x04, 0x1e
        /*03fe*/ 	.short	(.L_652 - .L_651)
.L_651:
        /*0400*/ 	.word	0x00000000


	//----- nvinfo : EIATTR_CBANK_PARAM_SIZE
	.align		4
.L_652:
        /*0404*/ 	.byte	0x03, 0x19
        /*0406*/ 	.short	0x0970


	//----- nvinfo : EIATTR_PARAM_CBANK
	.align		4
        /*0408*/ 	.byte	0x04, 0x0a
        /*040a*/ 	.short	(.L_654 - .L_653)
	.align		4
.L_653:
        /*040c*/ 	.word	index@(.nv.constant0._ZN7cutlass13device_kernelIN5flash11enable_sm90INS1_16FlashAttnBwdSm90INS1_25CollectiveMainloopBwdSm90ILi2ELi1ELi1EN4cute5tupleIJNS5_1CILi1EEES8_S8_EEENS6_IJNS7_ILi64EEENS7_ILi96EEENS7_ILi192EEEEEENS_6half_tEfNS_4arch4Sm90ELb1ELb0ELb1ELb0ELb0ELb0ELb1ELb0ELi3ELi1ELi1ELi1ELb0EEENS1_21CollectiveEpilogueBwdISD_SE_SG_Li384ELb0ELb1ELi3EEENS1_25SingleTileBwdLPTSchedulerILb0ELi96ELb0EEEEEEEEEvNT_6ParamsE)
        /*0410*/ 	.short	0x0210
        /*0412*/ 	.short	0x0970


	//----- nvinfo : EIATTR_SW_WAR
	.align		4
.L_654:
        /*0414*/ 	.byte	0x04, 0x36
        /*0416*/ 	.short	(.L_656 - .L_655)
.L_655:
        /*0418*/ 	.word	0x00000008
.L_656:


//--------------------- .nv.info._ZN7cutlass13device_kernelIN5flash11enable_sm90INS1_16FlashAttnBwdSm90INS1_25CollectiveMainloopBwdSm90ILi2ELi1ELi1EN4cute5tupleIJNS5_1CILi1EEES8_S8_EEENS6_IJNS7_ILi64EEENS7_ILi96EEENS7_ILi192EEEEEENS_6half_tEfNS_4arch4Sm90ELb1ELb0ELb1ELb0ELb1ELb0ELb1ELb0ELi3ELi1ELi1ELi1ELb0EEENS1_21CollectiveEpilogueBwdISD_SE_SG_Li384ELb0ELb1ELi3EEENS1_25SingleTileBwdLPTSchedulerILb0ELi96ELb1EEEEEEEEEvNT_6ParamsE --------------------------
	.section	.nv.info._ZN7cutlass13device_kernelIN5flash11enable_sm90INS1_16FlashAttnBwdSm90INS1_25CollectiveMainloopBwdSm90ILi2ELi1ELi1EN4cute5tupleIJNS5_1CILi1EEES8_S8_EEENS6_IJNS7_ILi64EEENS7_ILi96EEENS7_ILi192EEEEEENS_6half_tEfNS_4arch4Sm90ELb1ELb0ELb1ELb0ELb1ELb0ELb1ELb0ELi3ELi1ELi1ELi1ELb0EEENS1_21CollectiveEpilogueBwdISD_SE_SG_Li384ELb0ELb1ELi3EEENS1_25SingleTileBwdLPTSchedulerILb0ELi96ELb1EEEEEEEEEvNT_6ParamsE,"",@"SHT_CUDA_INFO"
	.sectionflags	@""
	.align	4


	//----- nvinfo : EIATTR_CUDA_API_VERSION
	.align		4
        /*0000*/ 	.byte	0x04, 0x37
        /*0002*/ 	.short	(.L_658 - .L_657)
.L_657:
        /*0004*/ 	.word	0x00000082


	//----- nvinfo : EIATTR_KPARAM_INFO
	.align		4
.L_658:
        /*0008*/ 	.byte	0x04, 0x17
        /*000a*/ 	.short	(.L_660 - .L_659)
.L_659:
        /*000c*/ 	.word	0x00000000
        /*0010*/ 	.short	0x0000
        /*0012*/ 	.short	0x0070
        /*0014*/ 	.byte	0x00, 0xf0, 0x01, 0x24


	//----- nvinfo : EIATTR_SPARSE_MMA_MASK
	.align		4
.L_660:
        /*0018*/ 	.byte	0x03, 0x50
        /*001a*/ 	.short	0x0000


	//----- nvinfo : EIATTR_MAXREG_COUNT
	.align		4
        /*001c*/ 	.byte	0x03, 0x1b
        /*001e*/ 	.short	0x0080


	//----- nvinfo : EIATTR_NUM_BARRIERS
	.align		4
        /*0020*/ 	.byte	0x02, 0x4c
        /*0022*/ 	.byte	0x10
	.zero		1


	//----- nvinfo : EIATTR_EXTERNS
	.align		4
        /*0024*/ 	.byte	0x04, 0x0f
        /*0026*/ 	.short	(.L_662 - .L_661)


	//   ....[0]....
	.align		4
.L_661:
        /*0028*/ 	.word	index@(__assertfail)


	//----- nvinfo : EIATTR_ANNOTATIONS
	.align		4
.L_662:
        /*002c*/ 	.byte	0x04, 0x55
        /*002e*/ 	.short	(.L_664 - .L_663)


	//   ....[0]....
.L_663:
        /* <DEDUP_REMOVED lines=12> */


	//----- nvinfo : EIATTR_MERCURY_ISA_VERSION
	.align		4
.L_664:
        /*00d8*/ 	.byte	0x03, 0x5f
        /*00da*/ 	.short	0x0101


	//----- nvinfo : EIATTR_INT_WARP_WIDE_INSTR_OFFSETS
	.align		4
        /*00dc*/ 	.byte	0x04, 0x31
        /*00de*/ 	.short	(.L_666 - .L_665)


	//   ....[0]....
.L_665:
        /*00e0*/ 	.word	0x000001e0


	//   ....[1]....
        /*00e4*/ 	.word	0x000002a0


	//   ....[2]....
        /*00e8*/ 	.word	0x00006c90


	//   ....[3]....
        /*00ec*/ 	.word	0x00007440


	//   ....[4]....
        /*00f0*/ 	.word	0x00007aa0


	//----- nvinfo : EIATTR_COOP_GROUP_MASK_REGIDS
	.align		4
.L_666:
        /*00f4*/ 	.byte	0x04, 0x29
        /*00f6*/ 	.short	(.L_668 - .L_667)


	//   ....[0]....
.L_667:
        /*00f8*/ 	.word	0xffffffff


	//   ....[1]....
        /*00fc*/ 	.word	0xffffffff


	//   ....[2]....
        /*0100*/ 	.word	0xffffffff


	//   ....[3]....
        /*0104*/ 	.word	0xffffffff


	//   ....[4]....
        /*0108*/ 	.word	0xffffffff


	//   ....[5]....
        /*010c*/ 	.word	0xffffffff


	//   ....[6]....
        /*0110*/ 	.word	0xffffffff


	//   ....[7]....
        /*0114*/ 	.word	0xffffffff


	//   ....[8]....
        /*0118*/ 	.word	0xffffffff


	//   ....[9]....
        /*011c*/ 	.word	0xffffffff


	//   ....[10]....
        /*0120*/ 	.word	0xffffffff


	//   ....[11]....
        /*0124*/ 	.word	0xffffffff


	//   ....[12]....
        /*0128*/ 	.word	0xffffffff


	//   ....[13]....
        /*012c*/ 	.word	0xffffffff


	//   ....[14]....
        /*0130*/ 	.word	0x0500000f


	//   ....[15]....
        /*0134*/ 	.word	0x0500000f


	//   ....[16]....
        /*0138*/ 	.word	0x0500000f


	//   ....[17]....
        /*013c*/ 	.word	0x0500000f


	//----- nvinfo : EIATTR_COOP_GROUP_INSTR_OFFSETS
	.align		4
.L_668:
        /*0140*/ 	.byte	0x04, 0x28
        /*0142*/ 	.short	(.L_670 - .L_669)


	//   ....[0]....
.L_669:
        /*0144*/ 	.word	0x00000060


	//   ....[1]....
        /*0148*/ 	.word	0x000001f0


	//   ....[2]....
        /*014c*/ 	.word	0x00000280


	//   ....[3]....
        /*0150*/ 	.word	0x00000400


	//   ....[4]....
        /*0154*/ 	.word	0x00000650


	//   ....[5]....
        /*0158*/ 	.word	0x00001260


	//   ....[6]....
        /*015c*/ 	.word	0x00004920


	//   ....[7]....
        /*0160*/ 	.word	0x00005f20


	//   ....[8]....
        /*0164*/ 	.word	0x00006700


	//   ....[9]....
        /*0168*/ 	.word	0x00006bc0


	//   ....[10]....
        /*016c*/ 	.word	0x00006f80


	//   ....[11]....
        /*0170*/ 	.word	0x00007370


	//   ....[12]....
        /*0174*/ 	.word	0x00007620


	//   ....[13]....
        /*0178*/ 	.word	0x000079d0


	//   ....[14]....
        /*017c*/ 	.word	0x0000a310


	//   ....[15]....
        /*0180*/ 	.word	0x0000a480


	//   ....[16]....
        /*0184*/ 	.word	0x0000a4f0


	//   ....[17]....
        /*0188*/ 	.word	0x0000a560


	//----- nvinfo : EIATTR_REG_RECONFIG
	.align		4
.L_670:
        /*018c*/ 	.byte	0x01, 0x54
	.zero		2


	//----- nvinfo : EIATTR_SYSCALL_OFFSETS
	.align		4
        /*0190*/ 	.byte	0x04, 0x46
        /*0192*/ 	.short	(.L_672 - .L_671)


	//   ....[0]....
.L_671:
        /*0194*/ 	.word	0x00000ec0


	//   ....[1]....
        /*0198*/ 	.word	0x00000fb0


	//   ....[2]....
        /*019c*/ 	.word	0x000010f0


	//   ....[3]....
        /*01a0*/ 	.word	0x000011e0


	//   ....[4]....
        /*01a4*/ 	.word	0x00004310


	//   ....[5]....
        /*01a8*/ 	.word	0x00004450


	//   ....[6]....
        /*01ac*/ 	.word	0x00004570


	//   ....[7]....
        /*01b0*/ 	.word	0x00004690


	//----- nvinfo : EIATTR_MBARRIER_INSTR_OFFSETS
	.align		4
.L_672:
        /*01b4*/ 	.byte	0x04, 0x39
        /*01b6*/ 	.short	(.L_674 - .L_673)


	//   ....[0]....
.L_673:
        /*01b8*/ 	.word	0x000002c0
        /*01bc*/ 	.word	0x000000ff
        /*01c0*/ 	.word	0x00036400
        /*01c4*/ 	.short	0x0100
        /*01c6*/ 	.byte	0x06
	.zero		1


	//   ....[1]....
        /*01c8*/ 	.word	0x000003b0
        /*01cc*/ 	.word	0x000000ff
        /*01d0*/ 	.word	0x00036410
        /*01d4*/ 	.short	0x0100
        /*01d6*/ 	.byte	0x08
	.zero		1


	//   ....[2]....
        /*01d8*/ 	.word	0x000003c0
        /*01dc*/ 	.word	0x000000ff
        /*01e0*/ 	.word	0x00036420
        /*01e4*/ 	.short	0x0100
        /*01e6*/ 	.byte	0x08
	.zero		1


	//   ....[3]....
        /*01e8*/ 	.word	0x000003d0
        /*01ec*/ 	.word	0x000000ff
        /*01f0*/ 	.word	0x00036418
        /*01f4*/ 	.short	0x0100
        /*01f6*/ 	.byte	0x08
	.zero		1


	//   ....[4]....
        /*01f8*/ 	.word	0x000003e0
        /*01fc*/ 	.word	0x000000ff
        /*0200*/ 	.word	0x00036428
        /*0204*/ 	.short	0x0100
        /*0206*/ 	.byte	0x08
	.zero		1


	//   ....[5]....
        /*0208*/ 	.word	0x00000510
        /*020c*/ 	.word	0x000000ff
        /*0210*/ 	.word	0x00036430
        /*0214*/ 	.short	0x0100
        /*0216*/ 	.byte	0x08
	.zero		1


	//   ....[6]....
        /*0218*/ 	.word	0x00000520
        /*021c*/ 	.word	0x000000ff
        /*0220*/ 	.word	0x00036438
        /*0224*/ 	.short	0x0100
        /*0226*/ 	.byte	0x08
	.zero		1


	//   ....[7]....
        /*0228*/ 	.word	0x00001290
        /*022c*/ 	.word	0x000000ff
        /*0230*/ 	.word	0x00036400
        /*0234*/ 	.short	0x010a
        /*0236*/ 	.byte	0x28
	.zero		1


	//   ....[8]....
        /*0238*/ 	.word	0x00001380
        /*023c*/ 	.word	0x000000ff
        /*0240*/ 	.word	0x00036400
        /*0244*/ 	.short	0x010a
        /*0246*/ 	.byte	0x28
	.zero		1


	//   ....[9]....
        /*0248*/ 	.word	0x00001ad0
        /*024c*/ 	.word	0x00000003
        /*0250*/ 	.word	0x00036410
        /*0254*/ 	.short	0x010a
        /*0256*/ 	.byte	0x3f
	.zero		1


	//   ....[10]....
        /*0258*/ 	.word	0x00001b10
        /*025c*/ 	.word	0x00000003
        /*0260*/ 	.word	0x00036410
        /*0264*/ 	.short	0x010a
        /*0266*/ 	.byte	0x3f
	.zero		1


	//   ....[11]....
        /*0268*/ 	.word	0x000021b0
        /*026c*/ 	.word	0x000000ff
        /*0270*/ 	.word	0x00036430
        /*0274*/ 	.short	0x010a
        /*0276*/ 	.byte	0x28
	.zero		1


	//   ....[12]....
        /*0278*/ 	.word	0x00002400
        /*027c*/ 	.word	0x000000ff
        /*0280*/ 	.word	0x00036430
        /*0284*/ 	.short	0x010a
        /*0286*/ 	.byte	0x28
	.zero		1


	//   ....[13]....
        /*0288*/ 	.word	0x00003ac0
        /*028c*/ 	.word	0x000000ff
        /*0290*/ 	.word	0x00000000
        /*0294*/ 	.short	0x0101
        /*0296*/ 	.byte	0x04
	.zero		1


	//   ....[14]....
        /*0298*/ 	.word	0x00003e50
        /*029c*/ 	.word	0x00000003
        /*02a0*/ 	.word	0x00000000
        /*02a4*/ 	.short	0x0101
        /*02a6*/ 	.byte	0x3f
	.zero		1


	//   ....[15]....
        /*02a8*/ 	.word	0x00008200
        /*02ac*/ 	.word	0x0000000c
        /*02b0*/ 	.word	0x00036420
        /*02b4*/ 	.short	0x010a
        /*02b6*/ 	.byte	0x3f
	.zero		1


	//   ....[16]....
        /*02b8*/ 	.word	0x00008990
        /*02bc*/ 	.word	0x0000000c
        /*02c0*/ 	.word	0x00036438
        /*02c4*/ 	.short	0x010a
        /*02c6*/ 	.byte	0x3f
	.zero		1


	//   ....[17]....
        /*02c8*/ 	.word	0x00008d10
        /*02cc*/ 	.word	0x0000000c
        /*02d0*/ 	.word	0x00036428
        /*02d4*/ 	.short	0x010a
        /*02d6*/ 	.byte	0x3f
	.zero		1


	//   ....[18]....
        /*02d8*/ 	.word	0x00009060
        /*02dc*/ 	.word	0x0000000c
        /*02e0*/ 	.word	0x00036438
        /*02e4*/ 	.short	0x010a
        /*02e6*/ 	.byte	0x3f
	.zero		1


	//   ....[19]....
        /*02e8*/ 	.word	0x00009380
        /*02ec*/ 	.word	0x0000000c
        /*02f0*/ 	.word	0x00036420
        /*02f4*/ 	.short	0x010a
        /*02f6*/ 	.byte	0x3f
	.zero		1


	//   ....[20]....
        /*02f8*/ 	.word	0x00009700
        /*02fc*/ 	.word	0x0000000c
        /*0300*/ 	.word	0x00036438
        /*0304*/ 	.short	0x010a
        /*0306*/ 	.byte	0x3f
	.zero		1


	//   ....[21]....
        /*0308*/ 	.word	0x00009a10
        /*030c*/ 	.word	0x0000000c
        /*0310*/ 	.word	0x00036428
        /*0314*/ 	.short	0x010a
        /*0316*/ 	.byte	0x3f
	.zero		1


	//   ....[22]....
        /*0318*/ 	.word	0x00009d30
        /*031c*/ 	.word	0x0000000c
        /*0320*/ 	.word	0x00036438
        /*0324*/ 	.short	0x010a
        /*0326*/ 	.byte	0x3f
	.zero		1


	//   ....[23]....
        /*0328*/ 	.word	0x0000a1a0
        /*032c*/ 	.word	0x00000005
        /*0330*/ 	.word	0x00000000
        /*0334*/ 	.short	0x010a
        /*0336*/ 	.byte	0x3f
	.zero		1


	//   ....[24]....
        /*0338*/ 	.word	0x0000a220
        /*033c*/ 	.word	0x00000017
        /*0340*/ 	.word	0x00000000
        /*0344*/ 	.short	0x010a
        /*0346*/ 	.byte	0x3f
	.zero		1


	//   ....[25]....
        /*0348*/ 	.word	0x0000a270
        /*034c*/ 	.word	0x00000007
        /*0350*/ 	.word	0x00036438
        /*0354*/ 	.short	0x010a
        /*0356*/ 	.byte	0x3f
	.zero		1


	//   ....[26]....
        /*0358*/ 	.word	0x0000a350
        /*035c*/ 	.word	0x00000003
        /*0360*/ 	.word	0x00036400
        /*0364*/ 	.short	0x010a
        /*0366*/ 	.byte	0x3f
	.zero		1


	//   ....[27]....
        /*0368*/ 	.word	0x0000a3a0
        /*036c*/ 	.word	0x00000003
        /*0370*/ 	.word	0x00036410
        /*0374*/ 	.short	0x010a
        /*0376*/ 	.byte	0x3f
	.zero		1


	//   ....[28]....
        /*0378*/ 	.word	0x0000a400
        /*037c*/ 	.word	0x00000079
        /*0380*/ 	.word	0x00036430
        /*0384*/ 	.short	0x010a
        /*0386*/ 	.byte	0x3f
	.zero		1


	//   ....[29]....
        /*0388*/ 	.word	0x0000a5a0
        /*038c*/ 	.word	0x0000000c
        /*0390*/ 	.word	0x00036420
        /*0394*/ 	.short	0x010a
        /*0396*/ 	.byte	0x3f
	.zero		1


	//   ....[30]....
        /*0398*/ 	.word	0x0000a5f0
        /*039c*/ 	.word	0x0000000c
        /*03a0*/ 	.word	0x00036438
        /*03a4*/ 	.short	0x010a
        /*03a6*/ 	.byte	0x3f
	.zero		1


	//   ....[31]....
        /*03a8*/ 	.word	0x0000a640
        /*03ac*/ 	.word	0x0000000c
        /*03b0*/ 	.word	0x00036428
        /*03b4*/ 	.short	0x010a
        /*03b6*/ 	.byte	0x3f
	.zero		1


	//   ....[32]....
        /*03b8*/ 	.word	0x0000a6b0
        /*03bc*/ 	.word	0x0000000c
        /*03c0*/ 	.word	0x00036438
        /*03c4*/ 	.short	0x010a
        /*03c6*/ 	.byte	0x3f
	.zero		1


	//   ....[33]....
        /*03c8*/ 	.word	0x0000a720
        /*03cc*/ 	.word	0x0000000c
        /*03d0*/ 	.word	0x00036420
        /*03d4*/ 	.short	0x010a
        /*03d6*/ 	.byte	0x3f
	.zero		1


	//   ....[34]....
        /*03d8*/ 	.word	0x0000a770
        /*03dc*/ 	.word	0x0000000c
        /*03e0*/ 	.word	0x00036438
        /*03e4*/ 	.short	0x010a
        /*03e6*/ 	.byte	0x3f
	.zero		1


	//   ....[35]....
        /*03e8*/ 	.word	0x0000a7c0
        /*03ec*/ 	.word	0x0000000c
        /*03f0*/ 	.word	0x00036428
        /*03f4*/ 	.short	0x010a
        /*03f6*/ 	.byte	0x3f
	.zero		1


	//   ....[36]....
        /*03f8*/ 	.word	0x0000a810
        /*03fc*/ 	.word	0x0000000c
        /*0400*/ 	.word	0x00036438
        /*0404*/ 	.short	0x010a
        /*0406*/ 	.byte	0x3f
	.zero		1


	//   ....[37]....
        /*0408*/ 	.word	0x0000a8e0
        /*040c*/ 	.word	0x00000005
        /*0410*/ 	.word	0x00000000
        /*0414*/ 	.short	0x010a
        /*0416*/ 	.byte	0x3f
	.zero		1


	//   ....[38]....
        /*0418*/ 	.word	0x0000a930
        /*041c*/ 	.word	0x00000017
        /*0420*/ 	.word	0x00000000
        /*0424*/ 	.short	0x010a
        /*0426*/ 	.byte	0x3f
	.zero		1


	//----- nvinfo : EIATTR_NUM_MBARRIERS
	.align		4
.L_674:
        /*0428*/ 	.byte	0x03, 0x38
        /*042a*/ 	.short	0x0007


	//----- nvinfo : EIATTR_EXIT_INSTR_OFFSETS
	.align		4
        /*042c*/ 	.byte	0x04, 0x1c
        /*042e*/ 	.short	(.L_676 - .L_675)


	//   ....[0]....
.L_675:
        /*0430*/ 	.word	0x00000930


	//   ....[1]....
        /*0434*/ 	.word	0x00004f50


	//   ....[2]....
        /*0438*/ 	.word	0x00005ed0


	//   ....[3]....
        /*043c*/ 	.word	0x0000a2c0


	//----- nvinfo : EIATTR_MAX_THREADS
	.align		4
.L_676:
        /*0440*/ 	.byte	0x04, 0x05
        /*0442*/ 	.short	(.L_678 - .L_677)
.L_677:
        /*0444*/ 	.word	0x00000200
        /*0448*/ 	.word	0x00000001
        /*044c*/ 	.word	0x00000001


	//----- nvinfo : EIATTR_CRS_STACK_SIZE
	.align		4
.L_678:
        /*0450*/ 	.byte	0x04, 0x1e
        /*0452*/ 	.short	(.L_680 - .L_679)
.L_679:
        /*0454*/ 	.word	0x00000000


	//----- nvinfo : EIATTR_CBANK_PARAM_SIZE
	.align		4
.L_680:
        /*0458*/ 	.byte	0x03, 0x19
        /*045a*/ 	.short	0x0970


	//----- nvinfo : EIATTR_PARAM_CBANK
	.align		4
        /*045c*/ 	.byte	0x04, 0x0a
        /*045e*/ 	.short	(.L_682 - .L_681)
	.align		4
.L_681:
        /*0460*/ 	.word	index@(.nv.constant0._ZN7cutlass13device_kernelIN5flash11enable_sm90INS1_16FlashAttnBwdSm90INS1_25CollectiveMainloopBwdSm90ILi2ELi1ELi1EN4cute5tupleIJNS5_1CILi1EEES8_S8_EEENS6_IJNS7_ILi64EEENS7_ILi96EEENS7_ILi192EEEEEENS_6half_tEfNS_4arch4Sm90ELb1ELb0ELb1ELb0ELb1ELb0ELb1ELb0ELi3ELi1ELi1ELi1ELb0EEENS1_21CollectiveEpilogueBwdISD_SE_SG_Li384ELb0ELb1ELi3EEENS1_25SingleTileBwdLPTSchedulerILb0ELi96ELb1EEEEEEEEEvNT_6ParamsE)
        /*0464*/ 	.short	0x0210
        /*0466*/ 	.short	0x0970


	//----- nvinfo : EIATTR_SW_WAR
	.align		4
.L_682:
        /*0468*/ 	.byte	0x04, 0x36
        /*046a*/ 	.short	(.L_684 - .L_683)
.L_683:
        /*046c*/ 	.word	0x00000008
.L_684:


//--------------------- .nv.info._ZN7cutlass13device_kernelIN5flash11enable_sm90INS1_16FlashAttnBwdSm90INS1_25CollectiveMainloopBwdSm90ILi2ELi1ELi1EN4cute5tupleIJNS5_1CILi1EEES8_S8_EEENS6_IJNS7_ILi64EEENS7_ILi96EEENS7_ILi192EEEEEENS_6half_tEfNS_4arch4Sm90ELb1ELb0ELb1ELb0ELb0ELb0ELb1ELb0ELi3ELi1ELi1ELi1ELb0EEENS1_24CollectiveEpilogueBwdGQAISD_fSG_Li384ELb0ELb0EEENS1_25SingleTileBwdLPTSchedulerILb0ELi96ELb0EEEEEEEEEvNT_6ParamsE --------------------------
	.section	.nv.info._ZN7cutlass13device_kernelIN5flash11enable_sm90INS1_16FlashAttnBwdSm90INS1_25CollectiveMainloopBwdSm90ILi2ELi1ELi1EN4cute5tupleIJNS5_1CILi1EEES8_S8_EEENS6_IJNS7_ILi64EEENS7_ILi96EEENS7_ILi192EEEEEENS_6half_tEfNS_4arch4Sm90ELb1ELb0ELb1ELb0ELb0ELb0ELb1ELb0ELi3ELi1ELi1ELi1ELb0EEENS1_24CollectiveEpilogueBwdGQAISD_fSG_Li384ELb0ELb0EEENS1_25SingleTileBwdLPTSchedulerILb0ELi96ELb0EEEEEEEEEvNT_6ParamsE,"",@"SHT_CUDA_INFO"
	.sectionflags	@""
	.align	4


	//----- nvinfo : EIATTR_CUDA_API_VERSION
	.align		4
        /*0000*/ 	.byte	0x04, 0x37
        /*0002*/ 	.short	(.L_686 - .L_685)
.L_685:
        /*0004*/ 	.word	0x00000082


	//----- nvinfo : EIATTR_KPARAM_INFO
	.align		4
.L_686:
        /*0008*/ 	.byte	0x04, 0x17
        /*000a*/ 	.short	(.L_688 - .L_687)
.L_687:
        /*000c*/ 	.word	0x00000000
        /*0010*/ 	.short	0x0000
        /*0012*/ 	.short	0x0070
        /*0014*/ 	.byte	0x00, 0xf0, 0x01, 0x1c


	//----- nvinfo : EIATTR_SPARSE_MMA_MASK
	.align		4
.L_688:
        /*0018*/ 	.byte	0x03, 0x50
        /*001a*/ 	.short	0x0000


	//----- nvinfo : EIATTR_MAXREG_COUNT
	.align		4
        /*001c*/ 	.byte	0x03, 0x1b
        /*001e*/ 	.short	0x0080


	//----- nvinfo : EIATTR_NUM_BARRIERS
	.align		4
        /*0020*/ 	.byte	0x02, 0x4c
        /*0022*/ 	.byte	0x10
	.zero		1


	//----- nvinfo : EIATTR_EXTERNS
	.align		4
        /*0024*/ 	.byte	0x04, 0x0f
        /*0026*/ 	.short	(.L_690 - .L_689)


	//   ....[0]....
	.align		4
.L_689:
        /*0028*/ 	.word	index@(__assertfail)


	//----- nvinfo : EIATTR_ANNOTATIONS
	.align		4
.L_690:
        /*002c*/ 	.byte	0x04, 0x55
        /*002e*/ 	.short	(.L_692 - .L_691)


	//   ....[0]....
.L_691:
        /* <DEDUP_REMOVED lines=12> */


	//----- nvinfo : EIATTR_MERCURY_ISA_VERSION
	.align		4
.L_692:
        /*00d8*/ 	.byte	0x03, 0x5f
        /*00da*/ 	.short	0x0101


	//----- nvinfo : EIATTR_INT_WARP_WIDE_INSTR_OFFSETS
	.align		4
        /*00dc*/ 	.byte	0x04, 0x31
        /*00de*/ 	.short	(.L_694 - .L_693)


	//   ....[0]....
.L_693:
        /*00e0*/ 	.word	0x00000180


	//   ....[1]....
        /*00e4*/ 	.word	0x00000240


	//----- nvinfo : EIATTR_COOP_GROUP_MASK_REGIDS
	.align		4
.L_694:
        /*00e8*/ 	.byte	0x04, 0x29
        /*00ea*/ 	.short	(.L_696 - .L_695)


	//   ....[0]....
.L_695:
        /*00ec*/ 	.word	0xffffffff


	//   ....[1]....
        /*00f0*/ 	.word	0xffffffff


	//   ....[2]....
        /*00f4*/ 	.word	0xffffffff


	//   ....[3]....
        /*00f8*/ 	.word	0xffffffff


	//   ....[4]....
        /*00fc*/ 	.word	0xffffffff


	//   ....[5]....
        /*0100*/ 	.word	0xffffffff


	//   ....[6]....
        /*0104*/ 	.word	0xffffffff


	//   ....[7]....
        /*0108*/ 	.word	0x0500000f


	//----- nvinfo : EIATTR_COOP_GROUP_INSTR_OFFSETS
	.align		4
.L_696:
        /*010c*/ 	.byte	0x04, 0x28
        /*010e*/ 	.short	(.L_698 - .L_697)


	//   ....[0]....
.L_697:
        /*0110*/ 	.word	0x00000060


	//   ....[1]....
        /*0114*/ 	.word	0x00000190


	//   ....[2]....
        /*0118*/ 	.word	0x00000220


	//   ....[3]....
        /*011c*/ 	.word	0x000003a0


	//   ....[4]....
        /*0120*/ 	.word	0x000005f0


	//   ....[5]....
        /*0124*/ 	.word	0x000011d0


	//   ....[6]....
        /*0128*/ 	.word	0x000048f0


	//   ....[7]....
        /*012c*/ 	.word	0x000082e0


	//----- nvinfo : EIATTR_REG_RECONFIG
	.align		4
.L_698:
        /*0130*/ 	.byte	0x01, 0x54
	.zero		2


	//----- nvinfo : EIATTR_SYSCALL_OFFSETS
	.align		4
        /*0134*/ 	.byte	0x04, 0x46
        /*0136*/ 	.short	(.L_700 - .L_699)


	//   ....[0]....
.L_699:
        /*0138*/ 	.word	0x00000e30


	//   ....[1]....
        /*013c*/ 	.word	0x00000f20


	//   ....[2]....
        /*0140*/ 	.word	0x00001060


	//   ....[3]....
        /*0144*/ 	.word	0x00001150


	//----- nvinfo : EIATTR_MBARRIER_INSTR_OFFSETS
	.align		4
.L_700:
        /*0148*/ 	.byte	0x04, 0x39
        /*014a*/ 	.short	(.L_702 - .L_701)


	//   ....[0]....
.L_701:
        /*014c*/ 	.word	0x00000260
        /*0150*/ 	.word	0x000000ff
        /*0154*/ 	.word	0x00036400
        /*0158*/ 	.short	0x0100
        /*015a*/ 	.byte	0x06
	.zero		1


	//   ....[1]....
        /*015c*/ 	.word	0x00000350
        /*0160*/ 	.word	0x000000ff
        /*0164*/ 	.word	0x00036410
        /*0168*/ 	.short	0x0100
        /*016a*/ 	.byte	0x08
	.zero		1


	//   ....[2]....
        /*016c*/ 	.word	0x00000360
        /*0170*/ 	.word	0x000000ff
        /*0174*/ 	.word	0x00036420
        /*0178*/ 	.short	0x0100
        /*017a*/ 	.byte	0x08
	.zero		1


	//   ....[3]....
        /*017c*/ 	.word	0x00000370
        /*0180*/ 	.word	0x000000ff
        /*0184*/ 	.word	0x00036418
        /*0188*/ 	.short	0x0100
        /*018a*/ 	.byte	0x08
	.zero		1


	//   ....[4]....
        /*018c*/ 	.word	0x00000380
        /*0190*/ 	.word	0x000000ff
        /*0194*/ 	.word	0x00036428
        /*0198*/ 	.short	0x0100
        /*019a*/ 	.byte	0x08
	.zero		1


	//   ....[5]....
        /*019c*/ 	.word	0x000004b0
        /*01a0*/ 	.word	0x000000ff
        /*01a4*/ 	.word	0x00036430
        /*01a8*/ 	.short	0x0100
        /*01aa*/ 	.byte	0x08
	.zero		1


	//   ....[6]....
        /*01ac*/ 	.word	0x000004c0
        /*01b0*/ 	.word	0x000000ff
        /*01b4*/ 	.word	0x00036438
        /*01b8*/ 	.short	0x0100
        /*01ba*/ 	.byte	0x08
	.zero		1


	//   ....[7]....
        /*01bc*/ 	.word	0x00001200
        /*01c0*/ 	.word	0x000000ff
        /*01c4*/ 	.word	0x00036400
        /*01c8*/ 	.short	0x010a
        /*01ca*/ 	.byte	0x28
	.zero		1


	//   ....[8]....
        /*01cc*/ 	.word	0x000012f0
        /*01d0*/ 	.word	0x000000ff
        /*01d4*/ 	.word	0x00036400
        /*01d8*/ 	.short	0x010a
        /*01da*/ 	.byte	0x28
	.zero		1


	//   ....[9]....
        /*01dc*/ 	.word	0x00001a30
        /*01e0*/ 	.word	0x00000003
        /*01e4*/ 	.word	0x00036410
        /*01e8*/ 	.short	0x010a
        /*01ea*/ 	.byte	0x3f
	.zero		1


	//   ....[10]....
        /*01ec*/ 	.word	0x00001a70
        /*01f0*/ 	.word	0x00000003
        /*01f4*/ 	.word	0x00036410
        /*01f8*/ 	.short	0x010a
        /*01fa*/ 	.byte	0x3f
	.zero		1


	//   ....[11]....
        /*01fc*/ 	.word	0x00002110
        /*0200*/ 	.word	0x000000ff
        /*0204*/ 	.word	0x00036430
        /*0208*/ 	.short	0x010a
        /*020a*/ 	.byte	0x28
	.zero		1


	//   ....[12]....
        /*020c*/ 	.word	0x00002360
        /*0210*/ 	.word	0x000000ff
        /*0214*/ 	.word	0x00036430
        /*0218*/ 	.short	0x010a
        /*021a*/ 	.byte	0x28
	.zero		1


	//   ....[13]....
        /*021c*/ 	.word	0x00003a20
        /*0220*/ 	.word	0x000000ff
        /*0224*/ 	.word	0x00000000
        /*0228*/ 	.short	0x0101
        /*022a*/ 	.byte	0x04
	.zero		1


	//   ....[14]....
        /*022c*/ 	.word	0x00003db0
        /*0230*/ 	.word	0x00000003
        /*0234*/ 	.word	0x00000000
        /*0238*/ 	.short	0x0101
        /*023a*/ 	.byte	0x3f
	.zero		1


	//   ....[15]....
        /*023c*/ 	.word	0x000061d0
        /*0240*/ 	.word	0x0000000c
        /*0244*/ 	.word	0x00036420
        /*0248*/ 	.short	0x010a
        /*024a*/ 	.byte	0x3f
	.zero		1


	//   ....[16]....
        /*024c*/ 	.word	0x00006960
        /*0250*/ 	.word	0x0000000c
        /*0254*/ 	.word	0x00036438
        /*0258*/ 	.short	0x010a
        /*025a*/ 	.byte	0x3f
	.zero		1


	//   ....[17]....
        /*025c*/ 	.word	0x00006ce0
        /*0260*/ 	.word	0x0000000c
        /*0264*/ 	.word	0x00036428
        /*0268*/ 	.short	0x010a
        /*026a*/ 	.byte	0x3f
	.zero		1


	//   ....[18]....
        /*026c*/ 	.word	0x00007030
        /*0270*/ 	.word	0x0000000c
        /*0274*/ 	.word	0x00036438
        /*0278*/ 	.short	0x010a
        /*027a*/ 	.byte	0x3f
	.zero		1


	//   ....[19]....
        /*027c*/ 	.word	0x00007350
        /*0280*/ 	.word	0x0000000c
        /*0284*/ 	.word	0x00036420
        /*0288*/ 	.short	0x010a
        /*028a*/ 	.byte	0x3f
	.zero		1


	//   ....[20]....
        /*028c*/ 	.word	0x000076d0
        /*0290*/ 	.word	0x0000000c
        /*0294*/ 	.word	0x00036438
        /*0298*/ 	.short	0x010a
        /*029a*/ 	.byte	0x3f
	.zero		1


	//   ....[21]....
        /*029c*/ 	.word	0x000079e0
        /*02a0*/ 	.word	0x0000000c
        /*02a4*/ 	.word	0x00036428
        /*02a8*/ 	.short	0x010a
        /*02aa*/ 	.byte	0x3f
	.zero		1


	//   ....[22]....
        /*02ac*/ 	.word	0x00007d00
        /*02b0*/ 	.word	0x0000000c
        /*02b4*/ 	.word	0x00036438
        /*02b8*/ 	.short	0x010a
        /*02ba*/ 	.byte	0x3f
	.zero		1


	//   ....[23]....
        /*02bc*/ 	.word	0x00008170
        /*02c0*/ 	.word	0x00000005
        /*02c4*/ 	.word	0x00000000
        /*02c8*/ 	.short	0x010a
        /*02ca*/ 	.byte	0x3f
	.zero		1


	//   ....[24]....
        /*02cc*/ 	.word	0x000081f0
        /*02d0*/ 	.word	0x00000017
        /*02d4*/ 	.word	0x00000000
        /*02d8*/ 	.short	0x010a
        /*02da*/ 	.byte	0x3f
	.zero		1


	//   ....[25]....
        /*02dc*/ 	.word	0x00008240
        /*02e0*/ 	.word	0x00000007
        /*02e4*/ 	.word	0x00036438
        /*02e8*/ 	.short	0x010a
        /*02ea*/ 	.byte	0x3f
	.zero		1


	//   ....[26]....
        /*02ec*/ 	.word	0x00008320
        /*02f0*/ 	.word	0x00000003
        /*02f4*/ 	.word	0x00036400
        /*02f8*/ 	.short	0x010a
        /*02fa*/ 	.byte	0x3f
	.zero		1


	//   ....[27]....
        /*02fc*/ 	.word	0x00008370
        /*0300*/ 	.word	0x00000003
        /*0304*/ 	.word	0x00036410
        /*0308*/ 	.short	0x010a
        /*030a*/ 	.byte	0x3f
	.zero		1


	//   ....[28]....
        /*030c*/ 	.word	0x000083d0
        /*0310*/ 	.word	0x00000079
        /*0314*/ 	.word	0x00036430
        /*0318*/ 	.short	0x010a
        /*031a*/ 	.byte	0x3f
	.zero		1


	//   ....[29]....
        /*031c*/ 	.word	0x00008420
        /*0320*/ 	.word	0x0000000c
        /*0324*/ 	.word	0x00036420
        /*0328*/ 	.short	0x010a
        /*032a*/ 	.byte	0x3f
	.zero		1


	//   ....[30]....
        /*032c*/ 	.word	0x00008470
        /*0330*/ 	.word	0x0000000c
        /*0334*/ 	.word	0x00036438
        /*0338*/ 	.short	0x010a
        /*033a*/ 	.byte	0x3f
	.zero		1


	//   ....[31]....
        /*033c*/ 	.word	0x000084c0
        /*0340*/ 	.word	0x0000000c
        /*0344*/ 	.word	0x00036428
        /*0348*/ 	.short	0x010a
        /*034a*/ 	.byte	0x3f
	.zero		1


	//   ....[32]....
        /*034c*/ 	.word	0x00008530
        /*0350*/ 	.word	0x0000000c
        /*0354*/ 	.word	0x00036438
        /*0358*/ 	.short	0x010a
        /*035a*/ 	.byte	0x3f
	.zero		1


	//   ....[33]....
        /*035c*/ 	.word	0x000085a0
        /*0360*/ 	.word	0x0000000c
        /*0364*/ 	.word	0x00036420
        /*0368*/ 	.short	0x010a
        /*036a*/ 	.byte	0x3f
	.zero		1


	//   ....[34]....
        /*036c*/ 	.word	0x000085f0
        /*0370*/ 	.word	0x0000000c
        /*0374*/ 	.word	0x00036438
        /*0378*/ 	.short	0x010a
        /*037a*/ 	.byte	0x3f
	.zero		1


	//   ....[35]....
        /*037c*/ 	.word	0x00008640
        /*0380*/ 	.word	0x0000000c
        /*0384*/ 	.word	0x00036428
        /*0388*/ 	.short	0x010a
        /*038a*/ 	.byte	0x3f
	.zero		1


	//   ....[36]....
        /*038c*/ 	.word	0x00008690
        /*0390*/ 	.word	0x0000000c
        /*0394*/ 	.word	0x00036438
        /*0398*/ 	.short	0x010a
        /*039a*/ 	.byte	0x3f
	.zero		1


	//   ....[37]....
        /*039c*/ 	.word	0x00008760
        /*03a0*/ 	.word	0x00000005
        /*03a4*/ 	.word	0x00000000
        /*03a8*/ 	.short	0x010a
        /*03aa*/ 	.byte	0x3f
	.zero		1


	//   ....[38]....
        /*03ac*/ 	.word	0x000087b0
        /*03b0*/ 	.word	0x00000017
        /*03b4*/ 	.word	0x00000000
        /*03b8*/ 	.short	0x010a
        /*03ba*/ 	.byte	0x3f
	.zero		1


	//----- nvinfo : EIATTR_NUM_MBARRIERS
	.align		4
.L_702:
        /*03bc*/ 	.byte	0x03, 0x38
        /*03be*/ 	.short	0x0007


	//----- nvinfo : EIATTR_EXIT_INSTR_OFFSETS
	.align		4
        /*03c0*/ 	.byte	0x04, 0x1c
        /*03c2*/ 	.short	(.L_704 - .L_703)


	//   ....[0]....
.L_703:
        /*03c4*/ 	.word	0x00008290


	//----- nvinfo : EIATTR_MAX_THREADS
	.align		4
.L_704:
        /*03c8*/ 	.byte	0x04, 0x05
        /*03ca*/ 	.short	(.L_706 - .L_705)
.L_705:
        /*03cc*/ 	.word	0x00000200
        /*03d0*/ 	.word	0x00000001
        /*03d4*/ 	.word	0x00000001


	//----- nvinfo : EIATTR_CRS_STACK_SIZE
	.align		4
.L_706:
        /*03d8*/ 	.byte	0x04, 0x1e
        /*03da*/ 	.short	(.L_708 - .L_707)
.L_707:
        /*03dc*/ 	.word	0x00000000


	//----- nvinfo : EIATTR_CBANK_PARAM_SIZE
	.align		4
.L_708:
        /*03e0*/ 	.byte	0x03, 0x19
        /*03e2*/ 	.short	0x0770


	//----- nvinfo : EIATTR_PARAM_CBANK
	.align		4
        /*03e4*/ 	.byte	0x04, 0x0a
        /*03e6*/ 	.short	(.L_710 - .L_709)
	.align		4
.L_709:
        /*03e8*/ 	.word	index@(.nv.constant0._ZN7cutlass13device_kernelIN5flash11enable_sm90INS1_16FlashAttnBwdSm90INS1_25CollectiveMainloopBwdSm90ILi2ELi1ELi1EN4cute5tupleIJNS5_1CILi1EEES8_S8_EEENS6_IJNS7_ILi64EEENS7_ILi96EEENS7_ILi192EEEEEENS_6half_tEfNS_4arch4Sm90ELb1ELb0ELb1ELb0ELb0ELb0ELb1ELb0ELi3ELi1ELi1ELi1ELb0EEENS1_24CollectiveEpilogueBwdGQAISD_fSG_Li384ELb0ELb0EEENS1_25SingleTileBwdLPTSchedulerILb0ELi96ELb0EEEEEEEEEvNT_6ParamsE)
        /*03ec*/ 	.short	0x0210
        /*03ee*/ 	.short	0x0770


	//----- nvinfo : EIATTR_SW_WAR
	.align		4
.L_710:
        /*03f0*/ 	.byte	0x04, 0x36
        /*03f2*/ 	.short	(.L_712 - .L_711)
.L_711:
        /*03f4*/ 	.word	0x00000008
.L_712:


//--------------------- .nv.info._ZN7cutlass13device_kernelIN5flash11enable_sm90INS1_16FlashAttnBwdSm90INS1_25CollectiveMainloopBwdSm90ILi2ELi1ELi1EN4cute5tupleIJNS5_1CILi1EEES8_S8_EEENS6_IJNS7_ILi64EEENS7_ILi96EEENS7_ILi192EEEEEENS_6half_tEfNS_4arch4Sm90ELb1ELb0ELb1ELb0ELb1ELb0ELb1ELb0ELi3ELi1ELi1ELi1ELb0EEENS1_24CollectiveEpilogueBwdGQAISD_fSG_Li384ELb0ELb1EEENS1_25SingleTileBwdLPTSchedulerILb0ELi96ELb1EEEEEEEEEvNT_6ParamsE --------------------------
	.section	.nv.info._ZN7cutlass13device_kernelIN5flash11enable_sm90INS1_16FlashAttnBwdSm90INS1_25CollectiveMainloopBwdSm90ILi2ELi1ELi1EN4cute5tupleIJNS5_1CILi1EEES8_S8_EEENS6_IJNS7_ILi64EEENS7_ILi96EEENS7_ILi192EEEEEENS_6half_tEfNS_4arch4Sm90ELb1ELb0ELb1ELb0ELb1ELb0ELb1ELb0ELi3ELi1ELi1ELi1ELb0EEENS1_24CollectiveEpilogueBwdGQAISD_fSG_Li384ELb0ELb1EEENS1_25SingleTileBwdLPTSchedulerILb0ELi96ELb1EEEEEEEEEvNT_6ParamsE,"",@"SHT_CUDA_INFO"
	.sectionflags	@""
	.align	4


	//----- nvinfo : EIATTR_CUDA_API_VERSION
	.align		4
        /*0000*/ 	.byte	0x04, 0x37
        /*0002*/ 	.short	(.L_714 - .L_713)
.L_713:
        /*0004*/ 	.word	0x00000082


	//----- nvinfo : EIATTR_KPARAM_INFO
	.align		4
.L_714:
        /*0008*/ 	.byte	0x04, 0x17
        /*000a*/ 	.short	(.L_716 - .L_715)
.L_715:
        /*000c*/ 	.word	0x00000000
        /*0010*/ 	.short	0x0000
        /*0012*/ 	.short	0x0070
        /*0014*/ 	.byte	0x00, 0xf0, 0x01, 0x1c


	//----- nvinfo : EIATTR_SPARSE_MMA_MASK
	.align		4
.L_716:
        /*0018*/ 	.byte	0x03, 0x50
        /*001a*/ 	.short	0x0000


	//----- nvinfo : EIATTR_MAXREG_COUNT
	.align		4
        /*001c*/ 	.byte	0x03, 0x1b
        /*001e*/ 	.short	0x0080


	//----- nvinfo : EIATTR_NUM_BARRIERS
	.align		4
        /*0020*/ 	.byte	0x02, 0x4c
        /*0022*/ 	.byte	0x10
	.zero		1


	//----- nvinfo : EIATTR_EXTERNS
	.align		4
        /*0024*/ 	.byte	0x04, 0x0f
        /*0026*/ 	.short	(.L_718 - .L_717)


	//   ....[0]....
	.align		4
.L_717:
        /*0028*/ 	.word	index@(__assertfail)


	//----- nvinfo : EIATTR_ANNOTATIONS
	.align		4
.L_718:
        /*002c*/ 	.byte	0x04, 0x55
        /*002e*/ 	.short	(.L_720 - .L_719)


	//   ....[0]....
.L_719:
        /* <DEDUP_REMOVED lines=12> */


	//----- nvinfo : EIATTR_MERCURY_ISA_VERSION
	.align		4
.L_720:
        /*00d8*/ 	.byte	0x03, 0x5f
        /*00da*/ 	.short	0x0101


	//----- nvinfo : EIATTR_INT_WARP_WIDE_INSTR_OFFSETS
	.align		4
        /*00dc*/ 	.byte	0x04, 0x31
        /*00de*/ 	.short	(.L_722 - .L_721)


	//   ....[0]....
.L_721:
        /*00e0*/ 	.word	0x00000180


	//   ....[1]....
        /*00e4*/ 	.word	0x00000240


	//   ....[2]....
        /*00e8*/ 	.word	0x00005ba0


	//   ....[3]....
        /*00ec*/ 	.word	0x00006350


	//   ....[4]....
        /*00f0*/ 	.word	0x000069b0


	//----- nvinfo : EIATTR_COOP_GROUP_MASK_REGIDS
	.align		4
.L_722:
        /*00f4*/ 	.byte	0x04, 0x29
        /*00f6*/ 	.short	(.L_724 - .L_723)


	//   ....[0]....
.L_723:
        /*00f8*/ 	.word	0xffffffff


	//   ....[1]....
        /*00fc*/ 	.word	0xffffffff


	//   ....[2]....
        /*0100*/ 	.word	0xffffffff


	//   ....[3]....
        /*0104*/ 	.word	0xffffffff


	//   ....[4]....
        /*0108*/ 	.word	0xffffffff


	//   ....[5]....
        /*010c*/ 	.word	0xffffffff


	//   ....[6]....
        /*0110*/ 	.word	0xffffffff


	//   ....[7]....
        /*0114*/ 	.word	0xffffffff


	//   ....[8]....
        /*0118*/ 	.word	0xffffffff


	//   ....[9]....
        /*011c*/ 	.word	0xffffffff


	//   ....[10]....
        /*0120*/ 	.word	0xffffffff


	//   ....[11]....
        /*0124*/ 	.word	0xffffffff


	//   ....[12]....
        /*0128*/ 	.word	0xffffffff


	//   ....[13]....
        /*012c*/ 	.word	0xffffffff


	//   ....[14]....
        /*0130*/ 	.word	0xffffffff


	//   ....[15]....
        /*0134*/ 	.word	0xffffffff


	//   ....[16]....
        /*0138*/ 	.word	0xffffffff


	//   ....[17]....
        /*013c*/ 	.word	0x0500000f


	//   ....[18]....
        /*0140*/ 	.word	0x0500000f


	//   ....[19]....
        /*0144*/ 	.word	0x0500000f


	//   ....[20]....
        /*0148*/ 	.word	0x0500000f


	//   ....[21]....
        /*014c*/ 	.word	0x0500000f


	//   ....[22]....
        /*0150*/ 	.word	0x0500000f


	//----- nvinfo : EIATTR_COOP_GROUP_INSTR_OFFSETS
	.align		4
.L_724:
        /*0154*/ 	.byte	0x04, 0x28
        /*0156*/ 	.short	(.L_726 - .L_725)


	//   ....[0]....
.L_725:
        /*0158*/ 	.word	0x00000060


	//   ....[1]....
        /*015c*/ 	.word	0x00000190


	//   ....[2]....
        /*0160*/ 	.word	0x00000220


	//   ....[3]....
        /*0164*/ 	.word	0x000003a0


	//   ....[4]....
        /*0168*/ 	.word	0x00000600


	//   ....[5]....
        /*016c*/ 	.word	0x00001210


	//   ....[6]....
        /*0170*/ 	.word	0x00004760


	//   ....[7]....
        /*0174*/ 	.word	0x000048e0


	//   ....[8]....
        /*0178*/ 	.word	0x00004b90


	//   ....[9]....
        /*017c*/ 	.word	0x00004d20


	//   ....[10]....
        /*0180*/ 	.word	0x00004e30


	//   ....[11]....
        /*0184*/ 	.word	0x00005610


	//   ....[12]....
        /*0188*/ 	.word	0x00005ad0


	//   ....[13]....
        /*018c*/ 	.word	0x00005e90


	//   ....[14]....
        /*0190*/ 	.word	0x00006280


	//   ....[15]....
        /*0194*/ 	.word	0x00006530


	//   ....[16]....
        /*0198*/ 	.word	0x000068e0


	//   ....[17]....
        /*019c*/ 	.word	0x00009220


	//   ....[18]....
        /*01a0*/ 	.word	0x00009390


	//   ....[19]....
        /*01a4*/ 	.word	0x00009400


	//   ....[20]....
        /*01a8*/ 	.word	0x00009470


	//   ....[21]....
        /*01ac*/ 	.word	0x000094e0


	//   ....[22]....
        /*01b0*/ 	.word	0x00009550


	//----- nvinfo : EIATTR_REG_RECONFIG
	.align		4
.L_726:
        /*01b4*/ 	.byte	0x01, 0x54
	.zero		2


	//----- nvinfo : EIATTR_SYSCALL_OFFSETS
	.align		4
        /*01b8*/ 	.byte	0x04, 0x46
        /*01ba*/ 	.short	(.L_728 - .L_727)


	//   ....[0]....
.L_727:
        /*01bc*/ 	.word	0x00000e70


	//   ....[1]....
        /*01c0*/ 	.word	0x00000f60


	//   ....[2]....
        /*01c4*/ 	.word	0x000010a0


	//   ....[3]....
        /*01c8*/ 	.word	0x00001190


	//----- nvinfo : EIATTR_MBARRIER_INSTR_OFFSETS
	.align		4
.L_728:
        /*01cc*/ 	.byte	0x04, 0x39
        /*01ce*/ 	.short	(.L_730 - .L_729)


	//   ....[0]....
.L_729:
        /*01d0*/ 	.word	0x00000260
        /*01d4*/ 	.word	0x000000ff
        /*01d8*/ 	.word	0x00036400
        /*01dc*/ 	.short	0x0100
        /*01de*/ 	.byte	0x06
	.zero		1


	//   ....[1]....
        /*01e0*/ 	.word	0x00000350
        /*01e4*/ 	.word	0x000000ff
        /*01e8*/ 	.word	0x00036410
        /*01ec*/ 	.short	0x0100
        /*01ee*/ 	.byte	0x08
	.zero		1


	//   ....[2]....
        /*01f0*/ 	.word	0x00000360
        /*01f4*/ 	.word	0x000000ff
        /*01f8*/ 	.word	0x00036420
        /*01fc*/ 	.short	0x0100
        /*01fe*/ 	.byte	0x08
	.zero		1


	//   ....[3]....
        /*0200*/ 	.word	0x00000370
        /*0204*/ 	.word	0x000000ff
        /*0208*/ 	.word	0x00036418
        /*020c*/ 	.short	0x0100
        /*020e*/ 	.byte	0x08
	.zero		1


	//   ....[4]....
        /*0210*/ 	.word	0x00000380
        /*0214*/ 	.word	0x000000ff
        /*0218*/ 	.word	0x00036428
        /*021c*/ 	.short	0x0100
        /*021e*/ 	.byte	0x08
	.zero		1


	//   ....[5]....
        /*0220*/ 	.word	0x000004b0
        /*0224*/ 	.word	0x000000ff
        /*0228*/ 	.word	0x00036430
        /*022c*/ 	.short	0x0100
        /*022e*/ 	.byte	0x08
	.zero		1


	//   ....[6]....
        /*0230*/ 	.word	0x000004c0
        /*0234*/ 	.word	0x000000ff
        /*0238*/ 	.word	0x00036438
        /*023c*/ 	.short	0x0100
        /*023e*/ 	.byte	0x08
	.zero		1


	//   ....[7]....
        /*0240*/ 	.word	0x00001240
        /*0244*/ 	.word	0x000000ff
        /*0248*/ 	.word	0x00036400
        /*024c*/ 	.short	0x010a
        /*024e*/ 	.byte	0x2b
	.zero		1


	//   ....[8]....
        /*0250*/ 	.word	0x00001330
        /*0254*/ 	.word	0x000000ff
        /*0258*/ 	.word	0x00036400
        /*025c*/ 	.short	0x010a
        /*025e*/ 	.byte	0x2b
	.zero		1


	//   ....[9]....
        /*0260*/ 	.word	0x00001a70
        /*0264*/ 	.word	0x00000003
        /*0268*/ 	.word	0x00036410
        /*026c*/ 	.short	0x010a
        /*026e*/ 	.byte	0x3f
	.zero		1


	//   ....[10]....
        /*0270*/ 	.word	0x00001ab0
        /*0274*/ 	.word	0x00000003
        /*0278*/ 	.word	0x00036410
        /*027c*/ 	.short	0x010a
        /*027e*/ 	.byte	0x3f
	.zero		1


	//   ....[11]....
        /*0280*/ 	.word	0x00002150
        /*0284*/ 	.word	0x000000ff
        /*0288*/ 	.word	0x00036430
        /*028c*/ 	.short	0x010a
        /*028e*/ 	.byte	0x2b
	.zero		1


	//   ....[12]....
        /*0290*/ 	.word	0x000023a0
        /*0294*/ 	.word	0x000000ff
        /*0298*/ 	.word	0x00036430
        /*029c*/ 	.short	0x010a
        /*029e*/ 	.byte	0x2b
	.zero		1


	//   ....[13]....
        /*02a0*/ 	.word	0x00003a60
        /*02a4*/ 	.word	0x000000ff
        /*02a8*/ 	.word	0x00000000
        /*02ac*/ 	.short	0x0101
        /*02ae*/ 	.byte	0x04
	.zero		1


	//   ....[14]....
        /*02b0*/ 	.word	0x00003df0
        /*02b4*/ 	.word	0x00000003
        /*02b8*/ 	.word	0x00000000
        /*02bc*/ 	.short	0x0101
        /*02be*/ 	.byte	0x3f
	.zero		1


	//   ....[15]....
        /*02c0*/ 	.word	0x00007110
        /*02c4*/ 	.word	0x0000000c
        /*02c8*/ 	.word	0x00036420
        /*02cc*/ 	.short	0x010a
        /*02ce*/ 	.byte	0x3f
	.zero		1


	//   ....[16]....
        /*02d0*/ 	.word	0x000078a0
        /*02d4*/ 	.word	0x0000000c
        /*02d8*/ 	.word	0x00036438
        /*02dc*/ 	.short	0x010a
        /*02de*/ 	.byte	0x3f
	.zero		1


	//   ....[17]....
        /*02e0*/ 	.word	0x00007c20
        /*02e4*/ 	.word	0x0000000c
        /*02e8*/ 	.word	0x00036428
        /*02ec*/ 	.short	0x010a
        /*02ee*/ 	.byte	0x3f
	.zero		1


	//   ....[18]....
        /*02f0*/ 	.word	0x00007f70
        /*02f4*/ 	.word	0x0000000c
        /*02f8*/ 	.word	0x00036438
        /*02fc*/ 	.short	0x010a
        /*02fe*/ 	.byte	0x3f
	.zero		1


	//   ....[19]....
        /*0300*/ 	.word	0x00008290
        /*0304*/ 	.word	0x0000000c
        /*0308*/ 	.word	0x00036420
        /*030c*/ 	.short	0x010a
        /*030e*/ 	.byte	0x3f
	.zero		1


	//   ....[20]....
        /*0310*/ 	.word	0x00008610
        /*0314*/ 	.word	0x0000000c
        /*0318*/ 	.word	0x00036438
        /*031c*/ 	.short	0x010a
        /*031e*/ 	.byte	0x3f
	.zero		1


	//   ....[21]....
        /*0320*/ 	.word	0x00008920
        /*0324*/ 	.word	0x0000000c
        /*0328*/ 	.word	0x00036428
        /*032c*/ 	.short	0x010a
        /*032e*/ 	.byte	0x3f
	.zero		1


	//   ....[22]....
        /*0330*/ 	.word	0x00008c40
        /*0334*/ 	.word	0x0000000c
        /*0338*/ 	.word	0x00036438
        /*033c*/ 	.short	0x010a
        /*033e*/ 	.byte	0x3f
	.zero		1


	//   ....[23]....
        /*0340*/ 	.word	0x000090b0
        /*0344*/ 	.word	0x00000005
        /*0348*/ 	.word	0x00000000
        /*034c*/ 	.short	0x010a
        /*034e*/ 	.byte	0x3f
	.zero		1


	//   ....[24]....
        /*0350*/ 	.word	0x00009130
        /*0354*/ 	.word	0x00000017
        /*0358*/ 	.word	0x00000000
        /*035c*/ 	.short	0x010a
        /*035e*/ 	.byte	0x3f
	.zero		1


	//   ....[25]....
        /*0360*/ 	.word	0x00009180
        /*0364*/ 	.word	0x00000007
        /*0368*/ 	.word	0x00036438
        /*036c*/ 	.short	0x010a
        /*036e*/ 	.byte	0x3f
	.zero		1


	//   ....[26]....
        /*0370*/ 	.word	0x00009260
        /*0374*/ 	.word	0x00000003
        /*0378*/ 	.word	0x00036400
        /*037c*/ 	.short	0x010a
        /*037e*/ 	.byte	0x3f
	.zero		1


	//   ....[27]....
        /*0380*/ 	.word	0x000092b0
        /*0384*/ 	.word	0x00000003
        /*0388*/ 	.word	0x00036410
        /*038c*/ 	.short	0x010a
        /*038e*/ 	.byte	0x3f
	.zero		1


	//   ....[28]....
        /*0390*/ 	.word	0x00009310
        /*0394*/ 	.word	0x00000079
        /*0398*/ 	.word	0x00036430
        /*039c*/ 	.short	0x010a
        /*039e*/ 	.byte	0x3f
	.zero		1


	//   ....[29]....
        /*03a0*/ 	.word	0x00009590
        /*03a4*/ 	.word	0x0000000c
        /*03a8*/ 	.word	0x00036420
        /*03ac*/ 	.short	0x010a
        /*03ae*/ 	.byte	0x3f
	.zero		1


	//   ....[30]....
        /*03b0*/ 	.word	0x000095e0
        /*03b4*/ 	.word	0x0000000c
        /*03b8*/ 	.word	0x00036438
        /*03bc*/ 	.short	0x010a
        /*03be*/ 	.byte	0x3f
	.zero		1


	//   ....[31]....
        /*03c0*/ 	.word	0x00009630
        /*03c4*/ 	.word	0x0000000c
        /*03c8*/ 	.word	0x00036428
        /*03cc*/ 	.short	0x010a
        /*03ce*/ 	.byte	0x3f
	.zero		1


	//   ....[32]....
        /*03d0*/ 	.word	0x000096a0
        /*03d4*/ 	.word	0x0000000c
        /*03d8*/ 	.word	0x00036438
        /*03dc*/ 	.short	0x010a
        /*03de*/ 	.byte	0x3f
	.zero		1


	//   ....[33]....
        /*03e0*/ 	.word	0x00009710
        /*03e4*/ 	.word	0x0000000c
        /*03e8*/ 	.word	0x00036420
        /*03ec*/ 	.short	0x010a
        /*03ee*/ 	.byte	0x3f
	.zero		1


	//   ....[34]....
        /*03f0*/ 	.word	0x00009760
        /*03f4*/ 	.word	0x0000000c
        /*03f8*/ 	.word	0x00036438
        /*03fc*/ 	.short	0x010a
        /*03fe*/ 	.byte	0x3f
	.zero		1


	//   ....[35]....
        /*0400*/ 	.word	0x000097b0
        /*0404*/ 	.word	0x0000000c
        /*0408*/ 	.word	0x00036428
        /*040c*/ 	.short	0x010a
        /*040e*/ 	.byte	0x3f
	.zero		1


	//   ....[36]....
        /*0410*/ 	.word	0x00009800
        /*0414*/ 	.word	0x0000000c
        /*0418*/ 	.word	0x00036438
        /*041c*/ 	.short	0x010a
        /*041e*/ 	.byte	0x3f
	.zero		1


	//   ....[37]....
        /*0420*/ 	.word	0x000098d0
        /*0424*/ 	.word	0x00000005
        /*0428*/ 	.word	0x00000000
        /*042c*/ 	.short	0x010a
        /*042e*/ 	.byte	0x3f
	.zero		1


	//   ....[38]....
        /*0430*/ 	.word	0x00009920
        /*0434*/ 	.word	0x00000017
        /*0438*/ 	.word	0x00000000
        /*043c*/ 	.short	0x010a
        /*043e*/ 	.byte	0x3f
	.zero		1


	//----- nvinfo : EIATTR_NUM_MBARRIERS
	.align		4
.L_730:
        /*0440*/ 	.byte	0x03, 0x38
        /*0442*/ 	.short	0x0007


	//----- nvinfo : EIATTR_EXIT_INSTR_OFFSETS
	.align		4
        /*0444*/ 	.byte	0x04, 0x1c
        /*0446*/ 	.short	(.L_732 - .L_731)


	//   ....[0]....
.L_731:
        /*0448*/ 	.word	0x000091d0


	//----- nvinfo : EIATTR_MAX_THREADS
	.align		4
.L_732:
        /*044c*/ 	.byte	0x04, 0x05
        /*044e*/ 	.short	(.L_734 - .L_733)
.L_733:
        /*0450*/ 	.word	0x00000200
        /*0454*/ 	.word	0x00000001
        /*0458*/ 	.word	0x00000001


	//----- nvinfo : EIATTR_CRS_STACK_SIZE
	.align		4
.L_734:
        /*045c*/ 	.byte	0x04, 0x1e
        /*045e*/ 	.short	(.L_736 - .L_735)
.L_735:
        /*0460*/ 	.word	0x00000000


	//----- nvinfo : EIATTR_CBANK_PARAM_SIZE
	.align		4
.L_736:
        /*0464*/ 	.byte	0x03, 0x19
        /*0466*/ 	.short	0x0770


	//----- nvinfo : EIATTR_PARAM_CBANK
	.align		4
        /*0468*/ 	.byte	0x04, 0x0a
        /*046a*/ 	.short	(.L_738 - .L_737)
	.align		4
.L_737:
        /*046c*/ 	.word	index@(.nv.constant0._ZN7cutlass13device_kernelIN5flash11enable_sm90INS1_16FlashAttnBwdSm90INS1_25CollectiveMainloopBwdSm90ILi2ELi1ELi1EN4cute5tupleIJNS5_1CILi1EEES8_S8_EEENS6_IJNS7_ILi64EEENS7_ILi96EEENS7_ILi192EEEEEENS_6half_tEfNS_4arch4Sm90ELb1ELb0ELb1ELb0ELb1ELb0ELb1ELb0ELi3ELi1ELi1ELi1ELb0EEENS1_24CollectiveEpilogueBwdGQAISD_fSG_Li384ELb0ELb1EEENS1_25SingleTileBwdLPTSchedulerILb0ELi96ELb1EEEEEEEEEvNT_6ParamsE)
        /*0470*/ 	.short	0x0210
        /*0472*/ 	.short	0x0770


	//----- nvinfo : EIATTR_SW_WAR
	.align		4
.L_738:
        /*0474*/ 	.byte	0x04, 0x36
        /*0476*/ 	.short	(.L_740 - .L_739)
.L_739:
        /*0478*/ 	.word	0x00000008
.L_740:


//--------------------- .nv.info._ZN7cutlass13device_kernelIN5flash22FlashAttnBwdPreprocessIN4cute5tupleIJNS3_1CILi64EEENS5_ILi192EEEEEENS_6half_tEfNS_4arch4Sm90ELb1ELb0EEEEEvNT_6ParamsE --------------------------
	.section	.nv.info._ZN7cutlass13device_kernelIN5flash22FlashAttnBwdPreprocessIN4cute5tupleIJNS3_1CILi64EEENS5_ILi192EEEEEENS_6half_tEfNS_4arch4Sm90ELb1ELb0EEEEEvNT_6ParamsE,"",@"SHT_CUDA_INFO"
	.sectionflags	@""
	.align	4


	//----- nvinfo : EIATTR_CUDA_API_VERSION
	.align		4
        /*0000*/ 	.byte	0x04, 0x37
        /*0002*/ 	.short	(.L_742 - .L_741)
.L_741:
        /*0004*/ 	.word	0x00000082


	//----- nvinfo : EIATTR_KPARAM_INFO
	.align		4
.L_742:
        /*0008*/ 	.byte	0x04, 0x17
        /*000a*/ 	.short	(.L_744 - .L_743)
.L_743:
        /*000c*/ 	.word	0x00000000
        /*0010*/ 	.short	0x0000
        /*0012*/ 	.short	0x0000
        /*0014*/ 	.byte	0x00, 0xf0, 0xc1, 0x03


	//----- nvinfo : EIATTR_SPARSE_MMA_MASK
	.align		4
.L_744:
        /*0018*/ 	.byte	0x03, 0x50
        /*001a*/ 	.short	0x0000


	//----- nvinfo : EIATTR_MAXREG_COUNT
	.align		4
        /*001c*/ 	.byte	0x03, 0x1b
        /*001e*/ 	.short	0x0080


	//----- nvinfo : EIATTR_MERCURY_ISA_VERSION
	.align		4
        /*0020*/ 	.byte	0x03, 0x5f
        /*0022*/ 	.short	0x0101


	//----- nvinfo : EIATTR_COOP_GROUP_MASK_REGIDS
	.align		4
        /*0024*/ 	.byte	0x04, 0x29
        /*0026*/ 	.short	(.L_746 - .L_745)


	//   ....[0]....
.L_745:
        /*0028*/ 	.word	0xffffffff


	//   ....[1]....
        /*002c*/ 	.word	0xffffffff


	//   ....[2]....
        /*0030*/ 	.word	0xffffffff


	//   ....[3]....
        /*0034*/ 	.word	0xffffffff


	//   ....[4]....
        /*0038*/ 	.word	0xffffffff


	//   ....[5]....
        /*003c*/ 	.word	0xffffffff


	//----- nvinfo : EIATTR_COOP_GROUP_INSTR_OFFSETS
	.align		4
.L_746:
        /*0040*/ 	.byte	0x04, 0x28
        /*0042*/ 	.short	(.L_748 - .L_747)


	//   ....[0]....
.L_747:
        /*0044*/ 	.word	0x00001670


	//   ....[1]....
        /*0048*/ 	.word	0x00001680


	//   ....[2]....
        /*004c*/ 	.word	0x000016c0


	//   ....[3]....
        /*0050*/ 	.word	0x000016d0


	//   ....[4]....
        /*0054*/ 	.word	0x00001700


	//   ....[5]....
        /*0058*/ 	.word	0x00001710


	//----- nvinfo : EIATTR_EXIT_INSTR_OFFSETS
	.align		4
.L_748:
        /*005c*/ 	.byte	0x04, 0x1c
        /*005e*/ 	.short	(.L_750 - .L_749)


	//   ....[0]....
.L_749:
        /*0060*/ 	.word	0x00001c90


	//   ....[1]....
        /*0064*/ 	.word	0x00001d10


	//----- nvinfo : EIATTR_MAX_THREADS
	.align		4
.L_750:
        /*0068*/ 	.byte	0x04, 0x05
        /*006a*/ 	.short	(.L_752 - .L_751)
.L_751:
        /*006c*/ 	.word	0x00000100
        /*0070*/ 	.word	0x00000001
        /*0074*/ 	.word	0x00000001


	//----- nvinfo : EIATTR_CRS_STACK_SIZE
	.align		4
.L_752:
        /*0078*/ 	.byte	0x04, 0x1e
        /*007a*/ 	.short	(.L_754 - .L_753)
.L_753:
        /*007c*/ 	.word	0x00000000


	//----- nvinfo : EIATTR_CBANK_PARAM_SIZE
	.align		4
.L_754:
        /*0080*/ 	.byte	0x03, 0x19
        /*0082*/ 	.short	0x00f0


	//----- nvinfo : EIATTR_PARAM_CBANK
	.align		4
        /*0084*/ 	.byte	0x04, 0x0a
        /*0086*/ 	.short	(.L_756 - .L_755)
	.align		4
.L_755:
        /*0088*/ 	.word	index@(.nv.constant0._ZN7cutlass13device_kernelIN5flash22FlashAttnBwdPreprocessIN4cute5tupleIJNS3_1CILi64EEENS5_ILi192EEEEEENS_6half_tEfNS_4arch4Sm90ELb1ELb0EEEEEvNT_6ParamsE)
        /*008c*/ 	.short	0x0210
        /*008e*/ 	.short	0x00f0


	//----- nvinfo : EIATTR_SW_WAR
	.align		4
.L_756:
        /*0090*/ 	.byte	0x04, 0x36
        /*0092*/ 	.short	(.L_758 - .L_757)
.L_757:
        /*0094*/ 	.word	0x00000008
.L_758:


//--------------------- .nv.info._ZN7cutlass13device_kernelIN5flash11enable_sm90INS1_16FlashAttnBwdSm90INS1_25CollectiveMainloopBwdSm90ILi2ELi1ELi1EN4cute5tupleIJNS5_1CILi1EEES8_S8_EEENS6_IJNS7_ILi64EEENS7_ILi96EEENS7_ILi192EEEEEENS_6half_tEfNS_4arch4Sm90ELb1ELb0ELb1ELb1ELb0ELb0ELb1ELb0ELi3ELi1ELi1ELi1ELb0EEENS1_21CollectiveEpilogueBwdISD_SE_SG_Li384ELb1ELb1ELi3EEENS1_25SingleTileBwdLPTSchedulerILb1ELi96ELb0EEEEEEEEEvNT_6ParamsE --------------------------
	.section	.nv.info._ZN7cutlass13device_kernelIN5flash11enable_sm90INS1_16FlashAttnBwdSm90INS1_25CollectiveMainloopBwdSm90ILi2ELi1ELi1EN4cute5tupleIJNS5_1CILi1EEES8_S8_EEENS6_IJNS7_ILi64EEENS7_ILi96EEENS7_ILi192EEEEEENS_6half_tEfNS_4arch4Sm90ELb1ELb0ELb1ELb1ELb0ELb0ELb1ELb0ELi3ELi1ELi1ELi1ELb0EEENS1_21CollectiveEpilogueBwdISD_SE_SG_Li384ELb1ELb1ELi3EEENS1_25SingleTileBwdLPTSchedulerILb1ELi96ELb0EEEEEEEEEvNT_6ParamsE,"",@"SHT_CUDA_INFO"
	.sectionflags	@""
	.align	4


	//----- nvinfo : EIATTR_CUDA_API_VERSION
	.align		4
        /*0000*/ 	.byte	0x04, 0x37
        /*0002*/ 	.short	(.L_760 - .L_759)
.L_759:
        /*0004*/ 	.word	0x00000082


	//----- nvinfo : EIATTR_KPARAM_INFO
	.align		4
.L_760:
        /*0008*/ 	.byte	0x04, 0x17
        /*000a*/ 	.short	(.L_762 - .L_761)
.L_761:
        /*000c*/ 	.word	0x00000000
        /*0010*/ 	.short	0x0000
        /*0012*/ 	.short	0x0070
        /*0014*/ 	.byte	0x00, 0xf0, 0x01, 0x1a


	//----- nvinfo : EIATTR_SPARSE_MMA_MASK
	.align		4
.L_762:
        /*0018*/ 	.byte	0x03, 0x50
        /*001a*/ 	.short	0x0000


	//----- nvinfo : EIATTR_MAXREG_COUNT
	.align		4
        /*001c*/ 	.byte	0x03, 0x1b
        /*001e*/ 	.short	0x0080


	//----- nvinfo : EIATTR_NUM_BARRIERS
	.align		4
        /*0020*/ 	.byte	0x02, 0x4c
        /*0022*/ 	.byte	0x10
	.zero		1


	//----- nvinfo : EIATTR_EXTERNS
	.align		4
        /*0024*/ 	.byte	0x04, 0x0f
        /*0026*/ 	.short	(.L_764 - .L_763)


	//   ....[0]....
	.align		4
.L_763:
        /*0028*/ 	.word	index@(__assertfail)


	//----- nvinfo : EIATTR_ANNOTATIONS
	.align		4
.L_764:
        /*002c*/ 	.byte	0x04, 0x55
        /*002e*/ 	.short	(.L_766 - .L_765)


	//   ....[0]....
.L_765:
        /* <DEDUP_REMOVED lines=14> */


	//----- nvinfo : EIATTR_MERCURY_ISA_VERSION
	.align		4
.L_766:
        /*00f8*/ 	.byte	0x03, 0x5f
        /*00fa*/ 	.short	0x0101


	//----- nvinfo : EIATTR_INT_WARP_WIDE_INSTR_OFFSETS
	.align		4
        /*00fc*/ 	.byte	0x04, 0x31
        /*00fe*/ 	.short	(.L_768 - .L_767)


	//   ....[0]....
.L_767:
        /*0100*/ 	.word	0x00000180


	//   ....[1]....
        /*0104*/ 	.word	0x00000240


	//----- nvinfo : EIATTR_COOP_GROUP_MASK_REGIDS
	.align		4
.L_768:
        /*0108*/ 	.byte	0x04, 0x29
        /*010a*/ 	.short	(.L_770 - .L_769)


	//   ....[0]....
.L_769:
        /*010c*/ 	.word	0xffffffff


	//   ....[1]....
        /*0110*/ 	.word	0xffffffff


	//   ....[2]....
        /*0114*/ 	.word	0xffffffff


	//   ....[3]....
        /*0118*/ 	.word	0xffffffff


	//   ....[4]....
        /*011c*/ 	.word	0xffffffff


	//   ....[5]....
        /*0120*/ 	.word	0xffffffff


	//   ....[6]....
        /*0124*/ 	.word	0xffffffff


	//   ....[7]....
        /*0128*/ 	.word	0x0500000f


	//----- nvinfo : EIATTR_COOP_GROUP_INSTR_OFFSETS
	.align		4
.L_770:
        /*012c*/ 	.byte	0x04, 0x28
        /*012e*/ 	.short	(.L_772 - .L_771)


	//   ....[0]....
.L_771:
        /*0130*/ 	.word	0x00000060


	//   ....[1]....
        /*0134*/ 	.word	0x00000190


	//   ....[2]....
        /*0138*/ 	.word	0x00000220


	//   ....[3]....
        /*013c*/ 	.word	0x000003a0


	//   ....[4]....
        /*0140*/ 	.word	0x00000600


	//   ....[5]....
        /*0144*/ 	.word	0x00001620


	//   ....[6]....
        /*0148*/ 	.word	0x00006e50


	//   ....[7]....
        /*014c*/ 	.word	0x0000b4d0


	//----- nvinfo : EIATTR_REG_RECONFIG
	.align		4
.L_772:
        /*0150*/ 	.byte	0x01, 0x54
	.zero		2


	//----- nvinfo : EIATTR_SYSCALL_OFFSETS
	.align		4
        /*0154*/ 	.byte	0x04, 0x46
        /*0156*/ 	.short	(.L_774 - .L_773)


	//   ....[0]....
.L_773:
        /*0158*/ 	.word	0x00001280


	//   ....[1]....
        /*015c*/ 	.word	0x00001370


	//   ....[2]....
        /*0160*/ 	.word	0x000014b0


	//   ....[3]....
        /*0164*/ 	.word	0x000015a0


	//----- nvinfo : EIATTR_MBARRIER_INSTR_OFFSETS
	.align		4
.L_774:
        /*0168*/ 	.byte	0x04, 0x39
        /*016a*/ 	.short	(.L_776 - .L_775)


	//   ....[0]....
.L_775:
        /*016c*/ 	.word	0x00000260
        /*0170*/ 	.word	0x000000ff
        /*0174*/ 	.word	0x00036400
        /*0178*/ 	.short	0x0100
        /*017a*/ 	.byte	0x06
	.zero		1


	//   ....[1]....
        /*017c*/ 	.word	0x00000350
        /*0180*/ 	.word	0x000000ff
        /*0184*/ 	.word	0x00036410
        /*0188*/ 	.short	0x0100
        /*018a*/ 	.byte	0x08
	.zero		1


	//   ....[2]....
        /*018c*/ 	.word	0x00000360
        /*0190*/ 	.word	0x000000ff
        /*0194*/ 	.word	0x00036420
        /*0198*/ 	.short	0x0100
        /*019a*/ 	.byte	0x08
	.zero		1


	//   ....[3]....
        /*019c*/ 	.word	0x00000370
        /*01a0*/ 	.word	0x000000ff
        /*01a4*/ 	.word	0x00036418
        /*01a8*/ 	.short	0x0100
        /*01aa*/ 	.byte	0x08
	.zero		1


	//   ....[4]....
        /*01ac*/ 	.word	0x00000380
        /*01b0*/ 	.word	0x000000ff
        /*01b4*/ 	.word	0x00036428
        /*01b8*/ 	.short	0x0100
        /*01ba*/ 	.byte	0x08
	.zero		1


	//   ....[5]....
        /*01bc*/ 	.word	0x000004b0
        /*01c0*/ 	.word	0x000000ff
        /*01c4*/ 	.word	0x00036430
        /*01c8*/ 	.short	0x0100
        /*01ca*/ 	.byte	0x08
	.zero		1


	//   ....[6]....
        /*01cc*/ 	.word	0x000004c0
        /*01d0*/ 	.word	0x000000ff
        /*01d4*/ 	.word	0x00036438
        /*01d8*/ 	.short	0x0100
        /*01da*/ 	.byte	0x08
	.zero		1


	//   ....[7]....
        /*01dc*/ 	.word	0x00001660
        /*01e0*/ 	.word	0x000000ff
        /*01e4*/ 	.word	0x00036400
        /*01e8*/ 	.short	0x010a
        /*01ea*/ 	.byte	0x24
	.zero		1


	//   ....[8]....
        /*01ec*/ 	.word	0x00001760
        /*01f0*/ 	.word	0x000000ff
        /*01f4*/ 	.word	0x00036400
        /*01f8*/ 	.short	0x010a
        /*01fa*/ 	.byte	0x24
	.zero		1


	//   ....[9]....
        /*01fc*/ 	.word	0x00001e70
        /*0200*/ 	.word	0x00000003
        /*0204*/ 	.word	0x00036410
        /*0208*/ 	.short	0x010a
        /*020a*/ 	.byte	0x3f
	.zero		1


	//   ....[10]....
        /*020c*/ 	.word	0x00001eb0
        /*0210*/ 	.word	0x00000003
        /*0214*/ 	.word	0x00036410
        /*0218*/ 	.short	0x010a
        /*021a*/ 	.byte	0x3f
	.zero		1


	//   ....[11]....
        /*021c*/ 	.word	0x00002550
        /*0220*/ 	.word	0x000000ff
        /*0224*/ 	.word	0x00036430
        /*0228*/ 	.short	0x010a
        /*022a*/ 	.byte	0x24
	.zero		1


	//   ....[12]....
        /*022c*/ 	.word	0x000027a0
        /*0230*/ 	.word	0x000000ff
        /*0234*/ 	.word	0x00036430
        /*0238*/ 	.short	0x010a
        /*023a*/ 	.byte	0x24
	.zero		1


	//   ....[13]....
        /*023c*/ 	.word	0x00003e60
        /*0240*/ 	.word	0x000000ff
        /*0244*/ 	.word	0x00000000
        /*0248*/ 	.short	0x0101
        /*024a*/ 	.byte	0x04
	.zero		1


	//   ....[14]....
        /*024c*/ 	.word	0x000041f0
        /*0250*/ 	.word	0x00000003
        /*0254*/ 	.word	0x00000000
        /*0258*/ 	.short	0x0101
        /*025a*/ 	.byte	0x3f
	.zero		1


	//   ....[15]....
        /*025c*/ 	.word	0x000093d0
        /*0260*/ 	.word	0x00000000
        /*0264*/ 	.word	0x00036420
        /*0268*/ 	.short	0x010a
        /*026a*/ 	.byte	0x3f
	.zero		1


	//   ....[16]....
        /*026c*/ 	.word	0x00009bc0
        /*0270*/ 	.word	0x00000000
        /*0274*/ 	.word	0x00036438
        /*0278*/ 	.short	0x010a
        /*027a*/ 	.byte	0x3f
	.zero		1


	//   ....[17]....
        /*027c*/ 	.word	0x00009f20
        /*0280*/ 	.word	0x00000000
        /*0284*/ 	.word	0x00036428
        /*0288*/ 	.short	0x010a
        /*028a*/ 	.byte	0x3f
	.zero		1


	//   ....[18]....
        /*028c*/ 	.word	0x0000a250
        /*0290*/ 	.word	0x00000000
        /*0294*/ 	.word	0x00036438
        /*0298*/ 	.short	0x010a
        /*029a*/ 	.byte	0x3f
	.zero		1


	//   ....[19]....
        /*029c*/ 	.word	0x0000a540
        /*02a0*/ 	.word	0x00000000
        /*02a4*/ 	.word	0x00036420
        /*02a8*/ 	.short	0x010a
        /*02aa*/ 	.byte	0x3f
	.zero		1


	//   ....[20]....
        /*02ac*/ 	.word	0x0000a8c0
        /*02b0*/ 	.word	0x00000000
        /*02b4*/ 	.word	0x00036438
        /*02b8*/ 	.short	0x010a
        /*02ba*/ 	.byte	0x3f
	.zero		1


	//   ....[21]....
        /*02bc*/ 	.word	0x0000abc0
        /*02c0*/ 	.word	0x00000000
        /*02c4*/ 	.word	0x00036428
        /*02c8*/ 	.short	0x010a
        /*02ca*/ 	.byte	0x3f
	.zero		1


	//   ....[22]....
        /*02cc*/ 	.word	0x0000af00
        /*02d0*/ 	.word	0x00000000
        /*02d4*/ 	.word	0x00036438
        /*02d8*/ 	.short	0x010a
        /*02da*/ 	.byte	0x3f
	.zero		1


	//   ....[23]....
        /*02dc*/ 	.word	0x0000b360
        /*02e0*/ 	.word	0x00000007
        /*02e4*/ 	.word	0x00000000
        /*02e8*/ 	.short	0x010a
        /*02ea*/ 	.byte	0x3f
	.zero		1


	//   ....[24]....
        /*02ec*/ 	.word	0x0000b3e0
        /*02f0*/ 	.word	0x00000003
        /*02f4*/ 	.word	0x00000000
        /*02f8*/ 	.short	0x010a
        /*02fa*/ 	.byte	0x3f
	.zero		1


	//   ....[25]....
        /*02fc*/ 	.word	0x0000b430
        /*0300*/ 	.word	0x00000009
        /*0304*/ 	.word	0x00036438
        /*0308*/ 	.short	0x010a
        /*030a*/ 	.byte	0x3f
	.zero		1


	//   ....[26]....
        /*030c*/ 	.word	0x0000b510
        /*0310*/ 	.word	0x00000000
        /*0314*/ 	.word	0x00036400
        /*0318*/ 	.short	0x010a
        /*031a*/ 	.byte	0x3f
	.zero		1


	//   ....[27]....
        /*031c*/ 	.word	0x0000b560
        /*0320*/ 	.word	0x00000003
        /*0324*/ 	.word	0x00036410
        /*0328*/ 	.short	0x010a
        /*032a*/ 	.byte	0x3f
	.zero		1


	//   ....[28]....
        /*032c*/ 	.word	0x0000b5c0
        /*0330*/ 	.word	0x00000079
        /*0334*/ 	.word	0x00036430
        /*0338*/ 	.short	0x010a
        /*033a*/ 	.byte	0x3f
	.zero		1


	//   ....[29]....
        /*033c*/ 	.word	0x0000b610
        /*0340*/ 	.word	0x00000000
        /*0344*/ 	.word	0x00036420
        /*0348*/ 	.short	0x010a
        /*034a*/ 	.byte	0x3f
	.zero		1


	//   ....[30]....
        /*034c*/ 	.word	0x0000b660
        /*0350*/ 	.word	0x00000000
        /*0354*/ 	.word	0x00036438
        /*0358*/ 	.short	0x010a
        /*035a*/ 	.byte	0x3f
	.zero		1


	//   ....[31]....
        /*035c*/ 	.word	0x0000b6b0
        /*0360*/ 	.word	0x00000000
        /*0364*/ 	.word	0x00036428
        /*0368*/ 	.short	0x010a
        /*036a*/ 	.byte	0x3f
	.zero		1


	//   ....[32]....
        /*036c*/ 	.word	0x0000b710
        /*0370*/ 	.word	0x00000000
        /*0374*/ 	.word	0x00036438
        /*0378*/ 	.short	0x010a
        /*037a*/ 	.byte	0x3f
	.zero		1


	//   ....[33]....
        /*037c*/ 	.word	0x0000b790
        /*0380*/ 	.word	0x00000000
        /*0384*/ 	.word	0x00036420
        /*0388*/ 	.short	0x010a
        /*038a*/ 	.byte	0x3f
	.zero		1


	//   ....[34]....
        /*038c*/ 	.word	0x0000b7e0
        /*0390*/ 	.word	0x00000000
        /*0394*/ 	.word	0x00036438
        /*0398*/ 	.short	0x010a
        /*039a*/ 	.byte	0x3f
	.zero		1


	//   ....[35]....
        /*039c*/ 	.word	0x0000b830
        /*03a0*/ 	.word	0x00000000
        /*03a4*/ 	.word	0x00036428
        /*03a8*/ 	.short	0x010a
        /*03aa*/ 	.byte	0x3f
	.zero		1


	//   ....[36]....
        /*03ac*/ 	.word	0x0000b880
        /*03b0*/ 	.word	0x00000000
        /*03b4*/ 	.word	0x00036438
        /*03b8*/ 	.short	0x010a
        /*03ba*/ 	.byte	0x3f
	.zero		1


	//   ....[37]....
        /*03bc*/ 	.word	0x0000b950
        /*03c0*/ 	.word	0x00000007
        /*03c4*/ 	.word	0x00000000
        /*03c8*/ 	.short	0x010a
        /*03ca*/ 	.byte	0x3f
	.zero		1


	//   ....[38]....
        /*03cc*/ 	.word	0x0000b9a0
        /*03d0*/ 	.word	0x00000003
        /*03d4*/ 	.word	0x00000000
        /*03d8*/ 	.short	0x010a
        /*03da*/ 	.byte	0x3f
	.zero		1


	//----- nvinfo : EIATTR_NUM_MBARRIERS
	.align		4
.L_776:
        /*03dc*/ 	.byte	0x03, 0x38
        /*03de*/ 	.short	0x0007


	//----- nvinfo : EIATTR_EXIT_INSTR_OFFSETS
	.align		4
        /*03e0*/ 	.byte	0x04, 0x1c
        /*03e2*/ 	.short	(.L_778 - .L_777)


	//   ....[0]....
.L_777:
        /*03e4*/ 	.word	0x0000b480


	//----- nvinfo : EIATTR_MAX_THREADS
	.align		4
.L_778:
        /*03e8*/ 	.byte	0x04, 0x05
        /*03ea*/ 	.short	(.L_780 - .L_779)
.L_779:
        /*03ec*/ 	.word	0x00000200
        /*03f0*/ 	.word	0x00000001
        /*03f4*/ 	.word	0x00000001


	//----- nvinfo : EIATTR_CRS_STACK_SIZE
	.align		4
.L_780:
        /*03f8*/ 	.byte	0x04, 0x1e
        /*03fa*/ 	.short	(.L_782 - .L_781)
.L_781:
        /*03fc*/ 	.word	0x00000000


	//----- nvinfo : EIATTR_CBANK_PARAM_SIZE
	.align		4
.L_782:
        /*0400*/ 	.byte	0x03, 0x19
        /*0402*/ 	.short	0x06f0


	//----- nvinfo : EIATTR_PARAM_CBANK
	.align		4
        /*0404*/ 	.byte	0x04, 0x0a
        /*0406*/ 	.short	(.L_784 - .L_783)
	.align		4
.L_783:
        /*0408*/ 	.word	index@(.nv.constant0._ZN7cutlass13device_kernelIN5flash11enable_sm90INS1_16FlashAttnBwdSm90INS1_25CollectiveMainloopBwdSm90ILi2ELi1ELi1EN4cute5tupleIJNS5_1CILi1EEES8_S8_EEENS6_IJNS7_ILi64EEENS7_ILi96EEENS7_ILi192EEEEEENS_6half_tEfNS_4arch4Sm90ELb1ELb0ELb1ELb1ELb0ELb0ELb1ELb0ELi3ELi1ELi1ELi1ELb0EEENS1_21CollectiveEpilogueBwdISD_SE_SG_Li384ELb1ELb1ELi3EEENS1_25SingleTileBwdLPTSchedulerILb1ELi96ELb0EEEEEEEEEvNT_6ParamsE)
        /*040c*/ 	.short	0x0210
        /*040e*/ 	.short	0x06f0


	//----- nvinfo : EIATTR_SW_WAR
	.align		4
.L_784:
        /*0410*/ 	.byte	0x04, 0x36
        /*0412*/ 	.short	(.L_786 - .L_785)
.L_785:
        /*0414*/ 	.word	0x00000008
.L_786:


//--------------------- .nv.info._ZN7cutlass13device_kernelIN5flash11enable_sm90INS1_16FlashAttnBwdSm90INS1_25CollectiveMainloopBwdSm90ILi2ELi1ELi1EN4cute5tupleIJNS5_1CILi1EEES8_S8_EEENS6_IJNS7_ILi64EEENS7_ILi96EEENS7_ILi192EEEEEENS_6half_tEfNS_4arch4Sm90ELb1ELb0ELb1ELb1ELb1ELb0ELb1ELb0ELi3ELi1ELi1ELi1ELb0EEENS1_21CollectiveEpilogueBwdISD_SE_SG_Li384ELb1ELb1ELi3EEENS1_25SingleTileBwdLPTSchedulerILb1ELi96ELb1EEEEEEEEEvNT_6ParamsE --------------------------
	.section	.nv.info._ZN7cutlass13device_kernelIN5flash11enable_sm90INS1_16FlashAttnBwdSm90INS1_25CollectiveMainloopBwdSm90ILi2ELi1ELi1EN4cute5tupleIJNS5_1CILi1EEES8_S8_EEENS6_IJNS7_ILi64EEENS7_ILi96EEENS7_ILi192EEEEEENS_6half_tEfNS_4arch4Sm90ELb1ELb0ELb1ELb1ELb1ELb0ELb1ELb0ELi3ELi1ELi1ELi1ELb0EEENS1_21CollectiveEpilogueBwdISD_SE_SG_Li384ELb1ELb1ELi3EEENS1_25SingleTileBwdLPTSchedulerILb1ELi96ELb1EEEEEEEEEvNT_6ParamsE,"",@"SHT_CUDA_INFO"
	.sectionflags	@""
	.align	4


	//----- nvinfo : EIATTR_CUDA_API_VERSION
	.align		4
        /*0000*/ 	.byte	0x04, 0x37
        /*0002*/ 	.short	(.L_788 - .L_787)
.L_787:
        /*0004*/ 	.word	0x00000082


	//----- nvinfo : EIATTR_KPARAM_INFO
	.align		4
.L_788:
        /*0008*/ 	.byte	0x04, 0x17
        /*000a*/ 	.short	(.L_790 - .L_789)
.L_789:
        /*000c*/ 	.word	0x00000000
        /*0010*/ 	.short	0x0000
        /*0012*/ 	.short	0x0070
        /*0014*/ 	.byte	0x00, 0xf0, 0x01, 0x1a


	//----- nvinfo : EIATTR_SPARSE_MMA_MASK
	.align		4
.L_790:
        /*0018*/ 	.byte	0x03, 0x50
        /*001a*/ 	.short	0x0000


	//----- nvinfo : EIATTR_MAXREG_COUNT
	.align		4
        /*001c*/ 	.byte	0x03, 0x1b
        /*001e*/ 	.short	0x0080


	//----- nvinfo : EIATTR_NUM_BARRIERS
	.align		4
        /*0020*/ 	.byte	0x02, 0x4c
        /*0022*/ 	.byte	0x10
	.zero		1


	//----- nvinfo : EIATTR_EXTERNS
	.align		4
        /*0024*/ 	.byte	0x04, 0x0f
        /*0026*/ 	.short	(.L_792 - .L_791)


	//   ....[0]....
	.align		4
.L_791:
        /*0028*/ 	.word	index@(__assertfail)


	//----- nvinfo : EIATTR_ANNOTATIONS
	.align		4
.L_792:
        /*002c*/ 	.byte	0x04, 0x55
        /*002e*/ 	.short	(.L_794 - .L_793)


	//   ....[0]....
.L_793:
        /* <DEDUP_REMOVED lines=13> */


	//----- nvinfo : EIATTR_MERCURY_ISA_VERSION
	.align		4
.L_794:
        /*00e8*/ 	.byte	0x03, 0x5f
        /*00ea*/ 	.short	0x0101


	//----- nvinfo : EIATTR_INT_WARP_WIDE_INSTR_OFFSETS
	.align		4
        /*00ec*/ 	.byte	0x04, 0x31
        /*00ee*/ 	.short	(.L_796 - .L_795)


	//   ....[0]....
.L_795:
        /*00f0*/ 	.word	0x00000180


	//   ....[1]....
        /*00f4*/ 	.word	0x00000240


	//   ....[2]....
        /*00f8*/ 	.word	0x00008190


	//   ....[3]....
        /*00fc*/ 	.word	0x00008980


	//   ....[4]....
        /*0100*/ 	.word	0x00008fe0


	//----- nvinfo : EIATTR_COOP_GROUP_MASK_REGIDS
	.align		4
.L_796:
        /*0104*/ 	.byte	0x04, 0x29
        /*0106*/ 	.short	(.L_798 - .L_797)


	//   ....[0]....
.L_797:
        /*0108*/ 	.word	0xffffffff


	//   ....[1]....
        /*010c*/ 	.word	0xffffffff


	//   ....[2]....
        /*0110*/ 	.word	0xffffffff


	//   ....[3]....
        /*0114*/ 	.word	0xffffffff


	//   ....[4]....
        /*0118*/ 	.word	0xffffffff


	//   ....[5]....
        /*011c*/ 	.word	0xffffffff


	//   ....[6]....
        /*0120*/ 	.word	0xffffffff


	//   ....[7]....
        /*0124*/ 	.word	0xffffffff


	//   ....[8]....
        /*0128*/ 	.word	0xffffffff


	//   ....[9]....
        /*012c*/ 	.word	0xffffffff


	//   ....[10]....
        /*0130*/ 	.word	0xffffffff


	//   ....[11]....
        /*0134*/ 	.word	0xffffffff


	//   ....[12]....
        /*0138*/ 	.word	0xffffffff


	//   ....[13]....
        /*013c*/ 	.word	0x0500000f


	//   ....[14]....
        /*0140*/ 	.word	0x0500000f


	//   ....[15]....
        /*0144*/ 	.word	0x0500000f


	//   ....[16]....
        /*0148*/ 	.word	0x0500000f


	//----- nvinfo : EIATTR_COOP_GROUP_INSTR_OFFSETS
	.align		4
.L_798:
        /*014c*/ 	.byte	0x04, 0x28
        /*014e*/ 	.short	(.L_800 - .L_799)


	//   ....[0]....
.L_799:
        /*0150*/ 	.word	0x00000060


	//   ....[1]....
        /*0154*/ 	.word	0x00000190


	//   ....[2]....
        /*0158*/ 	.word	0x00000220


	//   ....[3]....
        /*015c*/ 	.word	0x000003a0


	//   ....[4]....
        /*0160*/ 	.word	0x00000600


	//   ....[5]....
        /*0164*/ 	.word	0x00001620


	//   ....[6]....
        /*0168*/ 	.word	0x00006e50


	//   ....[7]....
        /*016c*/ 	.word	0x00007c00


	//   ....[8]....
        /*0170*/ 	.word	0x000080c0


	//   ....[9]....
        /*0174*/ 	.word	0x000084c0


	//   ....[10]....
        /*0178*/ 	.word	0x000088b0


	//   ....[11]....
        /*017c*/ 	.word	0x00008b60


	//   ....[12]....
        /*0180*/ 	.word	0x00008f10


	//   ....[13]....
        /*0184*/ 	.word	0x0000be00


	//   ....[14]....
        /*0188*/ 	.word	0x0000bf70


	//   ....[15]....
        /*018c*/ 	.word	0x0000bfe0


	//   ....[16]....
        /*0190*/ 	.word	0x0000c050


	//----- nvinfo : EIATTR_REG_RECONFIG
	.align		4
.L_800:
        /*0194*/ 	.byte	0x01, 0x54
	.zero		2


	//----- nvinfo : EIATTR_SYSCALL_OFFSETS
	.align		4
        /*0198*/ 	.byte	0x04, 0x46
        /*019a*/ 	.short	(.L_802 - .L_801)


	//   ....[0]....
.L_801:
        /*019c*/ 	.word	0x00001280


	//   ....[1]....
        /*01a0*/ 	.word	0x00001370


	//   ....[2]....
        /*01a4*/ 	.word	0x000014b0


	//   ....[3]....
        /*01a8*/ 	.word	0x000015a0


	//----- nvinfo : EIATTR_MBARRIER_INSTR_OFFSETS
	.align		4
.L_802:
        /*01ac*/ 	.byte	0x04, 0x39
        /*01ae*/ 	.short	(.L_804 - .L_803)


	//   ....[0]....
.L_803:
        /*01b0*/ 	.word	0x00000260
        /*01b4*/ 	.word	0x000000ff
        /*01b8*/ 	.word	0x00036400
        /*01bc*/ 	.short	0x0100
        /*01be*/ 	.byte	0x06
	.zero		1


	//   ....[1]....
        /*01c0*/ 	.word	0x00000350
        /*01c4*/ 	.word	0x000000ff
        /*01c8*/ 	.word	0x00036410
        /*01cc*/ 	.short	0x0100
        /*01ce*/ 	.byte	0x08
	.zero		1


	//   ....[2]....
        /*01d0*/ 	.word	0x00000360
        /*01d4*/ 	.word	0x000000ff
        /*01d8*/ 	.word	0x00036420
        /*01dc*/ 	.short	0x0100
        /*01de*/ 	.byte	0x08
	.zero		1


	//   ....[3]....
        /*01e0*/ 	.word	0x00000370
        /*01e4*/ 	.word	0x000000ff
        /*01e8*/ 	.word	0x00036418
        /*01ec*/ 	.short	0x0100
        /*01ee*/ 	.byte	0x08
	.zero		1


	//   ....[4]....
        /*01f0*/ 	.word	0x00000380
        /*01f4*/ 	.word	0x000000ff
        /*01f8*/ 	.word	0x00036428
        /*01fc*/ 	.short	0x0100
        /*01fe*/ 	.byte	0x08
	.zero		1


	//   ....[5]....
        /*0200*/ 	.word	0x000004b0
        /*0204*/ 	.word	0x000000ff
        /*0208*/ 	.word	0x00036430
        /*020c*/ 	.short	0x0100
        /*020e*/ 	.byte	0x08
	.zero		1


	//   ....[6]....
        /*0210*/ 	.word	0x000004c0
        /*0214*/ 	.word	0x000000ff
        /*0218*/ 	.word	0x00036438
        /*021c*/ 	.short	0x0100
        /*021e*/ 	.byte	0x08
	.zero		1


	//   ....[7]....
        /*0220*/ 	.word	0x00001660
        /*0224*/ 	.word	0x000000ff
        /*0228*/ 	.word	0x00036400
        /*022c*/ 	.short	0x010a
        /*022e*/ 	.byte	0x24
	.zero		1


	//   ....[8]....
        /*0230*/ 	.word	0x00001760
        /*0234*/ 	.word	0x000000ff
        /*0238*/ 	.word	0x00036400
        /*023c*/ 	.short	0x010a
        /*023e*/ 	.byte	0x24
	.zero		1


	//   ....[9]....
        /*0240*/ 	.word	0x00001e70
        /*0244*/ 	.word	0x00000003
        /*0248*/ 	.word	0x00036410
        /*024c*/ 	.short	0x010a
        /*024e*/ 	.byte	0x3f
	.zero		1


	//   ....[10]....
        /*0250*/ 	.word	0x00001eb0
        /*0254*/ 	.word	0x00000003
        /*0258*/ 	.word	0x00036410
        /*025c*/ 	.short	0x010a
        /*025e*/ 	.byte	0x3f
	.zero		1


	//   ....[11]....
        /*0260*/ 	.word	0x00002550
        /*0264*/ 	.word	0x000000ff
        /*0268*/ 	.word	0x00036430
        /*026c*/ 	.short	0x010a
        /*026e*/ 	.byte	0x24
	.zero		1


	//   ....[12]....
        /*0270*/ 	.word	0x000027a0
        /*0274*/ 	.word	0x000000ff
        /*0278*/ 	.word	0x00036430
        /*027c*/ 	.short	0x010a
        /*027e*/ 	.byte	0x24
	.zero		1


	//   ....[13]....
        /*0280*/ 	.word	0x00003e60
        /*0284*/ 	.word	0x000000ff
        /*0288*/ 	.word	0x00000000
        /*028c*/ 	.short	0x0101
        /*028e*/ 	.byte	0x04
	.zero		1


	//   ....[14]....
        /*0290*/ 	.word	0x000041f0
        /*0294*/ 	.word	0x00000003
        /*0298*/ 	.word	0x00000000
        /*029c*/ 	.short	0x0101
        /*029e*/ 	.byte	0x3f
	.zero		1


	//   ....[15]....
        /*02a0*/ 	.word	0x00009d00
        /*02a4*/ 	.word	0x00000000
        /*02a8*/ 	.word	0x00036420
        /*02ac*/ 	.short	0x010a
        /*02ae*/ 	.byte	0x3f
	.zero		1


	//   ....[16]....
        /*02b0*/ 	.word	0x0000a4f0
        /*02b4*/ 	.word	0x00000000
        /*02b8*/ 	.word	0x00036438
        /*02bc*/ 	.short	0x010a
        /*02be*/ 	.byte	0x3f
	.zero		1


	//   ....[17]....
        /*02c0*/ 	.word	0x0000a850
        /*02c4*/ 	.word	0x00000000
        /*02c8*/ 	.word	0x00036428
        /*02cc*/ 	.short	0x010a
        /*02ce*/ 	.byte	0x3f
	.zero		1


	//   ....[18]....
        /*02d0*/ 	.word	0x0000ab80
        /*02d4*/ 	.word	0x00000000
        /*02d8*/ 	.word	0x00036438
        /*02dc*/ 	.short	0x010a
        /*02de*/ 	.byte	0x3f
	.zero		1


	//   ....[19]....
        /*02e0*/ 	.word	0x0000ae70
        /*02e4*/ 	.word	0x00000000
        /*02e8*/ 	.word	0x00036420
        /*02ec*/ 	.short	0x010a
        /*02ee*/ 	.byte	0x3f
	.zero		1


	//   ....[20]....
        /*02f0*/ 	.word	0x0000b1f0
        /*02f4*/ 	.word	0x00000000
        /*02f8*/ 	.word	0x00036438
        /*02fc*/ 	.short	0x010a
        /*02fe*/ 	.byte	0x3f
	.zero		1


	//   ....[21]....
        /*0300*/ 	.word	0x0000b4f0
        /*0304*/ 	.word	0x00000000
        /*0308*/ 	.word	0x00036428
        /*030c*/ 	.short	0x010a
        /*030e*/ 	.byte	0x3f
	.zero		1


	//   ....[22]....
        /*0310*/ 	.word	0x0000b830
        /*0314*/ 	.word	0x00000000
        /*0318*/ 	.word	0x00036438
        /*031c*/ 	.short	0x010a
        /*031e*/ 	.byte	0x3f
	.zero		1


	//   ....[23]....
        /*0320*/ 	.word	0x0000bc90
        /*0324*/ 	.word	0x00000007
        /*0328*/ 	.word	0x00000000
        /*032c*/ 	.short	0x010a
        /*032e*/ 	.byte	0x3f
	.zero		1


	//   ....[24]....
        /*0330*/ 	.word	0x0000bd10
        /*0334*/ 	.word	0x00000003
        /*0338*/ 	.word	0x00000000
        /*033c*/ 	.short	0x010a
        /*033e*/ 	.byte	0x3f
	.zero		1


	//   ....[25]....
        /*0340*/ 	.word	0x0000bd60
        /*0344*/ 	.word	0x00000009
        /*0348*/ 	.word	0x00036438
        /*034c*/ 	.short	0x010a
        /*034e*/ 	.byte	0x3f
	.zero		1


	//   ....[26]....
        /*0350*/ 	.word	0x0000be40
        /*0354*/ 	.word	0x00000000
        /*0358*/ 	.word	0x00036400
        /*035c*/ 	.short	0x010a
        /*035e*/ 	.byte	0x3f
	.zero		1


	//   ....[27]....
        /*0360*/ 	.word	0x0000be90
        /*0364*/ 	.word	0x00000003
        /*0368*/ 	.word	0x00036410
        /*036c*/ 	.short	0x010a
        /*036e*/ 	.byte	0x3f
	.zero		1


	//   ....[28]....
        /*0370*/ 	.word	0x0000bef0
        /*0374*/ 	.word	0x00000079
        /*0378*/ 	.word	0x00036430
        /*037c*/ 	.short	0x010a
        /*037e*/ 	.byte	0x3f
	.zero		1


	//   ....[29]....
        /*0380*/ 	.word	0x0000c090
        /*0384*/ 	.word	0x00000000
        /*0388*/ 	.word	0x00036420
        /*038c*/ 	.short	0x010a
        /*038e*/ 	.byte	0x3f
	.zero		1


	//   ....[30]....
        /*0390*/ 	.word	0x0000c0e0
        /*0394*/ 	.word	0x00000000
        /*0398*/ 	.word	0x00036438
        /*039c*/ 	.short	0x010a
        /*039e*/ 	.byte	0x3f
	.zero		1


	//   ....[31]....
        /*03a0*/ 	.word	0x0000c130
        /*03a4*/ 	.word	0x00000000
        /*03a8*/ 	.word	0x00036428
        /*03ac*/ 	.short	0x010a
        /*03ae*/ 	.byte	0x3f
	.zero		1


	//   ....[32]....
        /*03b0*/ 	.word	0x0000c190
        /*03b4*/ 	.word	0x00000000
        /*03b8*/ 	.word	0x00036438
        /*03bc*/ 	.short	0x010a
        /*03be*/ 	.byte	0x3f
	.zero		1


	//   ....[33]....
        /*03c0*/ 	.word	0x0000c210
        /*03c4*/ 	.word	0x00000000
        /*03c8*/ 	.word	0x00036420
        /*03cc*/ 	.short	0x010a
        /*03ce*/ 	.byte	0x3f
	.zero		1


	//   ....[34]....
        /*03d0*/ 	.word	0x0000c260
        /*03d4*/ 	.word	0x00000000
        /*03d8*/ 	.word	0x00036438
        /*03dc*/ 	.short	0x010a
        /*03de*/ 	.byte	0x3f
	.zero		1


	//   ....[35]....
        /*03e0*/ 	.word	0x0000c2b0
        /*03e4*/ 	.word	0x00000000
        /*03e8*/ 	.word	0x00036428
        /*03ec*/ 	.short	0x010a
        /*03ee*/ 	.byte	0x3f
	.zero		1


	//   ....[36]....
        /*03f0*/ 	.word	0x0000c300
        /*03f4*/ 	.word	0x00000000
        /*03f8*/ 	.word	0x00036438
        /*03fc*/ 	.short	0x010a
        /*03fe*/ 	.byte	0x3f
	.zero		1


	//   ....[37]....
        /*0400*/ 	.word	0x0000c3d0
        /*0404*/ 	.word	0x00000007
        /*0408*/ 	.word	0x00000000
        /*040c*/ 	.short	0x010a
        /*040e*/ 	.byte	0x3f
	.zero		1


	//   ....[38]....
        /*0410*/ 	.word	0x0000c420
        /*0414*/ 	.word	0x00000003
        /*0418*/ 	.word	0x00000000
        /*041c*/ 	.short	0x010a
        /*041e*/ 	.byte	0x3f
	.zero		1


	//----- nvinfo : EIATTR_NUM_MBARRIERS
	.align		4
.L_804:
        /*0420*/ 	.byte	0x03, 0x38
        /*0422*/ 	.short	0x0007


	//----- nvinfo : EIATTR_EXIT_INSTR_OFFSETS
	.align		4
        /*0424*/ 	.byte	0x04, 0x1c
        /*0426*/ 	.short	(.L_806 - .L_805)


	//   ....[0]....
.L_805:
        /*0428*/ 	.word	0x0000bdb0


	//----- nvinfo : EIATTR_MAX_THREADS
	.align		4
.L_806:
        /*042c*/ 	.byte	0x04, 0x05
        /*042e*/ 	.short	(.L_808 - .L_807)
.L_807:
        /*0430*/ 	.word	0x00000200
        /*0434*/ 	.word	0x00000001
        /*0438*/ 	.word	0x00000001


	//----- nvinfo : EIATTR_CRS_STACK_SIZE
	.align		4
.L_808:
        /*043c*/ 	.byte	0x04, 0x1e
        /*043e*/ 	.short	(.L_810 - .L_809)
.L_809:
        /*0440*/ 	.word	0x00000000


	//----- nvinfo : EIATTR_CBANK_PARAM_SIZE
	.align		4
.L_810:
        /*0444*/ 	.byte	0x03, 0x19
        /*0446*/ 	.short	0x06f0


	//----- nvinfo : EIATTR_PARAM_CBANK
	.align		4
        /*0448*/ 	.byte	0x04, 0x0a
        /*044a*/ 	.short	(.L_812 - .L_811)
	.align		4
.L_811:
        /*044c*/ 	.word	index@(.nv.constant0._ZN7cutlass13device_kernelIN5flash11enable_sm90INS1_16FlashAttnBwdSm90INS1_25CollectiveMainloopBwdSm90ILi2ELi1ELi1EN4cute5tupleIJNS5_1CILi1EEES8_S8_EEENS6_IJNS7_ILi64EEENS7_ILi96EEENS7_ILi192EEEEEENS_6half_tEfNS_4arch4Sm90ELb1ELb0ELb1ELb1ELb1ELb0ELb1ELb0ELi3ELi1ELi1ELi1ELb0EEENS1_21CollectiveEpilogueBwdISD_SE_SG_Li384ELb1ELb1ELi3EEENS1_25SingleTileBwdLPTSchedulerILb1ELi96ELb1EEEEEEEEEvNT_6ParamsE)
        /*0450*/ 	.short	0x0210
        /*0452*/ 	.short	0x06f0


	//----- nvinfo : EIATTR_SW_WAR
	.align		4
.L_812:
        /*0454*/ 	.byte	0x04, 0x36
        /*0456*/ 	.short	(.L_814 - .L_813)
.L_813:
        /*0458*/ 	.word	0x00000008
.L_814:


//--------------------- .nv.info._ZN7cutlass13device_kernelIN5flash11enable_sm90INS1_16FlashAttnBwdSm90INS1_25CollectiveMainloopBwdSm90ILi2ELi1ELi1EN4cute5tupleIJNS5_1CILi1EEES8_S8_EEENS6_IJNS7_ILi64EEENS7_ILi96EEENS7_ILi192EEEEEENS_6half_tEfNS_4arch4Sm90ELb1ELb0ELb1ELb1ELb0ELb0ELb1ELb0ELi3ELi1ELi1ELi1ELb0EEENS1_24CollectiveEpilogueBwdGQAISD_fSG_Li384ELb1ELb0EEENS1_25SingleTileBwdLPTSchedulerILb1ELi96ELb0EEEEEEEEEvNT_6ParamsE --------------------------
	.section	.nv.info._ZN7cutlass13device_kernelIN5flash11enable_sm90INS1_16FlashAttnBwdSm90INS1_25CollectiveMainloopBwdSm90ILi2ELi1ELi1EN4cute5tupleIJNS5_1CILi1EEES8_S8_EEENS6_IJNS7_ILi64EEENS7_ILi96EEENS7_ILi192EEEEEENS_6half_tEfNS_4arch4Sm90ELb1ELb0ELb1ELb1ELb0ELb0ELb1ELb0ELi3ELi1ELi1ELi1ELb0EEENS1_24CollectiveEpilogueBwdGQAISD_fSG_Li384ELb1ELb0EEENS1_25SingleTileBwdLPTSchedulerILb1ELi96ELb0EEEEEEEEEvNT_6ParamsE,"",@"SHT_CUDA_INFO"
	.sectionflags	@""
	.align	4


	//----- nvinfo : EIATTR_CUDA_API_VERSION
	.align		4
        /*0000*/ 	.byte	0x04, 0x37
        /*0002*/ 	.short	(.L_816 - .L_815)
.L_815:
        /*0004*/ 	.word	0x00000082


	//----- nvinfo : EIATTR_KPARAM_INFO
	.align		4
.L_816:
        /*0008*/ 	.byte	0x04, 0x17
        /*000a*/ 	.short	(.L_818 - .L_817)
.L_817:
        /*000c*/ 	.word	0x00000000
        /*0010*/ 	.short	0x0000
        /*0012*/ 	.short	0x0070
        /*0014*/ 	.byte	0x00, 0xf0, 0x01, 0x1c


	//----- nvinfo : EIATTR_SPARSE_MMA_MASK
	.align		4
.L_818:
        /*0018*/ 	.byte	0x03, 0x50
        /*001a*/ 	.short	0x0000


	//----- nvinfo : EIATTR_MAXREG_COUNT
	.align		4
        /*001c*/ 	.byte	0x03, 0x1b
        /*001e*/ 	.short	0x0080


	//----- nvinfo : EIATTR_NUM_BARRIERS
	.align		4
        /*0020*/ 	.byte	0x02, 0x4c
        /*0022*/ 	.byte	0x10
	.zero		1


	//----- nvinfo : EIATTR_EXTERNS
	.align		4
        /*0024*/ 	.byte	0x04, 0x0f
        /*0026*/ 	.short	(.L_820 - .L_819)


	//   ....[0]....
	.align		4
.L_819:
        /*0028*/ 	.word	index@(__assertfail)


	//----- nvinfo : EIATTR_ANNOTATIONS
	.align		4
.L_820:
        /*002c*/ 	.byte	0x04, 0x55
        /*002e*/ 	.short	(.L_822 - .L_821)


	//   ....[0]....
.L_821:
        /* <DEDUP_REMOVED lines=11> */


	//----- nvinfo : EIATTR_MERCURY_ISA_VERSION
	.align		4
.L_822:
        /*00d0*/ 	.byte	0x03, 0x5f
        /*00d2*/ 	.short	0x0101


	//----- nvinfo : EIATTR_INT_WARP_WIDE_INSTR_OFFSETS
	.align		4
        /*00d4*/ 	.byte	0x04, 0x31
        /*00d6*/ 	.short	(.L_824 - .L_823)


	//   ....[0]....
.L_823:
        /*00d8*/ 	.word	0x00000180


	//   ....[1]....
        /*00dc*/ 	.word	0x00000240


	//----- nvinfo : EIATTR_COOP_GROUP_MASK_REGIDS
	.align		4
.L_824:
        /*00e0*/ 	.byte	0x04, 0x29
        /*00e2*/ 	.short	(.L_826 - .L_825)


	//   ....[0]....
.L_825:
        /*00e4*/ 	.word	0xffffffff


	//   ....[1]....
        /*00e8*/ 	.word	0xffffffff


	//   ....[2]....
        /*00ec*/ 	.word	0xffffffff


	//   ....[3]....
        /*00f0*/ 	.word	0xffffffff


	//   ....[4]....
        /*00f4*/ 	.word	0xffffffff


	//   ....[5]....
        /*00f8*/ 	.word	0xffffffff


	//   ....[6]....
        /*00fc*/ 	.word	0xffffffff


	//   ....[7]....
        /*0100*/ 	.word	0x0500000f


	//----- nvinfo : EIATTR_COOP_GROUP_INSTR_OFFSETS
	.align		4
.L_826:
        /*0104*/ 	.byte	0x04, 0x28
        /*0106*/ 	.short	(.L_828 - .L_827)


	//   ....[0]....
.L_827:
        /*0108*/ 	.word	0x00000060


	//   ....[1]....
        /*010c*/ 	.word	0x00000190


	//   ....[2]....
        /*0110*/ 	.word	0x00000220


	//   ....[3]....
        /*0114*/ 	.word	0x000003a0


	//   ....[4]....
        /*0118*/ 	.word	0x00000600


	//   ....[5]....
        /*011c*/ 	.word	0x00001600


	//   ....[6]....
        /*0120*/ 	.word	0x00004e60


	//   ....[7]....
        /*0124*/ 	.word	0x000094e0


	//----- nvinfo : EIATTR_REG_RECONFIG
	.align		4
.L_828:
        /*0128*/ 	.byte	0x01, 0x54
	.zero		2


	//----- nvinfo : EIATTR_SYSCALL_OFFSETS
	.align		4
        /*012c*/ 	.byte	0x04, 0x46
        /*012e*/ 	.short	(.L_830 - .L_829)


	//   ....[0]....
.L_829:
        /*0130*/ 	.word	0x00001260


	//   ....[1]....
        /*0134*/ 	.word	0x00001350


	//   ....[2]....
        /*0138*/ 	.word	0x00001490


	//   ....[3]....
        /*013c*/ 	.word	0x00001580


	//----- nvinfo : EIATTR_MBARRIER_INSTR_OFFSETS
	.align		4
.L_830:
        /*0140*/ 	.byte	0x04, 0x39
        /*0142*/ 	.short	(.L_832 - .L_831)


	//   ....[0]....
.L_831:
        /*0144*/ 	.word	0x00000260
        /*0148*/ 	.word	0x000000ff
        /*014c*/ 	.word	0x00036400
        /*0150*/ 	.short	0x0100
        /*0152*/ 	.byte	0x06
	.zero		1


	//   ....[1]....
        /*0154*/ 	.word	0x00000350
        /*0158*/ 	.word	0x000000ff
        /*015c*/ 	.word	0x00036410
        /*0160*/ 	.short	0x0100
        /*0162*/ 	.byte	0x08
	.zero		1


	//   ....[2]....
        /*0164*/ 	.word	0x00000360
        /*0168*/ 	.word	0x000000ff
        /*016c*/ 	.word	0x00036420
        /*0170*/ 	.short	0x0100
        /*0172*/ 	.byte	0x08
	.zero		1


	//   ....[3]....
        /*0174*/ 	.word	0x00000370
        /*0178*/ 	.word	0x000000ff
        /*017c*/ 	.word	0x00036418
        /*0180*/ 	.short	0x0100
        /*0182*/ 	.byte	0x08
	.zero		1


	//   ....[4]....
        /*0184*/ 	.word	0x00000380
        /*0188*/ 	.word	0x000000ff
        /*018c*/ 	.word	0x00036428
        /*0190*/ 	.short	0x0100
        /*0192*/ 	.byte	0x08
	.zero		1


	//   ....[5]....
        /*0194*/ 	.word	0x000004b0
        /*0198*/ 	.word	0x000000ff
        /*019c*/ 	.word	0x00036430
        /*01a0*/ 	.short	0x0100
        /*01a2*/ 	.byte	0x08
	.zero		1


	//   ....[6]....
        /*01a4*/ 	.word	0x000004c0
        /*01a8*/ 	.word	0x000000ff
        /*01ac*/ 	.word	0x00036438
        /*01b0*/ 	.short	0x0100
        /*01b2*/ 	.byte	0x08
	.zero		1


	//   ....[7]....
        /*01b4*/ 	.word	0x00001640
        /*01b8*/ 	.word	0x000000ff
        /*01bc*/ 	.word	0x00036400
        /*01c0*/ 	.short	0x010a
        /*01c2*/ 	.byte	0x24
	.zero		1


	//   ....[8]....
        /*01c4*/ 	.word	0x00001740
        /*01c8*/ 	.word	0x000000ff
        /*01cc*/ 	.word	0x00036400
        /*01d0*/ 	.short	0x010a
        /*01d2*/ 	.byte	0x24
	.zero		1


	//   ....[9]....
        /*01d4*/ 	.word	0x00001e50
        /*01d8*/ 	.word	0x00000003
        /*01dc*/ 	.word	0x00036410
        /*01e0*/ 	.short	0x010a
        /*01e2*/ 	.byte	0x3f
	.zero		1


	//   ....[10]....
        /*01e4*/ 	.word	0x00001e90
        /*01e8*/ 	.word	0x00000003
        /*01ec*/ 	.word	0x00036410
        /*01f0*/ 	.short	0x010a
        /*01f2*/ 	.byte	0x3f
	.zero		1


	//   ....[11]....
        /*01f4*/ 	.word	0x00002530
        /*01f8*/ 	.word	0x000000ff
        /*01fc*/ 	.word	0x00036430
        /*0200*/ 	.short	0x010a
        /*0202*/ 	.byte	0x24
	.zero		1


	//   ....[12]....
        /*0204*/ 	.word	0x00002780
        /*0208*/ 	.word	0x000000ff
        /*020c*/ 	.word	0x00036430
        /*0210*/ 	.short	0x010a
        /*0212*/ 	.byte	0x24
	.zero		1


	//   ....[13]....
        /*0214*/ 	.word	0x00003e40
        /*0218*/ 	.word	0x000000ff
        /*021c*/ 	.word	0x00000000
        /*0220*/ 	.short	0x0101
        /*0222*/ 	.byte	0x04
	.zero		1


	//   ....[14]....
        /*0224*/ 	.word	0x000041d0
        /*0228*/ 	.word	0x00000003
        /*022c*/ 	.word	0x00000000
        /*0230*/ 	.short	0x0101
        /*0232*/ 	.byte	0x3f
	.zero		1


	//   ....[15]....
        /*0234*/ 	.word	0x000073e0
        /*0238*/ 	.word	0x00000000
        /*023c*/ 	.word	0x00036420
        /*0240*/ 	.short	0x010a
        /*0242*/ 	.byte	0x3f
	.zero		1


	//   ....[16]....
        /*0244*/ 	.word	0x00007bd0
        /*0248*/ 	.word	0x00000000
        /*024c*/ 	.word	0x00036438
        /*0250*/ 	.short	0x010a
        /*0252*/ 	.byte	0x3f
	.zero		1


	//   ....[17]....
        /*0254*/ 	.word	0x00007f30
        /*0258*/ 	.word	0x00000000
        /*025c*/ 	.word	0x00036428
        /*0260*/ 	.short	0x010a
        /*0262*/ 	.byte	0x3f
	.zero		1


	//   ....[18]....
        /*0264*/ 	.word	0x00008260
        /*0268*/ 	.word	0x00000000
        /*026c*/ 	.word	0x00036438
        /*0270*/ 	.short	0x010a
        /*0272*/ 	.byte	0x3f
	.zero		1


	//   ....[19]....
        /*0274*/ 	.word	0x00008550
        /*0278*/ 	.word	0x00000000
        /*027c*/ 	.word	0x00036420
        /*0280*/ 	.short	0x010a
        /*0282*/ 	.byte	0x3f
	.zero		1


	//   ....[20]....
        /*0284*/ 	.word	0x000088d0
        /*0288*/ 	.word	0x00000000
        /*028c*/ 	.word	0x00036438
        /*0290*/ 	.short	0x010a
        /*0292*/ 	.byte	0x3f
	.zero		1


	//   ....[21]....
        /*0294*/ 	.word	0x00008bd0
        /*0298*/ 	.word	0x00000000
        /*029c*/ 	.word	0x00036428
        /*02a0*/ 	.short	0x010a
        /*02a2*/ 	.byte	0x3f
	.zero		1


	//   ....[22]....
        /*02a4*/ 	.word	0x00008f10
        /*02a8*/ 	.word	0x00000000
        /*02ac*/ 	.word	0x00036438
        /*02b0*/ 	.short	0x010a
        /*02b2*/ 	.byte	0x3f
	.zero		1


	//   ....[23]....
        /*02b4*/ 	.word	0x00009370
        /*02b8*/ 	.word	0x00000007
        /*02bc*/ 	.word	0x00000000
        /*02c0*/ 	.short	0x010a
        /*02c2*/ 	.byte	0x3f
	.zero		1


	//   ....[24]....
        /*02c4*/ 	.word	0x000093f0
        /*02c8*/ 	.word	0x00000003
        /*02cc*/ 	.word	0x00000000
        /*02d0*/ 	.short	0x010a
        /*02d2*/ 	.byte	0x3f
	.zero		1


	//   ....[25]....
        /*02d4*/ 	.word	0x00009440
        /*02d8*/ 	.word	0x00000009
        /*02dc*/ 	.word	0x00036438
        /*02e0*/ 	.short	0x010a
        /*02e2*/ 	.byte	0x3f
	.zero		1


	//   ....[26]....
        /*02e4*/ 	.word	0x00009520
        /*02e8*/ 	.word	0x00000000
        /*02ec*/ 	.word	0x00036400
        /*02f0*/ 	.short	0x010a
        /*02f2*/ 	.byte	0x3f
	.zero		1


	//   ....[27]....
        /*02f4*/ 	.word	0x00009570
        /*02f8*/ 	.word	0x00000003
        /*02fc*/ 	.word	0x00036410
        /*0300*/ 	.short	0x010a
        /*0302*/ 	.byte	0x3f
	.zero		1


	//   ....[28]....
        /*0304*/ 	.word	0x000095d0
        /*0308*/ 	.word	0x00000079
        /*030c*/ 	.word	0x00036430
        /*0310*/ 	.short	0x010a
        /*0312*/ 	.byte	0x3f
	.zero		1


	//   ....[29]....
        /*0314*/ 	.word	0x00009620
        /*0318*/ 	.word	0x00000000
        /*031c*/ 	.word	0x00036420
        /*0320*/ 	.short	0x010a
        /*0322*/ 	.byte	0x3f
	.zero		1


	//   ....[30]....
        /*0324*/ 	.word	0x00009670
        /*0328*/ 	.word	0x00000000
        /*032c*/ 	.word	0x00036438
        /*0330*/ 	.short	0x010a
        /*0332*/ 	.byte	0x3f
	.zero		1


	//   ....[31]....
        /*0334*/ 	.word	0x000096c0
        /*0338*/ 	.word	0x00000000
        /*033c*/ 	.word	0x00036428
        /*0340*/ 	.short	0x010a
        /*0342*/ 	.byte	0x3f
	.zero		1


	//   ....[32]....
        /*0344*/ 	.word	0x00009720
        /*0348*/ 	.word	0x00000000
        /*034c*/ 	.word	0x00036438
        /*0350*/ 	.short	0x010a
        /*0352*/ 	.byte	0x3f
	.zero		1


	//   ....[33]....
        /*0354*/ 	.word	0x000097a0
        /*0358*/ 	.word	0x00000000
        /*035c*/ 	.word	0x00036420
        /*0360*/ 	.short	0x010a
        /*0362*/ 	.byte	0x3f
	.zero		1


	//   ....[34]....
        /*0364*/ 	.word	0x000097f0
        /*0368*/ 	.word	0x00000000
        /*036c*/ 	.word	0x00036438
        /*0370*/ 	.short	0x010a
        /*0372*/ 	.byte	0x3f
	.zero		1


	//   ....[35]....
        /*0374*/ 	.word	0x00009840
        /*0378*/ 	.word	0x00000000
        /*037c*/ 	.word	0x00036428
        /*0380*/ 	.short	0x010a
        /*0382*/ 	.byte	0x3f
	.zero		1


	//   ....[36]....
        /*0384*/ 	.word	0x00009890
        /*0388*/ 	.word	0x00000000
        /*038c*/ 	.word	0x00036438
        /*0390*/ 	.short	0x010a
        /*0392*/ 	.byte	0x3f
	.zero		1


	//   ....[37]....
        /*0394*/ 	.word	0x00009960
        /*0398*/ 	.word	0x00000007
        /*039c*/ 	.word	0x00000000
        /*03a0*/ 	.short	0x010a
        /*03a2*/ 	.byte	0x3f
	.zero		1


	//   ....[38]....
        /*03a4*/ 	.word	0x000099b0
        /*03a8*/ 	.word	0x00000003
        /*03ac*/ 	.word	0x00000000
        /*03b0*/ 	.short	0x010a
        /*03b2*/ 	.byte	0x3f
	.zero		1


	//----- nvinfo : EIATTR_NUM_MBARRIERS
	.align		4
.L_832:
        /*03b4*/ 	.byte	0x03, 0x38
        /*03b6*/ 	.short	0x0007


	//----- nvinfo : EIATTR_EXIT_INSTR_OFFSETS
	.align		4
        /*03b8*/ 	.byte	0x04, 0x1c
        /*03ba*/ 	.short	(.L_834 - .L_833)


	//   ....[0]....
.L_833:
        /*03bc*/ 	.word	0x00009490


	//----- nvinfo : EIATTR_MAX_THREADS
	.align		4
.L_834:
        /*03c0*/ 	.byte	0x04, 0x05
        /*03c2*/ 	.short	(.L_836 - .L_835)
.L_835:
        /*03c4*/ 	.word	0x00000200
        /*03c8*/ 	.word	0x00000001
        /*03cc*/ 	.word	0x00000001


	//----- nvinfo : EIATTR_CRS_STACK_SIZE
	.align		4
.L_836:
        /*03d0*/ 	.byte	0x04, 0x1e
        /*03d2*/ 	.short	(.L_838 - .L_837)
.L_837:
        /*03d4*/ 	.word	0x00000000


	//----- nvinfo : EIATTR_CBANK_PARAM_SIZE
	.align		4
.L_838:
        /*03d8*/ 	.byte	0x03, 0x19
        /*03da*/ 	.short	0x0770


	//----- nvinfo : EIATTR_PARAM_CBANK
	.align		4
        /*03dc*/ 	.byte	0x04, 0x0a
        /*03de*/ 	.short	(.L_840 - .L_839)
	.align		4
.L_839:
        /*03e0*/ 	.word	index@(.nv.constant0._ZN7cutlass13device_kernelIN5flash11enable_sm90INS1_16FlashAttnBwdSm90INS1_25CollectiveMainloopBwdSm90ILi2ELi1ELi1EN4cute5tupleIJNS5_1CILi1EEES8_S8_EEENS6_IJNS7_ILi64EEENS7_ILi96EEENS7_ILi192EEEEEENS_6half_tEfNS_4arch4Sm90ELb1ELb0ELb1ELb1ELb0ELb0ELb1ELb0ELi3ELi1ELi1ELi1ELb0EEENS1_24CollectiveEpilogueBwdGQAISD_fSG_Li384ELb1ELb0EEENS1_25SingleTileBwdLPTSchedulerILb1ELi96ELb0EEEEEEEEEvNT_6ParamsE)
        /*03e4*/ 	.short	0x0210
        /*03e6*/ 	.short	0x0770


	//----- nvinfo : EIATTR_SW_WAR
	.align		4
.L_840:
        /*03e8*/ 	.byte	0x04, 0x36
        /*03ea*/ 	.short	(.L_842 - .L_841)
.L_841:
        /*03ec*/ 	.word	0x00000008
.L_842:


//--------------------- .nv.info._ZN7cutlass13device_kernelIN5flash32FlashAttnBwdPostprocessConvertdQIN4cute5tupleIJNS3_1CILi96EEENS5_ILi192EEEEEENS_6half_tEfNS_4arch4Sm90ELi384ENS3_8TiledMMAINS3_8MMA_AtomIJNS3_4SM904GMMA25MMA_64x96x16_F32F16F16_SSILNSF_5MajorE1ELSH_1ELNSF_7ScaleInE1ELSI_1EEEEEENS3_6LayoutINS4_IJNS5_ILi3EEENS5_ILi1EEESN_EEENS4_IJSN_NS5_ILi0EEESP_EEEEENS4_IJNS3_10UnderscoreESS_SS_EEEEELb1EEEEEvNT_6ParamsE --------------------------
	.section	.nv.info._ZN7cutlass13device_kernelIN5flash32FlashAttnBwdPostprocessConvertdQIN4cute5tupleIJNS3_1CILi96EEENS5_ILi192EEEEEENS_6half_tEfNS_4arch4Sm90ELi384ENS3_8TiledMMAINS3_8MMA_AtomIJNS3_4SM904GMMA25MMA_64x96x16_F32F16F16_SSILNSF_5MajorE1ELSH_1ELNSF_7ScaleInE1ELSI_1EEEEEENS3_6LayoutINS4_IJNS5_ILi3EEENS5_ILi1EEESN_EEENS4_IJSN_NS5_ILi0EEESP_EEEEENS4_IJNS3_10UnderscoreESS_SS_EEEEELb1EEEEEvNT_6ParamsE,"",@"SHT_CUDA_INFO"
	.sectionflags	@""
	.align	4


	//----- nvinfo : EIATTR_CUDA_API_VERSION
	.align		4
        /*0000*/ 	.byte	0x04, 0x37
        /*0002*/ 	.short	(.L_844 - .L_843)
.L_843:
        /*0004*/ 	.word	0x00000082


	//----- nvinfo : EIATTR_KPARAM_INFO
	.align		4
.L_844:
        /*0008*/ 	.byte	0x04, 0x17
        /*000a*/ 	.short	(.L_846 - .L_845)
.L_845:
        /*000c*/ 	.word	0x00000000
        /*0010*/ 	.short	0x0000
        /*0012*/ 	.short	0x0000
        /*0014*/ 	.byte	0x00, 0xf0, 0xc1, 0x01


	//----- nvinfo : EIATTR_SPARSE_MMA_MASK
	.align		4
.L_846:
        /*0018*/ 	.byte	0x03, 0x50
        /*001a*/ 	.short	0x0000


	//----- nvinfo : EIATTR_MAXREG_COUNT
	.align		4
        /*001c*/ 	.byte	0x03, 0x1b
        /*001e*/ 	.short	0x0050


	//----- nvinfo : EIATTR_NUM_BARRIERS
	.align		4
        /*0020*/ 	.byte	0x02, 0x4c
        /*0022*/ 	.byte	0x01
	.zero		1


	//----- nvinfo : EIATTR_MERCURY_ISA_VERSION
	.align		4
        /*0024*/ 	.byte	0x03, 0x5f
        /*0026*/ 	.short	0x0101


	//----- nvinfo : EIATTR_MBARRIER_INSTR_OFFSETS
	.align		4
        /*0028*/ 	.byte	0x04, 0x39
        /*002a*/ 	.short	(.L_848 - .L_847)


	//   ....[0]....
.L_847:
        /*002c*/ 	.word	0x00000490
        /*0030*/ 	.word	0x000000ff
        /*0034*/ 	.word	0x0001b000
        /*0038*/ 	.short	0x0100
        /*003a*/ 	.byte	0x06
	.zero		1


	//   ....[1]....
        /*003c*/ 	.word	0x000005a0
        /*0040*/ 	.word	0x00000002
        /*0044*/ 	.word	0x0001b000
        /*0048*/ 	.short	0x010a
        /*004a*/ 	.byte	0x3f
	.zero		1


	//----- nvinfo : EIATTR_NUM_MBARRIERS
	.align		4
.L_848:
        /*004c*/ 	.byte	0x03, 0x38
        /*004e*/ 	.short	0x0001


	//----- nvinfo : EIATTR_EXIT_INSTR_OFFSETS
	.align		4
        /*0050*/ 	.byte	0x04, 0x1c
        /*0052*/ 	.short	(.L_850 - .L_849)


	//   ....[0]....
.L_849:
        /*0054*/ 	.word	0x000001a0


	//   ....[1]....
        /*0058*/ 	.word	0x00001630


	//   ....[2]....
        /*005c*/ 	.word	0x00001710


	//----- nvinfo : EIATTR_MAX_THREADS
	.align		4
.L_850:
        /*0060*/ 	.byte	0x04, 0x05
        /*0062*/ 	.short	(.L_852 - .L_851)
.L_851:
        /*0064*/ 	.word	0x00000180
        /*0068*/ 	.word	0x00000001
        /*006c*/ 	.word	0x00000001


	//----- nvinfo : EIATTR_CRS_STACK_SIZE
	.align		4
.L_852:
        /*0070*/ 	.byte	0x04, 0x1e
        /*0072*/ 	.short	(.L_854 - .L_853)
.L_853:
        /*0074*/ 	.word	0x00000000


	//----- nvinfo : EIATTR_CBANK_PARAM_SIZE
	.align		4
.L_854:
        /*0078*/ 	.byte	0x03, 0x19
        /*007a*/ 	.short	0x0070


	//----- nvinfo : EIATTR_PARAM_CBANK
	.align		4
        /*007c*/ 	.byte	0x04, 0x0a
        /*007e*/ 	.short	(.L_856 - .L_855)
	.align		4
.L_855:
        /*0080*/ 	.word	index@(.nv.constant0._ZN7cutlass13device_kernelIN5flash32FlashAttnBwdPostprocessConvertdQIN4cute5tupleIJNS3_1CILi96EEENS5_ILi192EEEEEENS_6half_tEfNS_4arch4Sm90ELi384ENS3_8TiledMMAINS3_8MMA_AtomIJNS3_4SM904GMMA25MMA_64x96x16_F32F16F16_SSILNSF_5MajorE1ELSH_1ELNSF_7ScaleInE1ELSI_1EEEEEENS3_6LayoutINS4_IJNS5_ILi3EEENS5_ILi1EEESN_EEENS4_IJSN_NS5_ILi0EEESP_EEEEENS4_IJNS3_10UnderscoreESS_SS_EEEEELb1EEEEEvNT_6ParamsE)
        /*0084*/ 	.short	0x0210
        /*0086*/ 	.short	0x0070


	//----- nvinfo : EIATTR_SW_WAR
	.align		4
.L_856:
        /*0088*/ 	.byte	0x04, 0x36
        /*008a*/ 	.short	(.L_858 - .L_857)
.L_857:
        /*008c*/ 	.word	0x00000008
.L_858:


//--------------------- .nv.info._ZN7cutlass13device_kernelIN5flash32FlashAttnBwdPostprocessConvertdQIN4cute5tupleIJNS3_1CILi64EEENS5_ILi192EEEEEENS_6half_tEfNS_4arch4Sm90ELi384ENS3_8TiledMMAINS3_8MMA_AtomIJNS3_4SM904GMMA25MMA_64x64x16_F32F16F16_SSILNSF_5MajorE0ELSH_1ELNSF_7ScaleInE1ELSI_1EEEEEENS3_6LayoutINS4_IJNS5_ILi1EEENS5_ILi3EEESM_EEENS4_IJNS5_ILi0EEESM_SP_EEEEENS4_IJNS3_10UnderscoreESS_SS_EEEEELb0EEEEEvNT_6ParamsE --------------------------
	.section	.nv.info._ZN7cutlass13device_kernelIN5flash32FlashAttnBwdPostprocessConvertdQIN4cute5tupleIJNS3_1CILi64EEENS5_ILi192EEEEEENS_6half_tEfNS_4arch4Sm90ELi384ENS3_8TiledMMAINS3_8MMA_AtomIJNS3_4SM904GMMA25MMA_64x64x16_F32F16F16_SSILNSF_5MajorE0ELSH_1ELNSF_7ScaleInE1ELSI_1EEEEEENS3_6LayoutINS4_IJNS5_ILi1EEENS5_ILi3EEESM_EEENS4_IJNS5_ILi0EEESM_SP_EEEEENS4_IJNS3_10UnderscoreESS_SS_EEEEELb0EEEEEvNT_6ParamsE,"",@"SHT_CUDA_INFO"
	.sectionflags	@""
	.align	4


	//----- nvinfo : EIATTR_CUDA_API_VERSION
	.align		4
        /*0000*/ 	.byte	0x04, 0x37
        /*0002*/ 	.short	(.L_860 - .L_859)
.L_859:
        /*0004*/ 	.word	0x00000082


	//----- nvinfo : EIATTR_KPARAM_INFO
	.align		4
.L_860:
        /*0008*/ 	.byte	0x04, 0x17
        /*000a*/ 	.short	(.L_862 - .L_861)
.L_861:
        /*000c*/ 	.word	0x00000000
        /*0010*/ 	.short	0x0000
        /*0012*/ 	.short	0x0000
        /*0014*/ 	.byte	0x00, 0xf0, 0xc1, 0x01


	//----- nvinfo : EIATTR_SPARSE_MMA_MASK
	.align		4
.L_862:
        /*0018*/ 	.byte	0x03, 0x50
        /*001a*/ 	.short	0x0000


	//----- nvinfo : EIATTR_MAXREG_COUNT
	.align		4
        /*001c*/ 	.byte	0x03, 0x1b
        /*001e*/ 	.short	0x0050


	//----- nvinfo : EIATTR_NUM_BARRIERS
	.align		4
        /*0020*/ 	.byte	0x02, 0x4c
        /*0022*/ 	.byte	0x01
	.zero		1


	//----- nvinfo : EIATTR_MERCURY_ISA_VERSION
	.align		4
        /*0024*/ 	.byte	0x03, 0x5f
        /*0026*/ 	.short	0x0101


	//----- nvinfo : EIATTR_MBARRIER_INSTR_OFFSETS
	.align		4
        /*0028*/ 	.byte	0x04, 0x39
        /*002a*/ 	.short	(.L_864 - .L_863)


	//   ....[0]....
.L_863:
        /*002c*/ 	.word	0x000004a0
        /*0030*/ 	.word	0x000000ff
        /*0034*/ 	.word	0x00012000
        /*0038*/ 	.short	0x0100
        /*003a*/ 	.byte	0x06
	.zero		1


	//   ....[1]....
        /*003c*/ 	.word	0x000005b0
        /*0040*/ 	.word	0x00000029
        /*0044*/ 	.word	0x00012000
        /*0048*/ 	.short	0x010a
        /*004a*/ 	.byte	0x3f
	.zero		1


	//----- nvinfo : EIATTR_NUM_MBARRIERS
	.align		4
.L_864:
        /*004c*/ 	.byte	0x03, 0x38
        /*004e*/ 	.short	0x0001


	//----- nvinfo : EIATTR_EXIT_INSTR_OFFSETS
	.align		4
        /*0050*/ 	.byte	0x04, 0x1c
        /*0052*/ 	.short	(.L_866 - .L_865)


	//   ....[0]....
.L_865:
        /*0054*/ 	.word	0x000001b0


	//   ....[1]....
        /*0058*/ 	.word	0x00001220


	//   ....[2]....
        /*005c*/ 	.word	0x000012f0


	//----- nvinfo : EIATTR_MAX_THREADS
	.align		4
.L_866:
        /*0060*/ 	.byte	0x04, 0x05
        /*0062*/ 	.short	(.L_868 - .L_867)
.L_867:
        /*0064*/ 	.word	0x00000180
        /*0068*/ 	.word	0x00000001
        /*006c*/ 	.word	0x00000001


	//----- nvinfo : EIATTR_CRS_STACK_SIZE
	.align		4
.L_868:
        /*0070*/ 	.byte	0x04, 0x1e
        /*0072*/ 	.short	(.L_870 - .L_869)
.L_869:
        /*0074*/ 	.word	0x00000000


	//----- nvinfo : EIATTR_CBANK_PARAM_SIZE
	.align		4
.L_870:
        /*0078*/ 	.byte	0x03, 0x19
        /*007a*/ 	.short	0x0070


	//----- nvinfo : EIATTR_PARAM_CBANK
	.align		4
        /*007c*/ 	.byte	0x04, 0x0a
        /*007e*/ 	.short	(.L_872 - .L_871)
	.align		4
.L_871:
        /*0080*/ 	.word	index@(.nv.constant0._ZN7cutlass13device_kernelIN5flash32FlashAttnBwdPostprocessConvertdQIN4cute5tupleIJNS3_1CILi64EEENS5_ILi192EEEEEENS_6half_tEfNS_4arch4Sm90ELi384ENS3_8TiledMMAINS3_8MMA_AtomIJNS3_4SM904GMMA25MMA_64x64x16_F32F16F16_SSILNSF_5MajorE0ELSH_1ELNSF_7ScaleInE1ELSI_1EEEEEENS3_6LayoutINS4_IJNS5_ILi1EEENS5_ILi3EEESM_EEENS4_IJNS5_ILi0EEESM_SP_EEEEENS4_IJNS3_10UnderscoreESS_SS_EEEEELb0EEEEEvNT_6ParamsE)
        /*0084*/ 	.short	0x0210
        /*0086*/ 	.short	0x0070


	//----- nvinfo : EIATTR_SW_WAR
	.align		4
.L_872:
        /*0088*/ 	.byte	0x04, 0x36
        /*008a*/ 	.short	(.L_874 - .L_873)
.L_873:
        /*008c*/ 	.word	0x00000008
.L_874:


//--------------------- .nv.info._ZN7cutlass13device_kernelIN5flash11enable_sm90INS1_16FlashAttnBwdSm90INS1_25CollectiveMainloopBwdSm90ILi2ELi1ELi1EN4cute5tupleIJNS5_1CILi1EEES8_S8_EEENS6_IJNS7_ILi64EEENS7_ILi96EEENS7_ILi192EEEEEENS_6half_tEfNS_4arch4Sm90ELb1ELb0ELb1ELb1ELb1ELb0ELb1ELb0ELi3ELi1ELi1ELi1ELb0EEENS1_24CollectiveEpilogueBwdGQAISD_fSG_Li384ELb1ELb1EEENS1_25SingleTileBwdLPTSchedulerILb1ELi96ELb1EEEEEEEEEvNT_6ParamsE --------------------------
	.section	.nv.info._ZN7cutlass13device_kernelIN5flash11enable_sm90INS1_16FlashAttnBwdSm90INS1_25CollectiveMainloopBwdSm90ILi2ELi1ELi1EN4cute5tupleIJNS5_1CILi1EEES8_S8_EEENS6_IJNS7_ILi64EEENS7_ILi96EEENS7_ILi192EEEEEENS_6half_tEfNS_4arch4Sm90ELb1ELb0ELb1ELb1ELb1ELb0ELb1ELb0ELi3ELi1ELi1ELi1ELb0EEENS1_24CollectiveEpilogueBwdGQAISD_fSG_Li384ELb1ELb1EEENS1_25SingleTileBwdLPTSchedulerILb1ELi96ELb1EEEEEEEEEvNT_6ParamsE,"",@"SHT_CUDA_INFO"
	.sectionflags	@""
	.align	4


	//----- nvinfo : EIATTR_CUDA_API_VERSION
	.align		4
        /*0000*/ 	.byte	0x04, 0x37
        /*0002*/ 	.short	(.L_876 - .L_875)
.L_875:
        /*0004*/ 	.word	0x00000082


	//----- nvinfo : EIATTR_KPARAM_INFO
	.align		4
.L_876:
        /*0008*/ 	.byte	0x04, 0x17
        /*000a*/ 	.short	(.L_878 - .L_877)
.L_877:
        /*000c*/ 	.word	0x00000000
        /*0010*/ 	.short	0x0000
        /*0012*/ 	.short	0x0070
        /*0014*/ 	.byte	0x00, 0xf0, 0x01, 0x1c


	//----- nvinfo : EIATTR_SPARSE_MMA_MASK
	.align		4
.L_878:
        /*0018*/ 	.byte	0x03, 0x50
        /*001a*/ 	.short	0x0000


	//----- nvinfo : EIATTR_MAXREG_COUNT
	.align		4
        /*001c*/ 	.byte	0x03, 0x1b
        /*001e*/ 	.short	0x0080


	//----- nvinfo : EIATTR_NUM_BARRIERS
	.align		4
        /*0020*/ 	.byte	0x02, 0x4c
        /*0022*/ 	.byte	0x10
	.zero		1


	//----- nvinfo : EIATTR_EXTERNS
	.align		4
        /*0024*/ 	.byte	0x04, 0x0f
        /*0026*/ 	.short	(.L_880 - .L_879)


	//   ....[0]....
	.align		4
.L_879:
        /*0028*/ 	.word	index@(__assertfail)


	//----- nvinfo : EIATTR_ANNOTATIONS
	.align		4
.L_880:
        /*002c*/ 	.byte	0x04, 0x55
        /*002e*/ 	.short	(.L_882 - .L_881)


	//   ....[0]....
.L_881:
        /* <DEDUP_REMOVED lines=10> */


	//----- nvinfo : EIATTR_MERCURY_ISA_VERSION
	.align		4
.L_882:
        /*00b8*/ 	.byte	0x03, 0x5f
        /*00ba*/ 	.short	0x0101


	//----- nvinfo : EIATTR_INT_WARP_WIDE_INSTR_OFFSETS
	.align		4
        /*00bc*/ 	.byte	0x04, 0x31
        /*00be*/ 	.short	(.L_884 - .L_883)


	//   ....[0]....
.L_883:
        /*00c0*/ 	.word	0x00000180


	//   ....[1]....
        /*00c4*/ 	.word	0x00000240


	//   ....[2]....
        /*00c8*/ 	.word	0x00006630


	//   ....[3]....
        /*00cc*/ 	.word	0x00006e20


	//   ....[4]....
        /*00d0*/ 	.word	0x00007480


	//----- nvinfo : EIATTR_COOP_GROUP_MASK_REGIDS
	.align		4
.L_884:
        /*00d4*/ 	.byte	0x04, 0x29
        /*00d6*/ 	.short	(.L_886 - .L_885)


	//   ....[0]....
.L_885:
        /*00d8*/ 	.word	0xffffffff


	//   ....[1]....
        /*00dc*/ 	.word	0xffffffff


	//   ....[2]....
        /*00e0*/ 	.word	0xffffffff


	//   ....[3]....
        /*00e4*/ 	.word	0xffffffff


	//   ....[4]....
        /*00e8*/ 	.word	0xffffffff


	//   ....[5]....
        /*00ec*/ 	.word	0xffffffff


	//   ....[6]....
        /*00f0*/ 	.word	0xffffffff


	//   ....[7]....
        /*00f4*/ 	.word	0xffffffff


	//   ....[8]....
        /*00f8*/ 	.word	0xffffffff


	//   ....[9]....
        /*00fc*/ 	.word	0xffffffff


	//   ....[10]....
        /*0100*/ 	.word	0xffffffff


	//   ....[11]....
        /*0104*/ 	.word	0xffffffff


	//   ....[12]....
        /*0108*/ 	.word	0xffffffff


	//   ....[13]....
        /*010c*/ 	.word	0xffffffff


	//   ....[14]....
        /*0110*/ 	.word	0xffffffff


	//   ....[15]....
        /*0114*/ 	.word	0xffffffff


	//   ....[16]....
        /*0118*/ 	.word	0xffffffff


	//   ....[17]....
        /*011c*/ 	.word	0x0500000f


	//   ....[18]....
        /*0120*/ 	.word	0x0500000f


	//   ....[19]....
        /*0124*/ 	.word	0x0500000f


	//   ....[20]....
        /*0128*/ 	.word	0x0500000f


	//   ....[21]....
        /*012c*/ 	.word	0x0500000f


	//   ....[22]....
        /*0130*/ 	.word	0x0500000f


	//----- nvinfo : EIATTR_COOP_GROUP_INSTR_OFFSETS
	.align		4
.L_886:
        /*0134*/ 	.byte	0x04, 0x28
        /*0136*/ 	.short	(.L_888 - .L_887)


	//   ....[0]....
.L_887:
        /*0138*/ 	.word	0x00000060


	//   ....[1]....
        /*013c*/ 	.word	0x00000190


	//   ....[2]....
        /*0140*/ 	.word	0x00000220


	//   ....[3]....
        /*0144*/ 	.word	0x000003a0


	//   ....[4]....
        /*0148*/ 	.word	0x00000600


	//   ....[5]....
        /*014c*/ 	.word	0x00001600


	//   ....[6]....
        /*0150*/ 	.word	0x00004c30


	//   ....[7]....
        /*0154*/ 	.word	0x00004dc0


	//   ....[8]....
        /*0158*/ 	.word	0x00005050


	//   ....[9]....
        /*015c*/ 	.word	0x000051e0


	//   ....[10]....
        /*0160*/ 	.word	0x000052f0


	//   ....[11]....
        /*0164*/ 	.word	0x000060a0


	//   ....[12]....
        /*0168*/ 	.word	0x00006560


	//   ....[13]....
        /*016c*/ 	.word	0x00006960


	//   ....[14]....
        /*0170*/ 	.word	0x00006d50


	//   ....[15]....
        /*0174*/ 	.word	0x00007000


	//   ....[16]....
        /*0178*/ 	.word	0x000073b0


	//   ....[17]....
        /*017c*/ 	.word	0x0000a2a0


	//   ....[18]....
        /*0180*/ 	.word	0x0000a410


	//   ....[19]....
        /*0184*/ 	.word	0x0000a480


	//   ....[20]....
        /*0188*/ 	.word	0x0000a4f0


	//   ....[21]....
        /*018c*/ 	.word	0x0000a560


	//   ....[22]....
        /*0190*/ 	.word	0x0000a5d0


	//----- nvinfo : EIATTR_REG_RECONFIG
	.align		4
.L_888:
        /*0194*/ 	.byte	0x01, 0x54
	.zero		2


	//----- nvinfo : EIATTR_SYSCALL_OFFSETS
	.align		4
        /*0198*/ 	.byte	0x04, 0x46
        /*019a*/ 	.short	(.L_890 - .L_889)


	//   ....[0]....
.L_889:
        /*019c*/ 	.word	0x00001260


	//   ....[1]....
        /*01a0*/ 	.word	0x00001350


	//   ....[2]....
        /*01a4*/ 	.word	0x00001490


	//   ....[3]....
        /*01a8*/ 	.word	0x00001580


	//----- nvinfo : EIATTR_MBARRIER_INSTR_OFFSETS
	.align		4
.L_890:
        /*01ac*/ 	.byte	0x04, 0x39
        /*01ae*/ 	.short	(.L_892 - .L_891)


	//   ....[0]....
.L_891:
        /*01b0*/ 	.word	0x00000260
        /*01b4*/ 	.word	0x000000ff
        /*01b8*/ 	.word	0x00036400
        /*01bc*/ 	.short	0x0100
        /*01be*/ 	.byte	0x06
	.zero		1


	//   ....[1]....
        /*01c0*/ 	.word	0x00000350
        /*01c4*/ 	.word	0x000000ff
        /*01c8*/ 	.word	0x00036410
        /*01cc*/ 	.short	0x0100
        /*01ce*/ 	.byte	0x08
	.zero		1


	//   ....[2]....
        /*01d0*/ 	.word	0x00000360
        /*01d4*/ 	.word	0x000000ff
        /*01d8*/ 	.word	0x00036420
        /*01dc*/ 	.short	0x0100
        /*01de*/ 	.byte	0x08
	.zero		1


	//   ....[3]....
        /*01e0*/ 	.word	0x00000370
        /*01e4*/ 	.word	0x000000ff
        /*01e8*/ 	.word	0x00036418
        /*01ec*/ 	.short	0x0100
        /*01ee*/ 	.byte	0x08
	.zero		1


	//   ....[4]....
        /*01f0*/ 	.word	0x00000380
        /*01f4*/ 	.word	0x000000ff
        /*01f8*/ 	.word	0x00036428
        /*01fc*/ 	.short	0x0100
        /*01fe*/ 	.byte	0x08
	.zero		1


	//   ....[5]....
        /*0200*/ 	.word	0x000004b0
        /*0204*/ 	.word	0x000000ff
        /*0208*/ 	.word	0x00036430
        /*020c*/ 	.short	0x0100
        /*020e*/ 	.byte	0x08
	.zero		1


	//   ....[6]....
        /*0210*/ 	.word	0x000004c0
        /*0214*/ 	.word	0x000000ff
        /*0218*/ 	.word	0x00036438
        /*021c*/ 	.short	0x0100
        /*021e*/ 	.byte	0x08
	.zero		1


	//   ....[7]....
        /*0220*/ 	.word	0x00001640
        /*0224*/ 	.word	0x000000ff
        /*0228*/ 	.word	0x00036400
        /*022c*/ 	.short	0x010a
        /*022e*/ 	.byte	0x24
	.zero		1


	//   ....[8]....
        /*0230*/ 	.word	0x00001740
        /*0234*/ 	.word	0x000000ff
        /*0238*/ 	.word	0x00036400
        /*023c*/ 	.short	0x010a
        /*023e*/ 	.byte	0x24
	.zero		1


	//   ....[9]....
        /*0240*/ 	.word	0x00001e50
        /*0244*/ 	.word	0x00000003
        /*0248*/ 	.word	0x00036410
        /*024c*/ 	.short	0x010a
        /*024e*/ 	.byte	0x3f
	.zero		1


	//   ....[10]....
        /*0250*/ 	.word	0x00001e90
        /*0254*/ 	.word	0x00000003
        /*0258*/ 	.word	0x00036410
        /*025c*/ 	.short	0x010a
        /*025e*/ 	.byte	0x3f
	.zero		1


	//   ....[11]....
        /*0260*/ 	.word	0x00002530
        /*0264*/ 	.word	0x000000ff
        /*0268*/ 	.word	0x00036430
        /*026c*/ 	.short	0x010a
        /*026e*/ 	.byte	0x24
	.zero		1


	//   ....[12]....
        /*0270*/ 	.word	0x00002780
        /*0274*/ 	.word	0x000000ff
        /*0278*/ 	.word	0x00036430
        /*027c*/ 	.short	0x010a
        /*027e*/ 	.byte	0x24
	.zero		1


	//   ....[13]....
        /*0280*/ 	.word	0x00003e40
        /*0284*/ 	.word	0x000000ff
        /*0288*/ 	.word	0x00000000
        /*028c*/ 	.short	0x0101
        /*028e*/ 	.byte	0x04
	.zero		1


	//   ....[14]....
        /*0290*/ 	.word	0x000041d0
        /*0294*/ 	.word	0x00000003
        /*0298*/ 	.word	0x00000000
        /*029c*/ 	.short	0x0101
        /*029e*/ 	.byte	0x3f
	.zero		1


	//   ....[15]....
        /*02a0*/ 	.word	0x000081a0
        /*02a4*/ 	.word	0x00000000
        /*02a8*/ 	.word	0x00036420
        /*02ac*/ 	.short	0x010a
        /*02ae*/ 	.byte	0x3f
	.zero		1


	//   ....[16]....
        /*02b0*/ 	.word	0x00008990
        /*02b4*/ 	.word	0x00000000
        /*02b8*/ 	.word	0x00036438
        /*02bc*/ 	.short	0x010a
        /*02be*/ 	.byte	0x3f
	.zero		1


	//   ....[17]....
        /*02c0*/ 	.word	0x00008cf0
        /*02c4*/ 	.word	0x00000000
        /*02c8*/ 	.word	0x00036428
        /*02cc*/ 	.short	0x010a
        /*02ce*/ 	.byte	0x3f
	.zero		1


	//   ....[18]....
        /*02d0*/ 	.word	0x00009020
        /*02d4*/ 	.word	0x00000000
        /*02d8*/ 	.word	0x00036438
        /*02dc*/ 	.short	0x010a
        /*02de*/ 	.byte	0x3f
	.zero		1


	//   ....[19]....
        /*02e0*/ 	.word	0x00009310
        /*02e4*/ 	.word	0x00000000
        /*02e8*/ 	.word	0x00036420
        /*02ec*/ 	.short	0x010a
        /*02ee*/ 	.byte	0x3f
	.zero		1


	//   ....[20]....
        /*02f0*/ 	.word	0x00009690
        /*02f4*/ 	.word	0x00000000
        /*02f8*/ 	.word	0x00036438
        /*02fc*/ 	.short	0x010a
        /*02fe*/ 	.byte	0x3f
	.zero		1


	//   ....[21]....
        /*0300*/ 	.word	0x00009990
        /*0304*/ 	.word	0x00000000
        /*0308*/ 	.word	0x00036428
        /*030c*/ 	.short	0x010a
        /*030e*/ 	.byte	0x3f
	.zero		1


	//   ....[22]....
        /*0310*/ 	.word	0x00009cd0
        /*0314*/ 	.word	0x00000000
        /*0318*/ 	.word	0x00036438
        /*031c*/ 	.short	0x010a
        /*031e*/ 	.byte	0x3f
	.zero		1


	//   ....[23]....
        /*0320*/ 	.word	0x0000a130
        /*0324*/ 	.word	0x00000007
        /*0328*/ 	.word	0x00000000
        /*032c*/ 	.short	0x010a
        /*032e*/ 	.byte	0x3f
	.zero		1


	//   ....[24]....
        /*0330*/ 	.word	0x0000a1b0
        /*0334*/ 	.word	0x00000003
        /*0338*/ 	.word	0x00000000
        /*033c*/ 	.short	0x010a
        /*033e*/ 	.byte	0x3f
	.zero		1


	//   ....[25]....
        /*0340*/ 	.word	0x0000a200
        /*0344*/ 	.word	0x00000009
        /*0348*/ 	.word	0x00036438
        /*034c*/ 	.short	0x010a
        /*034e*/ 	.byte	0x3f
	.zero		1


	//   ....[26]....
        /*0350*/ 	.word	0x0000a2e0
        /*0354*/ 	.word	0x00000000
        /*0358*/ 	.word	0x00036400
        /*035c*/ 	.short	0x010a
        /*035e*/ 	.byte	0x3f
	.zero		1


	//   ....[27]....
        /*0360*/ 	.word	0x0000a330
        /*0364*/ 	.word	0x00000003
        /*0368*/ 	.word	0x00036410
        /*036c*/ 	.short	0x010a
        /*036e*/ 	.byte	0x3f
	.zero		1


	//   ....[28]....
        /*0370*/ 	.word	0x0000a390
        /*0374*/ 	.word	0x00000079
        /*0378*/ 	.word	0x00036430
        /*037c*/ 	.short	0x010a
        /*037e*/ 	.byte	0x3f
	.zero		1


	//   ....[29]....
        /*0380*/ 	.word	0x0000a610
        /*0384*/ 	.word	0x00000000
        /*0388*/ 	.word	0x00036420
        /*038c*/ 	.short	0x010a
        /*038e*/ 	.byte	0x3f
	.zero		1


	//   ....[30]....
        /*0390*/ 	.word	0x0000a660
        /*0394*/ 	.word	0x00000000
        /*0398*/ 	.word	0x00036438
        /*039c*/ 	.short	0x010a
        /*039e*/ 	.byte	0x3f
	.zero		1


	//   ....[31]....
        /*03a0*/ 	.word	0x0000a6b0
        /*03a4*/ 	.word	0x00000000
        /*03a8*/ 	.word	0x00036428
        /*03ac*/ 	.short	0x010a
        /*03ae*/ 	.byte	0x3f
	.zero		1


	//   ....[32]....
        /*03b0*/ 	.word	0x0000a710
        /*03b4*/ 	.word	0x00000000
        /*03b8*/ 	.word	0x00036438
        /*03bc*/ 	.short	0x010a
        /*03be*/ 	.byte	0x3f
	.zero		1


	//   ....[33]....
        /*03c0*/ 	.word	0x0000a790
        /*03c4*/ 	.word	0x00000000
        /*03c8*/ 	.word	0x00036420
        /*03cc*/ 	.short	0x010a
        /*03ce*/ 	.byte	0x3f
	.zero		1


	//   ....[34]....
        /*03d0*/ 	.word	0x0000a7e0
        /*03d4*/ 	.word	0x00000000
        /*03d8*/ 	.word	0x00036438
        /*03dc*/ 	.short	0x010a
        /*03de*/ 	.byte	0x3f
	.zero		1


	//   ....[35]....
        /*03e0*/ 	.word	0x0000a830
        /*03e4*/ 	.word	0x00000000
        /*03e8*/ 	.word	0x00036428
        /*03ec*/ 	.short	0x010a
        /*03ee*/ 	.byte	0x3f
	.zero		1


	//   ....[36]....
        /*03f0*/ 	.word	0x0000a880
        /*03f4*/ 	.word	0x00000000
        /*03f8*/ 	.word	0x00036438
        /*03fc*/ 	.short	0x010a
        /*03fe*/ 	.byte	0x3f
	.zero		1


	//   ....[37]....
        /*0400*/ 	.word	0x0000a950
        /*0404*/ 	.word	0x00000007
        /*0408*/ 	.word	0x00000000
        /*040c*/ 	.short	0x010a
        /*040e*/ 	.byte	0x3f
	.zero		1


	//   ....[38]....
        /*0410*/ 	.word	0x0000a9a0
        /*0414*/ 	.word	0x00000003
        /*0418*/ 	.word	0x00000000
        /*041c*/ 	.short	0x010a
        /*041e*/ 	.byte	0x3f
	.zero		1


	//----- nvinfo : EIATTR_NUM_MBARRIERS
	.align		4
.L_892:
        /*0420*/ 	.byte	0x03, 0x38
        /*0422*/ 	.short	0x0007


	//----- nvinfo : EIATTR_EXIT_INSTR_OFFSETS
	.align		4
        /*0424*/ 	.byte	0x04, 0x1c
        /*0426*/ 	.short	(.L_894 - .L_893)


	//   ....[0]....
.L_893:
        /*0428*/ 	.word	0x0000a250


	//----- nvinfo : EIATTR_MAX_THREADS
	.align		4
.L_894:
        /*042c*/ 	.byte	0x04, 0x05
        /*042e*/ 	.short	(.L_896 - .L_895)
.L_895:
        /*0430*/ 	.word	0x00000200
        /*0434*/ 	.word	0x00000001
        /*0438*/ 	.word	0x00000001


	//----- nvinfo : EIATTR_CRS_STACK_SIZE
	.align		4
.L_896:
        /*043c*/ 	.byte	0x04, 0x1e
        /*043e*/ 	.short	(.L_898 - .L_897)
.L_897:
        /*0440*/ 	.word	0x00000000


	//----- nvinfo : EIATTR_CBANK_PARAM_SIZE
	.align		4
.L_898:
        /*0444*/ 	.byte	0x03, 0x19
        /*0446*/ 	.short	0x0770


	//----- nvinfo : EIATTR_PARAM_CBANK
	.align		4
        /*0448*/ 	.byte	0x04, 0x0a
        /*044a*/ 	.short	(.L_900 - .L_899)
	.align		4
.L_899:
        /*044c*/ 	.word	index@(.nv.constant0._ZN7cutlass13device_kernelIN5flash11enable_sm90INS1_16FlashAttnBwdSm90INS1_25CollectiveMainloopBwdSm90ILi2ELi1ELi1EN4cute5tupleIJNS5_1CILi1EEES8_S8_EEENS6_IJNS7_ILi64EEENS7_ILi96EEENS7_ILi192EEEEEENS_6half_tEfNS_4arch4Sm90ELb1ELb0ELb1ELb1ELb1ELb0ELb1ELb0ELi3ELi1ELi1ELi1ELb0EEENS1_24CollectiveEpilogueBwdGQAISD_fSG_Li384ELb1ELb1EEENS1_25SingleTileBwdLPTSchedulerILb1ELi96ELb1EEEEEEEEEvNT_6ParamsE)
        /*0450*/ 	.short	0x0210
        /*0452*/ 	.short	0x0770


	//----- nvinfo : EIATTR_SW_WAR
	.align		4
.L_900:
        /*0454*/ 	.byte	0x04, 0x36
        /*0456*/ 	.short	(.L_902 - .L_901)
.L_901:
        /*0458*/ 	.word	0x00000008
.L_902:


//--------------------- .nv.info._ZN7cutlass13device_kernelIN5flash22FlashAttnBwdPreprocessIN4cute5tupleIJNS3_1CILi64EEENS5_ILi192EEEEEENS_6half_tEfNS_4arch4Sm90ELb1ELb1EEEEEvNT_6ParamsE --------------------------
	.section	.nv.info._ZN7cutlass13device_kernelIN5flash22FlashAttnBwdPreprocessIN4cute5tupleIJNS3_1CILi64EEENS5_ILi192EEEEEENS_6half_tEfNS_4arch4Sm90ELb1ELb1EEEEEvNT_6ParamsE,"",@"SHT_CUDA_INFO"
	.sectionflags	@""
	.align	4


	//----- nvinfo : EIATTR_CUDA_API_VERSION
	.align		4
        /*0000*/ 	.byte	0x04, 0x37
        /*0002*/ 	.short	(.L_904 - .L_903)
.L_903:
        /*0004*/ 	.word	0x00000082


	//----- nvinfo : EIATTR_KPARAM_INFO
	.align		4
.L_904:
        /*0008*/ 	.byte	0x04, 0x17
        /*000a*/ 	.short	(.L_906 - .L_905)
.L_905:
        /*000c*/ 	.word	0x00000000
        /*0010*/ 	.short	0x0000
        /*0012*/ 	.short	0x0000
        /*0014*/ 	.byte	0x00, 0xf0, 0xc1, 0x03


	//----- nvinfo : EIATTR_SPARSE_MMA_MASK
	.align		4
.L_906:
        /*0018*/ 	.byte	0x03, 0x50
        /*001a*/ 	.short	0x0000


	//----- nvinfo : EIATTR_MAXREG_COUNT
	.align		4
        /*001c*/ 	.byte	0x03, 0x1b
        /*001e*/ 	.short	0x0080


	//----- nvinfo : EIATTR_MERCURY_ISA_VERSION
	.align		4
        /*0020*/ 	.byte	0x03, 0x5f
        /*0022*/ 	.short	0x0101


	//----- nvinfo : EIATTR_COOP_GROUP_MASK_REGIDS
	.align		4
        /*0024*/ 	.byte	0x04, 0x29
        /*0026*/ 	.short	(.L_908 - .L_907)


	//   ....[0]....
.L_907:
        /*0028*/ 	.word	0xffffffff


	//   ....[1]....
        /*002c*/ 	.word	0xffffffff


	//   ....[2]....
        /*0030*/ 	.word	0xffffffff


	//   ....[3]....
        /*0034*/ 	.word	0xffffffff


	//   ....[4]....
        /*0038*/ 	.word	0xffffffff


	//   ....[5]....
        /*003c*/ 	.word	0xffffffff


	//----- nvinfo : EIATTR_COOP_GROUP_INSTR_OFFSETS
	.align		4
.L_908:
        /*0040*/ 	.byte	0x04, 0x28
        /*0042*/ 	.short	(.L_910 - .L_909)


	//   ....[0]....
.L_909:
        /*0044*/ 	.word	0x00001ca0


	//   ....[1]....
        /*0048*/ 	.word	0x00001cd0


	//   ....[2]....
        /*004c*/ 	.word	0x00001d10


	//   ....[3]....
        /*0050*/ 	.word	0x00001d40


	//   ....[4]....
        /*0054*/ 	.word	0x00001db0


	//   ....[5]....
        /*0058*/ 	.word	0x00001de0


	//----- nvinfo : EIATTR_EXIT_INSTR_OFFSETS
	.align		4
.L_910:
        /*005c*/ 	.byte	0x04, 0x1c
        /*005e*/ 	.short	(.L_912 - .L_911)


	//   ....[0]....
.L_911:
        /*0060*/ 	.word	0x000001c0


	//   ....[1]....
        /*0064*/ 	.word	0x00002330


	//   ....[2]....
        /*0068*/ 	.word	0x000023b0


	//----- nvinfo : EIATTR_MAX_THREADS
	.align		4
.L_912:
        /*006c*/ 	.byte	0x04, 0x05
        /*006e*/ 	.short	(.L_914 - .L_913)
.L_913:
        /*0070*/ 	.word	0x00000100
        /*0074*/ 	.word	0x00000001
        /*0078*/ 	.word	0x00000001


	//----- nvinfo : EIATTR_CRS_STACK_SIZE
	.align		4
.L_914:
        /*007c*/ 	.byte	0x04, 0x1e
        /*007e*/ 	.short	(.L_916 - .L_915)
.L_915:
        /*0080*/ 	.word	0x00000000


	//----- nvinfo : EIATTR_CBANK_PARAM_SIZE
	.align		4
.L_916:
        /*0084*/ 	.byte	0x03, 0x19
        /*0086*/ 	.short	0x00f0


	//----- nvinfo : EIATTR_PARAM_CBANK
	.align		4
        /*0088*/ 	.byte	0x04, 0x0a
        /*008a*/ 	.short	(.L_918 - .L_917)
	.align		4
.L_917:
        /*008c*/ 	.word	index@(.nv.constant0._ZN7cutlass13device_kernelIN5flash22FlashAttnBwdPreprocessIN4cute5tupleIJNS3_1CILi64EEENS5_ILi192EEEEEENS_6half_tEfNS_4arch4Sm90ELb1ELb1EEEEEvNT_6ParamsE)
        /*0090*/ 	.short	0x0210
        /*0092*/ 	.short	0x00f0


	//----- nvinfo : EIATTR_SW_WAR
	.align		4
.L_918:
        /*0094*/ 	.byte	0x04, 0x36
        /*0096*/ 	.short	(.L_920 - .L_919)
.L_919:
        /*0098*/ 	.word	0x00000008
.L_920:


//--------------------- .nv.callgraph             --------------------------
	.section	.nv.callgraph,"",@"SHT_CUDA_CALLGRAPH"
	.align	4
	.sectionentsize	8
	.align		4
        /*0000*/ 	.word	0x00000000
	.align		4
        /*0004*/ 	.word	0xffffffff
	.align		4
        /*0008*/ 	.word	index@(_ZN7cutlass13device_kernelIN5flash11enable_sm90INS1_16FlashAttnBwdSm90INS1_25CollectiveMainloopBwdSm90ILi2ELi1ELi1EN4cute5tupleIJNS5_1CILi1EEES8_S8_EEENS6_IJNS7_ILi64EEENS7_ILi96EEENS7_ILi192EEEEEENS_6half_tEfNS_4arch4Sm90ELb0ELb0ELb1ELb0ELb0ELb0ELb1ELb0ELi3ELi1ELi1ELi1ELb0EEENS1_21CollectiveEpilogueBwdISD_SE_SG_Li384ELb0ELb1ELi3EEENS1_19SingleTileSchedulerILb0ELb0ELb0ELi96EEEEEEEEEvNT_6ParamsE)
	.align		4
        /*000c*/ 	.word	index@(__assertfail)
	.align		4
        /*0010*/ 	.word	index@(_ZN7cutlass13device_kernelIN5flash11enable_sm90INS1_16FlashAttnBwdSm90INS1_25CollectiveMainloopBwdSm90ILi2ELi1ELi1EN4cute5tupleIJNS5_1CILi1EEES8_S8_EEENS6_IJNS7_ILi64EEENS7_ILi96EEENS7_ILi192EEEEEENS_6half_tEfNS_4arch4Sm90ELb0ELb0ELb1ELb0ELb1ELb0ELb1ELb0ELi3ELi1ELi1ELi1ELb0EEENS1_21CollectiveEpilogueBwdISD_SE_SG_Li384ELb0ELb1ELi3EEENS1_19SingleTileSchedulerILb0ELb0ELb0ELi96EEEEEEEEEvNT_6ParamsE)
	.align		4
        /*0014*/ 	.word	index@(__assertfail)
	.align		4
        /*0018*/ 	.word	index@(_ZN7cutlass13device_kernelIN5flash11enable_sm90INS1_16FlashAttnBwdSm90INS1_25CollectiveMainloopBwdSm90ILi2ELi1ELi1EN4cute5tupleIJNS5_1CILi1EEES8_S8_EEENS6_IJNS7_ILi64EEENS7_ILi96EEENS7_ILi192EEEEEENS_6half_tEfNS_4arch4Sm90ELb0ELb0ELb1ELb0ELb0ELb0ELb1ELb0ELi3ELi1ELi1ELi1ELb0EEENS1_24CollectiveEpilogueBwdGQAISD_fSG_Li384ELb0ELb0EEENS1_19SingleTileSchedulerILb0ELb0ELb0ELi96EEEEEEEEEvNT_6ParamsE)
	.align		4
        /*001c*/ 	.word	index@(__assertfail)
	.align		4
        /*0020*/ 	.word	index@(_ZN7cutlass13device_kernelIN5flash11enable_sm90INS1_16FlashAttnBwdSm90INS1_25CollectiveMainloopBwdSm90ILi2ELi1ELi1EN4cute5tupleIJNS5_1CILi1EEES8_S8_EEENS6_IJNS7_ILi64EEENS7_ILi96EEENS7_ILi192EEEEEENS_6half_tEfNS_4arch4Sm90ELb0ELb0ELb1ELb0ELb1ELb0ELb1ELb0ELi3ELi1ELi1ELi1ELb0EEENS1_24CollectiveEpilogueBwdGQAISD_fSG_Li384ELb0ELb1EEENS1_19SingleTileSchedulerILb0ELb0ELb0ELi96EEEEEEEEEvNT_6ParamsE)
	.align		4
        /*0024*/ 	.word	index@(__assertfail)
	.align		4
        /*0028*/ 	.word	index@(_ZN7cutlass13device_kernelIN5flash11enable_sm90INS1_16FlashAttnBwdSm90INS1_25CollectiveMainloopBwdSm90ILi2ELi1ELi1EN4cute5tupleIJNS5_1CILi1EEES8_S8_EEENS6_IJNS7_ILi64EEENS7_ILi96EEENS7_ILi192EEEEEENS_6half_tEfNS_4arch4Sm90ELb0ELb0ELb1ELb1ELb0ELb0ELb1ELb0ELi3ELi1ELi1ELi1ELb0EEENS1_21CollectiveEpilogueBwdISD_SE_SG_Li384ELb1ELb1ELi3EEENS1_19SingleTileSchedulerILb1ELb0ELb0ELi96EEEEEEEEEvNT_6ParamsE)
	.align		4
        /*002c*/ 	.word	index@(__assertfail)
	.align		4
        /*0030*/ 	.word	index@(_ZN7cutlass13device_kernelIN5flash11enable_sm90INS1_16FlashAttnBwdSm90INS1_25CollectiveMainloopBwdSm90ILi2ELi1ELi1EN4cute5tupleIJNS5_1CILi1EEES8_S8_EEENS6_IJNS7_ILi64EEENS7_ILi96EEENS7_ILi192EEEEEENS_6half_tEfNS_4arch4Sm90ELb0ELb0ELb1ELb1ELb1ELb0ELb1ELb0ELi3ELi1ELi1ELi1ELb0EEENS1_21CollectiveEpilogueBwdISD_SE_SG_Li384ELb1ELb1ELi3EEENS1_19SingleTileSchedulerILb1ELb0ELb0ELi96EEEEEEEEEvNT_6ParamsE)
	.align		4
        /*0034*/ 	.word	index@(__assertfail)
	.align		4
        /*0038*/ 	.word	index@(_ZN7cutlass13device_kernelIN5flash11enable_sm90INS1_16FlashAttnBwdSm90INS1_25CollectiveMainloopBwdSm90ILi2ELi1ELi1EN4cute5tupleIJNS5_1CILi1EEES8_S8_EEENS6_IJNS7_ILi64EEENS7_ILi96EEENS7_ILi192EEEEEENS_6half_tEfNS_4arch4Sm90ELb0ELb0ELb1ELb1ELb0ELb0ELb1ELb0ELi3ELi1ELi1ELi1ELb0EEENS1_24CollectiveEpilogueBwdGQAISD_fSG_Li384ELb1ELb0EEENS1_19SingleTileSchedulerILb1ELb0ELb0ELi96EEEEEEEEEvNT_6ParamsE)
	.align		4
        /*003c*/ 	.word	index@(__assertfail)
	.align		4
        /*0040*/ 	.word	index@(_ZN7cutlass13device_kernelIN5flash11enable_sm90INS1_16FlashAttnBwdSm90INS1_25CollectiveMainloopBwdSm90ILi2ELi1ELi1EN4cute5tupleIJNS5_1CILi1EEES8_S8_EEENS6_IJNS7_ILi64EEENS7_ILi96EEENS7_ILi192EEEEEENS_6half_tEfNS_4arch4Sm90ELb0ELb0ELb1ELb1ELb1ELb0ELb1ELb0ELi3ELi1ELi1ELi1ELb0EEENS1_24CollectiveEpilogueBwdGQAISD_fSG_Li384ELb1ELb1EEENS1_19SingleTileSchedulerILb1ELb0ELb0ELi96EEEEEEEEEvNT_6ParamsE)
	.align		4
        /*0044*/ 	.word	index@(__assertfail)
	.align		4
        /*0048*/ 	.word	index@(_ZN7cutlass13device_kernelIN5flash11enable_sm90INS1_16FlashAttnBwdSm90INS1_25CollectiveMainloopBwdSm90ILi2ELi1ELi1EN4cute5tupleIJNS5_1CILi1EEES8_S8_EEENS6_IJNS7_ILi64EEENS7_ILi96EEENS7_ILi192EEEEEENS_6half_tEfNS_4arch4Sm90ELb0ELb1ELb1ELb0ELb0ELb0ELb1ELb0ELi3ELi1ELi1ELi1ELb0EEENS1_21CollectiveEpilogueBwdISD_SE_SG_Li384ELb0ELb1ELi3EEENS1_19SingleTileSchedulerILb0ELb0ELb0ELi96EEEEEEEEEvNT_6ParamsE)
	.align		4
        /*004c*/ 	.word	index@(__assertfail)
	.align		4
        /*0050*/ 	.word	index@(_ZN7cutlass13device_kernelIN5flash11enable_sm90INS1_16FlashAttnBwdSm90INS1_25CollectiveMainloopBwdSm90ILi2ELi1ELi1EN4cute5tupleIJNS5_1CILi1EEES8_S8_EEENS6_IJNS7_ILi64EEENS7_ILi96EEENS7_ILi192EEEEEENS_6half_tEfNS_4arch4Sm90ELb0ELb1ELb1ELb0ELb1ELb0ELb1ELb0ELi3ELi1ELi1ELi1ELb0EEENS1_21CollectiveEpilogueBwdISD_SE_SG_Li384ELb0ELb1ELi3EEENS1_19SingleTileSchedulerILb0ELb0ELb0ELi96EEEEEEEEEvNT_6ParamsE)
	.align		4
        /*0054*/ 	.word	index@(__assertfail)
	.align		4
        /*0058*/ 	.word	index@(_ZN7cutlass13device_kernelIN5flash11enable_sm90INS1_16FlashAttnBwdSm90INS1_25CollectiveMainloopBwdSm90ILi2ELi1ELi1EN4cute5tupleIJNS5_1CILi1EEES8_S8_EEENS6_IJNS7_ILi64EEENS7_ILi96EEENS7_ILi192EEEEEENS_6half_tEfNS_4arch4Sm90ELb0ELb1ELb1ELb0ELb0ELb0ELb1ELb0ELi3ELi1ELi1ELi1ELb0EEENS1_24CollectiveEpilogueBwdGQAISD_fSG_Li384ELb0ELb0EEENS1_19SingleTileSchedulerILb0ELb0ELb0ELi96EEEEEEEEEvNT_6ParamsE)
	.align		4
        /*005c*/ 	.word	index@(__assertfail)
	.align		4
        /*0060*/ 	.word	index@(_ZN7cutlass13device_kernelIN5flash11enable_sm90INS1_16FlashAttnBwdSm90INS1_25CollectiveMainloopBwdSm90ILi2ELi1ELi1EN4cute5tupleIJNS5_1CILi1EEES8_S8_EEENS6_IJNS7_ILi64EEENS7_ILi96EEENS7_ILi192EEEEEENS_6half_tEfNS_4arch4Sm90ELb0ELb1ELb1ELb0ELb1ELb0ELb1ELb0ELi3ELi1ELi1ELi1ELb0EEENS1_24CollectiveEpilogueBwdGQAISD_fSG_Li384ELb0ELb1EEENS1_19SingleTileSchedulerILb0ELb0ELb0ELi96EEEEEEEEEvNT_6ParamsE)
	.align		4
        /*0064*/ 	.word	index@(__assertfail)
	.align		4
        /*0068*/ 	.word	index@(_ZN7cutlass13device_kernelIN5flash11enable_sm90INS1_16FlashAttnBwdSm90INS1_25CollectiveMainloopBwdSm90ILi2ELi1ELi1EN4cute5tupleIJNS5_1CILi1EEES8_S8_EEENS6_IJNS7_ILi64EEENS7_ILi96EEENS7_ILi192EEEEEENS_6half_tEfNS_4arch4Sm90ELb0ELb1ELb1ELb1ELb0ELb0ELb1ELb0ELi3ELi1ELi1ELi1ELb0EEENS1_21CollectiveEpilogueBwdISD_SE_SG_Li384ELb1ELb1ELi3EEENS1_19SingleTileSchedulerILb1ELb0ELb0ELi96EEEEEEEEEvNT_6ParamsE)
	.align		4
        /*006c*/ 	.word	index@(__assertfail)
	.align		4
        /*0070*/ 	.word	index@(_ZN7cutlass13device_kernelIN5flash11enable_sm90INS1_16FlashAttnBwdSm90INS1_25CollectiveMainloopBwdSm90ILi2ELi1ELi1EN4cute5tupleIJNS5_1CILi1EEES8_S8_EEENS6_IJNS7_ILi64EEENS7_ILi96EEENS7_ILi192EEEEEENS_6half_tEfNS_4arch4Sm90ELb0ELb1ELb1ELb1ELb1ELb0ELb1ELb0ELi3ELi1ELi1ELi1ELb0EEENS1_21CollectiveEpilogueBwdISD_SE_SG_Li384ELb1ELb1ELi3EEENS1_19SingleTileSchedulerILb1ELb0ELb0ELi96EEEEEEEEEvNT_6ParamsE)
	.align		4
        /*0074*/ 	.word	index@(__assertfail)
	.align		4
        /*0078*/ 	.word	index@(_ZN7cutlass13device_kernelIN5flash11enable_sm90INS1_16FlashAttnBwdSm90INS1_25CollectiveMainloopBwdSm90ILi2ELi1ELi1EN4cute5tupleIJNS5_1CILi1EEES8_S8_EEENS6_IJNS7_ILi64EEENS7_ILi96EEENS7_ILi192EEEEEENS_6half_tEfNS_4arch4Sm90ELb0ELb1ELb1ELb1ELb0ELb0ELb1ELb0ELi3ELi1ELi1ELi1ELb0EEENS1_24CollectiveEpilogueBwdGQAISD_fSG_Li384ELb1ELb0EEENS1_19SingleTileSchedulerILb1ELb0ELb0ELi96EEEEEEEEEvNT_6ParamsE)
	.align		4
        /*007c*/ 	.word	index@(__assertfail)
	.align		4
        /*0080*/ 	.word	index@(_ZN7cutlass13device_kernelIN5flash11enable_sm90INS1_16FlashAttnBwdSm90INS1_25CollectiveMainloopBwdSm90ILi2ELi1ELi1EN4cute5tupleIJNS5_1CILi1EEES8_S8_EEENS6_IJNS7_ILi64EEENS7_ILi96EEENS7_ILi192EEEEEENS_6half_tEfNS_4arch4Sm90ELb0ELb1ELb1ELb1ELb1ELb0ELb1ELb0ELi3ELi1ELi1ELi1ELb0EEENS1_24CollectiveEpilogueBwdGQAISD_fSG_Li384ELb1ELb1EEENS1_19SingleTileSchedulerILb1ELb0ELb0ELi96EEEEEEEEEvNT_6ParamsE)
	.align		4
        /*0084*/ 	.word	index@(__assertfail)
	.align		4
        /*0088*/ 	.word	index@(_ZN7cutlass13device_kernelIN5flash11enable_sm90INS1_16FlashAttnBwdSm90INS1_25CollectiveMainloopBwdSm90ILi2ELi1ELi1EN4cute5tupleIJNS5_1CILi1EEES8_S8_EEENS6_IJNS7_ILi64EEENS7_ILi96EEENS7_ILi192EEEEEENS_6half_tEfNS_4arch4Sm90ELb1ELb0ELb1ELb0ELb0ELb0ELb1ELb0ELi3ELi1ELi1ELi1ELb0EEENS1_21CollectiveEpilogueBwdISD_SE_SG_Li384ELb0ELb1ELi3EEENS1_25SingleTileBwdLPTSchedulerILb0ELi96ELb0EEEEEEEEEvNT_6ParamsE)
	.align		4
        /*008c*/ 	.word	index@(__assertfail)
	.align		4
        /*0090*/ 	.word	index@(_ZN7cutlass13device_kernelIN5flash11enable_sm90INS1_16FlashAttnBwdSm90INS1_25CollectiveMainloopBwdSm90ILi2ELi1ELi1EN4cute5tupleIJNS5_1CILi1EEES8_S8_EEENS6_IJNS7_ILi64EEENS7_ILi96EEENS7_ILi192EEEEEENS_6half_tEfNS_4arch4Sm90ELb1ELb0ELb1ELb0ELb1ELb0ELb1ELb0ELi3ELi1ELi1ELi1ELb0EEENS1_21CollectiveEpilogueBwdISD_SE_SG_Li384ELb0ELb1ELi3EEENS1_25SingleTileBwdLPTSchedulerILb0ELi96ELb1EEEEEEEEEvNT_6ParamsE)
	.align		4
        /*0094*/ 	.word	index@(__assertfail)
	.align		4
        /*0098*/ 	.word	index@(_ZN7cutlass13device_kernelIN5flash11enable_sm90INS1_16FlashAttnBwdSm90INS1_25CollectiveMainloopBwdSm90ILi2ELi1ELi1EN4cute5tupleIJNS5_1CILi1EEES8_S8_EEENS6_IJNS7_ILi64EEENS7_ILi96EEENS7_ILi192EEEEEENS_6half_tEfNS_4arch4Sm90ELb1ELb0ELb1ELb0ELb0ELb0ELb1ELb0ELi3ELi1ELi1ELi1ELb0EEENS1_24CollectiveEpilogueBwdGQAISD_fSG_Li384ELb0ELb0EEENS1_25SingleTileBwdLPTSchedulerILb0ELi96ELb0EEEEEEEEEvNT_6ParamsE)
	.align		4
        /*009c*/ 	.word	index@(__assertfail)
	.align		4
        /*00a0*/ 	.word	index@(_ZN7cutlass13device_kernelIN5flash11enable_sm90INS1_16FlashAttnBwdSm90INS1_25CollectiveMainloopBwdSm90ILi2ELi1ELi1EN4cute5tupleIJNS5_1CILi1EEES8_S8_EEENS6_IJNS7_ILi64EEENS7_ILi96EEENS7_ILi192EEEEEENS_6half_tEfNS_4arch4Sm90ELb1ELb0ELb1ELb0ELb1ELb0ELb1ELb0ELi3ELi1ELi1ELi1ELb0EEENS1_24CollectiveEpilogueBwdGQAISD_fSG_Li384ELb0ELb1EEENS1_25SingleTileBwdLPTSchedulerILb0ELi96ELb1EEEEEEEEEvNT_6ParamsE)
	.align		4
        /*00a4*/ 	.word	index@(__assertfail)
	.align		4
        /*00a8*/ 	.word	index@(_ZN7cutlass13device_kernelIN5flash11enable_sm90INS1_16FlashAttnBwdSm90INS1_25CollectiveMainloopBwdSm90ILi2ELi1ELi1EN4cute5tupleIJNS5_1CILi1EEES8_S8_EEENS6_IJNS7_ILi64EEENS7_ILi96EEENS7_ILi192EEEEEENS_6half_tEfNS_4arch4Sm90ELb1ELb0ELb1ELb1ELb0ELb0ELb1ELb0ELi3ELi1ELi1ELi1ELb0EEENS1_21CollectiveEpilogueBwdISD_SE_SG_Li384ELb1ELb1ELi3EEENS1_25SingleTileBwdLPTSchedulerILb1ELi96ELb0EEEEEEEEEvNT_6ParamsE)
	.align		4
        /*00ac*/ 	.word	index@(__assertfail)
	.align		4
        /*00b0*/ 	.word	index@(_ZN7cutlass13device_kernelIN5flash11enable_sm90INS1_16FlashAttnBwdSm90INS1_25CollectiveMainloopBwdSm90ILi2ELi1ELi1EN4cute5tupleIJNS5_1CILi1EEES8_S8_EEENS6_IJNS7_ILi64EEENS7_ILi96EEENS7_ILi192EEEEEENS_6half_tEfNS_4arch4Sm90ELb1ELb0ELb1ELb1ELb1ELb0ELb1ELb0ELi3ELi1ELi1ELi1ELb0EEENS1_21CollectiveEpilogueBwdISD_SE_SG_Li384ELb1ELb1ELi3EEENS1_25SingleTileBwdLPTSchedulerILb1ELi96ELb1EEEEEEEEEvNT_6ParamsE)
	.align		4
        /*00b4*/ 	.word	index@(__assertfail)
	.align		4
        /*00b8*/ 	.word	index@(_ZN7cutlass13device_kernelIN5flash11enable_sm90INS1_16FlashAttnBwdSm90INS1_25CollectiveMainloopBwdSm90ILi2ELi1ELi1EN4cute5tupleIJNS5_1CILi1EEES8_S8_EEENS6_IJNS7_ILi64EEENS7_ILi96EEENS7_ILi192EEEEEENS_6half_tEfNS_4arch4Sm90ELb1ELb0ELb1ELb1ELb0ELb0ELb1ELb0ELi3ELi1ELi1ELi1ELb0EEENS1_24CollectiveEpilogueBwdGQAISD_fSG_Li384ELb1ELb0EEENS1_25SingleTileBwdLPTSchedulerILb1ELi96ELb0EEEEEEEEEvNT_6ParamsE)
	.align		4
        /*00bc*/ 	.word	index@(__assertfail)
	.align		4
        /*00c0*/ 	.word	index@(_ZN7cutlass13device_kernelIN5flash11enable_sm90INS1_16FlashAttnBwdSm90INS1_25CollectiveMainloopBwdSm90ILi2ELi1ELi1EN4cute5tupleIJNS5_1CILi1EEES8_S8_EEENS6_IJNS7_ILi64EEENS7_ILi96EEENS7_ILi192EEEEEENS_6half_tEfNS_4arch4Sm90ELb1ELb0ELb1ELb1ELb1ELb0ELb1ELb0ELi3ELi1ELi1ELi1ELb0EEENS1_24CollectiveEpilogueBwdGQAISD_fSG_Li384ELb1ELb1EEENS1_25SingleTileBwdLPTSchedulerILb1ELi96ELb1EEEEEEEEEvNT_6ParamsE)
	.align		4
        /*00c4*/ 	.word	index@(__assertfail)
	.align		4
        /*00c8*/ 	.word	0x00000000
	.align		4
        /*00cc*/ 	.word	0xfffffffe
	.align		4
        /*00d0*/ 	.word	0x00000000
	.align		4
        /*00d4*/ 	.word	0xfffffffd
	.align		4
        /*00d8*/ 	.word	0x00000000
	.align		4
        /*00dc*/ 	.word	0xfffffffc


//--------------------- .nv.constant4             --------------------------
	.section	.nv.constant4,"a",@progbits
	.align	8
	.align		8
.nv.constant4:
        /*0000*/ 	.dword	__assertfail
	.align		8
        /*0008*/ 	.dword	__unnamed_1
	.align		8
        /*0010*/ 	.dword	__unnamed_2
	.align		8
        /*0018*/ 	.dword	__unnamed_3
	.align		8
        /*0020*/ 	.dword	__unnamed_4
	.align		8
        /*0028*/ 	.dword	_ZN74_INTERNAL_7eede963_38_flash_bwd_hdim192_fp16_softcap_sm90_cu_1f2e7571_28404cuda3std3__45__cpo5beginE
	.align		8
        /*0030*/ 	.dword	_ZN74_INTERNAL_7eede963_38_flash_bwd_hdim192_fp16_softcap_sm90_cu_1f2e7571_28404cuda3std3__45__cpo3endE
	.align		8
        /*0038*/ 	.dword	_ZN74_INTERNAL_7eede963_38_flash_bwd_hdim192_fp16_softcap_sm90_cu_1f2e7571_28404cuda3std3__45__cpo6cbeginE
	.align		8
        /*0040*/ 	.dword	_ZN74_INTERNAL_7eede963_38_flash_bwd_hdim192_fp16_softcap_sm90_cu_1f2e7571_28404cuda3std3__45__cpo4cendE
	.align		8
        /*0048*/ 	.dword	_ZN74_INTERNAL_7eede963_38_flash_bwd_hdim192_fp16_softcap_sm90_cu_1f2e7571_28404cuda3std3__476_GLOBAL__N__7eede963_38_flash_bwd_hdim192_fp16_softcap_sm90_cu_1f2e7571_28406ignoreE
	.align		8
        /*0050*/ 	.dword	_ZN74_INTERNAL_7eede963_38_flash_bwd_hdim192_fp16_softcap_sm90_cu_1f2e7571_28404cuda3std3__419piecewise_constructE
	.align		8
        /*0058*/ 	.dword	_ZN74_INTERNAL_7eede963_38_flash_bwd_hdim192_fp16_softcap_sm90_cu_1f2e7571_28404cuda3std3__48in_placeE
	.align		8
        /*0060*/ 	.dword	_ZN74_INTERNAL_7eede963_38_flash_bwd_hdim192_fp16_softcap_sm90_cu_1f2e7571_28404cuda3std6ranges3__45__cpo4swapE
	.align		8
        /*0068*/ 	.dword	_ZN74_INTERNAL_7eede963_38_flash_bwd_hdim192_fp16_softcap_sm90_cu_1f2e7571_28404cuda3std6ranges3__45__cpo9iter_moveE
	.align		8
        /*0070*/ 	.dword	_ZN74_INTERNAL_7eede963_38_flash_bwd_hdim192_fp16_softcap_sm90_cu_1f2e7571_28404cute7productE
	.align		8
        /*0078*/ 	.dword	_ZN74_INTERNAL_7eede963_38_flash_bwd_hdim192_fp16_softcap_sm90_cu_1f2e7571_28404cute1_E
	.align		8
        /*0080*/ 	.dword	$str$23
	.align		8
        /*0088*/ 	.dword	$str$24


//--------------------- .text._ZN7cutlass13device_kernelIN5flash11enable_sm90INS1_16FlashAttnBwdSm90INS1_25CollectiveMainloopBwdSm90ILi2ELi1ELi1EN4cute5tupleIJNS5_1CILi1EEES8_S8_EEENS6_IJNS7_ILi64EEENS7_ILi96EEENS7_ILi192EEEEEENS_6half_tEfNS_4arch4Sm90ELb0ELb0ELb1ELb0ELb0ELb0ELb1ELb0ELi3ELi1ELi1ELi1ELb0EEENS1_21CollectiveEpilogueBwdISD_SE_SG_Li384ELb0ELb1ELi3EEENS1_19SingleTileSchedulerILb0ELb0ELb0ELi96EEEEEEEEEvNT_6ParamsE --------------------------
	.section	.text._ZN7cutlass13device_kernelIN5flash11enable_sm90INS1_16FlashAttnBwdSm90INS1_25CollectiveMainloopBwdSm90ILi2ELi1ELi1EN4cute5tupleIJNS5_1CILi1EEES8_S8_EEENS6_IJNS7_ILi64EEENS7_ILi96EEENS7_ILi192EEEEEENS_6half_tEfNS_4arch4Sm90ELb0ELb0ELb1ELb0ELb0ELb0ELb1ELb0ELi3ELi1ELi1ELi1ELb0EEENS1_21CollectiveEpilogueBwdISD_SE_SG_Li384ELb0ELb1ELi3EEENS1_19SingleTileSchedulerILb0ELb0ELb0ELi96EEEEEEEEEvNT_6ParamsE,"ax",@progbits
	.align	128
.text._ZN7cutlass13device_kernelIN5flash11enable_sm90INS1_16FlashAttnBwdSm90INS1_25CollectiveMainloopBwdSm90ILi2ELi1ELi1EN4cute5tupleIJNS5_1CILi1EEES8_S8_EEENS6_IJNS7_ILi64EEENS7_ILi96EEENS7_ILi192EEEEEENS_6half_tEfNS_4arch4Sm90ELb0ELb0ELb1ELb0ELb0ELb0ELb1ELb0ELi3ELi1ELi1ELi1ELb0EEENS1_21CollectiveEpilogueBwdISD_SE_SG_Li384ELb0ELb1ELi3EEENS1_19SingleTileSchedulerILb0ELb0ELb0ELi96EEEEEEEEEvNT_6ParamsE:
        .type           _ZN7cutlass13device_kernelIN5flash11enable_sm90INS1_16FlashAttnBwdSm90INS1_25CollectiveMainloopBwdSm90ILi2ELi1ELi1EN4cute5tupleIJNS5_1CILi1EEES8_S8_EEENS6_IJNS7_ILi64EEENS7_ILi96EEENS7_ILi192EEEEEENS_6half_tEfNS_4arch4Sm90ELb0ELb0ELb1ELb0ELb0ELb0ELb1ELb0ELi3ELi1ELi1ELi1ELb0EEENS1_21CollectiveEpilogueBwdISD_SE_SG_Li384ELb0ELb1ELi3EEENS1_19SingleTileSchedulerILb0ELb0ELb0ELi96EEEEEEEEEvNT_6ParamsE,@function
        .size           _ZN7cutlass13device_kernelIN5flash11enable_sm90INS1_16FlashAttnBwdSm90INS1_25CollectiveMainloopBwdSm90ILi2ELi1ELi1EN4cute5tupleIJNS5_1CILi1EEES8_S8_EEENS6_IJNS7_ILi64EEENS7_ILi96EEENS7_ILi192EEEEEENS_6half_tEfNS_4arch4Sm90ELb0ELb0ELb1ELb0ELb0ELb0ELb1ELb0ELi3ELi1ELi1ELi1ELb0EEENS1_21CollectiveEpilogueBwdISD_SE_SG_Li384ELb0ELb1ELi3EEENS1_19SingleTileSchedulerILb0ELb0ELb0ELi96EEEEEEEEEvNT_6ParamsE,(.L_x_3855 - _ZN7cutlass13device_kernelIN5flash11enable_sm90INS1_16FlashAttnBwdSm90INS1_25CollectiveMainloopBwdSm90ILi2ELi1ELi1EN4cute5tupleIJNS5_1CILi1EEES8_S8_EEENS6_IJNS7_ILi64EEENS7_ILi96EEENS7_ILi192EEEEEENS_6half_tEfNS_4arch4Sm90ELb0ELb0ELb1ELb0ELb0ELb0ELb1ELb0ELi3ELi1ELi1ELi1ELb0EEENS1_21CollectiveEpilogueBwdISD_SE_SG_Li384ELb0ELb1ELi3EEENS1_19SingleTileSchedulerILb0ELb0ELb0ELi96EEEEEEEEEvNT_6ParamsE)
        .other          _ZN7cutlass13device_kernelIN5flash11enable_sm90INS1_16FlashAttnBwdSm90INS1_25CollectiveMainloopBwdSm90ILi2ELi1ELi1EN4cute5tupleIJNS5_1CILi1EEES8_S8_EEENS6_IJNS7_ILi64EEENS7_ILi96EEENS7_ILi192EEEEEENS_6half_tEfNS_4arch4Sm90ELb0ELb0ELb1ELb0ELb0ELb0ELb1ELb0ELi3ELi1ELi1ELi1ELb0EEENS1_21CollectiveEpilogueBwdISD_SE_SG_Li384ELb0ELb1ELi3EEENS1_19SingleTileSchedulerILb0ELb0ELb0ELi96EEEEEEEEEvNT_6ParamsE,@"STO_CUDA_ENTRY STV_DEFAULT"
_ZN7cutlass13device_kernelIN5flash11enable_sm90INS1_16FlashAttnBwdSm90INS1_25CollectiveMainloopBwdSm90ILi2ELi1ELi1EN4cute5tupleIJNS5_1CILi1EEES8_S8_EEENS6_IJNS7_ILi64EEENS7_ILi96EEENS7_ILi192EEEEEENS_6half_tEfNS_4arch4Sm90ELb0ELb0ELb1ELb0ELb0ELb0ELb1ELb0ELi3ELi1ELi1ELi1ELb0EEENS1_21CollectiveEpilogueBwdISD_SE_SG_Li384ELb0ELb1ELi3EEENS1_19SingleTileSchedulerILb0ELb0ELb0ELi96EEEEEEEEEvNT_6ParamsE:
[----:B------:R-:W1:Y:S02]  /*0000*/  LDC R1, c[0x0][0x28] ;  /* 0x00000a00ff017b82 */ /* 0x000e640000000800 */
[----:B-1----:R-:W-:Y:S01]  /*0010*/  VIADD R1, R1, 0xfffffff8 ;  /* 0xfffffff801017836 */ /* 0x002fe20000000000 */
[----:B------:R-:W1:Y:S01]  /*0020*/  S2R R3, SR_TID.X ;  /* 0x0000000000037919 */ /* 0x000e620000002100 */
[----:B------:R-:W-:Y:S01]  /*0030*/  ELECT P0, URZ, PT ;  /* 0x00000000003f782f */ /* 0x000fe20003800000 */
[----:B------:R-:W-:Y:S01]  /*0040*/  BSSY B0, `(.L_x_0) ;  /* 0x0000019000007945 */ /* 0x000fe20003800000 */
[----:B-1----:R-:W-:-:S05]  /*0050*/  SHF.R.U32.HI R0, RZ, 0x5, R3 ;  /* 0x00000005ff007819 */ /* 0x002fca0000011603 */
[----:B------:R-:W1:Y:S02]  /*0060*/  SHFL.IDX PT, R2, R0, RZ, 0x1f ;  /* 0x00001fff00027589 */ /* 0x000e6400000e0000 */
[----:B-1----:R-:W-:-:S13]  /*0070*/  ISETP.EQ.AND P0, PT, R2, RZ, P0 ;  /* 0x000000ff0200720c */ /* 0x002fda0000702270 */
[----:B------:R-:W-:Y:S05]  /*0080*/  @!P0 BRA `(.L_x_1) ;  /* 0x0000000000508947 */ /* 0x000fea0003800000 */
[----:B------:R-:W-:Y:S02]  /*0090*/  ULDC.64 UR4, c[0x0][0x198] ;  /* 0x0000660000047ab9 */ /* 0x000fe40000000a00 */
[----:B------:R-:W-:Y:S02]  /*00a0*/  UIADD3 UR6, UP0, UR4, 0xf0, URZ ;  /* 0x000000f004067890 */ /* 0x000fe4000ff1e03f */
[----:B------:R-:W-:Y:S02]  /*00b0*/  UIADD3 UR8, UP1, UR4, 0x1f0, URZ ;  /* 0x000001f004087890 */ /* 0x000fe4000ff3e03f */
[----:B------:R-:W-:Y:S02]  /*00c0*/  UIADD3 UR10, UP2, UR4, 0x2f0, URZ ;  /* 0x000002f0040a7890 */ /* 0x000fe4000ff5e03f */
[----:B------:R-:W-:Y:S02]  /*00d0*/  UIADD3 UR12, UP3, UR4, 0x3f0, URZ ;  /* 0x000003f0040c7890 */ /* 0x000fe4000ff7e03f */
[----:B------:R-:W-:-:S02]  /*00e0*/  UIADD3 UR14, UP4, UR4, 0x670, URZ ;  /* 0x00000670040e7890 */ /* 0x000fc4000ff9e03f */
[----:B------:R-:W-:Y:S02]  /*00f0*/  UIADD3.X UR7, URZ, UR5, URZ, UP0, !UPT ;  /* 0x000000053f077290 */ /* 0x000fe400087fe43f */
[----:B------:R-:W-:Y:S02]  /*0100*/  UIADD3 UR4, UP5, UR4, 0x770, URZ ;  /* 0x0000077004047890 */ /* 0x000fe4000ffbe03f */
[----:B------:R-:W-:Y:S02]  /*0110*/  UIADD3.X UR9, URZ, UR5, URZ, UP1, !UPT ;  /* 0x000000053f097290 */ /* 0x000fe40008ffe43f */
[----:B------:R-:W-:Y:S02]  /*0120*/  UIADD3.X UR11, URZ, UR5, URZ, UP2, !UPT ;  /* 0x000000053f0b7290 */ /* 0x000fe400097fe43f */
[----:B------:R-:W-:Y:S01]  /*0130*/  UIADD3.X UR13, URZ, UR5, URZ, UP3, !UPT ;  /* 0x000000053f0d7290 */ /* 0x000fe20009ffe43f */
[----:B------:R1:W-:Y:S01]  /*0140*/  UTMACCTL.PF [UR6] ;  /* 0x00000000060079b9 */ /* 0x0003e20008040000 */
[----:B------:R-:W-:-:S03]  /*0150*/  UIADD3.X UR15, URZ, UR5, URZ, UP4, !UPT ;  /* 0x000000053f0f7290 */ /* 0x000fc6000a7fe43f */
[----:B------:R1:W-:Y:S01]  /*0160*/  UTMACCTL.PF [UR8] ;  /* 0x00000000080079b9 */ /* 0x0003e20008040000 */
[----:B------:R-:W-:Y:S01]  /*0170*/  UIADD3.X UR5, URZ, UR5, URZ, UP5, !UPT ;  /* 0x000000053f057290 */ /* 0x000fe2000affe43f */
[----:B------:R1:W-:Y:S02]  /*0180*/  UTMACCTL.PF [UR10] ;  /* 0x000000000a0079b9 */ /* 0x0003e40008040000 */
[----:B------:R1:W-:Y:S02]  /*0190*/  UTMACCTL.PF [UR12] ;  /* 0x000000000c0079b9 */ /* 0x0003e40008040000 */
[----:B------:R1:W-:Y:S04]  /*01a0*/  UTMACCTL.PF [UR14] ;  /* 0x000000000e0079b9 */ /* 0x0003e80008040000 */
[----:B------:R1:W-:Y:S02]  /*01b0*/  UTMACCTL.PF [UR4] ;  /* 0x00000000040079b9 */ /* 0x0003e40008040000 */
[----:B-1----:R-:W-:Y:S01]  /*01c0*/  NOP ;  /* 0x0000000000007918 */ /* 0x002fe20000000000 */
.L_x_1:
[----:B------:R-:W-:Y:S05]  /*01d0*/  BSYNC B0 ;  /* 0x0000000000007941 */ /* 0x000fea0003800000 */
.L_x_0:
[----:B------:R-:W-:Y:S01]  /*01e0*/  VOTEU.ANY UP0, P0 ;  /* 0x00000000003f7886 */ /* 0x000fe20000000100 */
[----:B------:R-:W1:Y:S01]  /*01f0*/  SHFL.IDX PT, R2, R0, RZ, 0x1f ;  /* 0x00001fff00027589 */ /* 0x000e6200000e0000 */
[----:B------:R-:W-:Y:S01]  /*0200*/  UMOV UR4, 0x1 ;  /* 0x0000000100047882 */ /* 0x000fe20000000000 */
[----:B------:R-:W-:Y:S02]  /*0210*/  SHF.R.U32.HI R3, RZ, 0x7, R3 ;  /* 0x00000007ff037819 */ /* 0x000fe40000011603 */
[----:B------:R-:W2:Y:S01]  /*0220*/  @UP0 S2UR UR7, SR_CgaCtaId ;  /* 0x00000000000709c3 */ /* 0x000ea20000008800 */
[----:B------:R-:W-:Y:S01]  /*0230*/  @UP0 UMOV UR6, 0x400 ;  /* 0x0000040000060882 */ /* 0x000fe20000000000 */
[----:B------:R-:W-:-:S04]  /*0240*/  @UP0 UIADD3 UR4, -UR4, 0x100000, URZ ;  /* 0x0010000004040890 */ /* 0x000fc8000fffe13f */
[----:B------:R-:W-:Y:S02]  /*0250*/  @UP0 USHF.L.U32 UR5, UR4, 0xb, URZ ;  /* 0x0000000b04050899 */ /* 0x000fe4000800063f */
[----:B------:R-:W-:Y:S01]  /*0260*/  @UP0 USHF.L.U32 UR4, UR4, 0x1, URZ ;  /* 0x0000000104040899 */ /* 0x000fe2000800063f */
[----:B-1----:R-:W-:Y:S02]  /*0270*/  ISETP.NE.AND P1, PT, R2, RZ, PT ;  /* 0x000000ff0200720c */ /* 0x002fe40003f25270 */
[----:B------:R1:W3:Y:S01]  /*0280*/  SHFL.IDX PT, R2, R3, RZ, 0x1f ;  /* 0x00001fff03027589 */ /* 0x0002e200000e0000 */
[----:B--2---:R-:W-:Y:S01]  /*0290*/  @UP0 ULEA UR6, UR7, UR6, 0x18 ;  /* 0x0000000607060291 */ /* 0x004fe2000f8ec03f */
[----:B------:R-:W-:Y:S02]  /*02a0*/  VOTEU.ANY UP0, P0 ;  /* 0x00000000003f7886 */ /* 0x000fe40000000100 */
[----:B------:R-:W2:Y:S09]  /*02b0*/  FENCE.VIEW.ASYNC.S ;  /* 0x00000000000073c6 */ /* 0x000eb20000000000 */
[----:B--2---:R1:W2:Y:S02]  /*02c0*/  @UP0 SYNCS.EXCH.64 URZ, [UR6+0x36400], UR4 ;  /* 0x03640004063f05b2 */ /* 0x0042a40008000100 */
[----:B-1----:R-:W-:Y:S05]  /*02d0*/  @P1 BRA `(.L_x_2) ;  /* 0x0000000000481947 */ /* 0x002fea0003800000 */
[----:B------:R-:W1:Y:S01]  /*02e0*/  S2UR UR5, SR_CgaCtaId ;  /* 0x00000000000579c3 */ /* 0x000e620000008800 */
[----:B------:R-:W-:Y:S01]  /*02f0*/  UMOV UR4, 0x400 ;  /* 0x0000040000047882 */ /* 0x000fe20000000000 */
[----:B------:R-:W-:Y:S01]  /*0300*/  UMOV UR6, 0x1 ;  /* 0x0000000100067882 */ /* 0x000fe20000000000 */
[----:B------:R-:W-:Y:S01]  /*0310*/  UMOV UR9, 0x180 ;  /* 0x0000018000097882 */ /* 0x000fe20000000000 */
[----:B------:R-:W-:-:S04]  /*0320*/  UIADD3 UR6, -UR6, 0x100000, URZ ;  /* 0x0010000006067890 */ /* 0x000fc8000fffe13f */
[----:B------:R-:W-:Y:S02]  /*0330*/  USHF.L.U32 UR7, UR6, 0xb, URZ ;  /* 0x0000000b06077899 */ /* 0x000fe4000800063f */
[----:B------:R-:W-:Y:S01]  /*0340*/  USHF.L.U32 UR6, UR6, 0x1, URZ ;  /* 0x0000000106067899 */ /* 0x000fe2000800063f */
[----:B------:R-:W-:Y:S01]  /*0350*/  ELECT P0, URZ, PT ;  /* 0x00000000003f782f */ /* 0x000fe20003800000 */
[----:B-1----:R-:W-:Y:S02]  /*0360*/  ULEA UR8, UR5, UR4, 0x18 ;  /* 0x0000000405087291 */ /* 0x002fe4000f8ec03f */
[----:B------:R-:W-:-:S04]  /*0370*/  UIADD3 UR4, -UR9, 0x100000, URZ ;  /* 0x0010000009047890 */ /* 0x000fc8000fffe13f */
[----:B------:R-:W-:Y:S02]  /*0380*/  USHF.L.U32 UR5, UR4, 0xb, URZ ;  /* 0x0000000b04057899 */ /* 0x000fe4000800063f */
[----:B------:R-:W-:Y:S01]  /*0390*/  USHF.L.U32 UR4, UR4, 0x1, URZ ;  /* 0x0000000104047899 */ /* 0x000fe2000800063f */
[----:B------:R-:W1:Y:S03]  /*03a0*/  FENCE.VIEW.ASYNC.S ;  /* 0x00000000000073c6 */ /* 0x000e660000000000 */
[----:B-1----:R1:W4:Y:S08]  /*03b0*/  SYNCS.EXCH.64 URZ, [UR8+0x36410], UR6 ;  /* 0x03641006083f75b2 */ /* 0x0023300008000100 */
[----:B------:R1:W1:Y:S01]  /*03c0*/  SYNCS.EXCH.64 URZ, [UR8+0x36420], UR4 ;  /* 0x03642004083f75b2 */ /* 0x0002620008000100 */
[----:B------:R1:W1:Y:S01]  /*03d0*/  SYNCS.EXCH.64 URZ, [UR8+0x36418], UR6 ;  /* 0x03641806083f75b2 */ /* 0x0002620008000100 */
[----:B------:R1:W1:Y:S01]  /*03e0*/  SYNCS.EXCH.64 URZ, [UR8+0x36428], UR4 ;  /* 0x03642804083f75b2 */ /* 0x0002620008000100 */
[----:B------:R-:W-:Y:S01]  /*03f0*/  NOP ;  /* 0x0000000000007918 */ /* 0x000fe20000000000 */
.L_x_2:
[----:B------:R-:W5:Y:S01]  /*0400*/  SHFL.IDX PT, R3, R0, RZ, 0x1f ;  /* 0x00001fff00037589 */ /* 0x000f6200000e0000 */
[----:B------:R-:W-:Y:S01]  /*0410*/  NOP ;  /* 0x0000000000007918 */ /* 0x000fe20000000000 */
[----:B-----5:R-:W-:-:S13]  /*0420*/  ISETP.NE.AND P0, PT, R3, RZ, PT ;  /* 0x000000ff0300720c */ /* 0x020fda0003f05270 */
[----:B------:R-:W-:Y:S05]  /*0430*/  @P0 BRA `(.L_x_3) ;  /* 0x0000000000400947 */ /* 0x000fea0003800000 */
[----:B-1----:R-:W1:Y:S01]  /*0440*/  S2UR UR5, SR_CgaCtaId ;  /* 0x00000000000579c3 */ /* 0x002e620000008800 */
[----:B------:R-:W-:Y:S01]  /*0450*/  UMOV UR4, 0x400 ;  /* 0x0000040000047882 */ /* 0x000fe20000000000 */
[----:B------:R-:W-:Y:S01]  /*0460*/  UMOV UR6, 0x1 ;  /* 0x0000000100067882 */ /* 0x000fe20000000000 */
[----:B------:R-:W-:Y:S01]  /*0470*/  UMOV UR7, 0x180 ;  /* 0x0000018000077882 */ /* 0x000fe20000000000 */
[----:B------:R-:W-:Y:S01]  /*0480*/  ELECT P0, URZ, PT ;  /* 0x00000000003f782f */ /* 0x000fe20003800000 */
[----:B-1----:R-:W-:Y:S02]  /*0490*/  ULEA UR8, UR5, UR4, 0x18 ;  /* 0x0000000405087291 */ /* 0x002fe4000f8ec03f */
[----:B------:R-:W-:-:S04]  /*04a0*/  UIADD3 UR4, -UR6, 0x100000, URZ ;  /* 0x0010000006047890 */ /* 0x000fc8000fffe13f */
[----:B------:R-:W-:Y:S02]  /*04b0*/  USHF.L.U32 UR5, UR4, 0xb, URZ ;  /* 0x0000000b04057899 */ /* 0x000fe4000800063f */
[----:B------:R-:W-:Y:S02]  /*04c0*/  USHF.L.U32 UR4, UR4, 0x1, URZ ;  /* 0x0000000104047899 */ /* 0x000fe4000800063f */
[----:B------:R-:W-:-:S04]  /*04d0*/  UIADD3 UR6, -UR7, 0x100000, URZ ;  /* 0x0010000007067890 */ /* 0x000fc8000fffe13f */
[----:B------:R-:W-:Y:S02]  /*04e0*/  USHF.L.U32 UR7, UR6, 0xb, URZ ;  /* 0x0000000b06077899 */ /* 0x000fe4000800063f */
[----:B------:R-:W-:Y:S01]  /*04f0*/  USHF.L.U32 UR6, UR6, 0x1, URZ ;  /* 0x0000000106067899 */ /* 0x000fe2000800063f */
[----:B------:R-:W1:Y:S03]  /*0500*/  FENCE.VIEW.ASYNC.S ;  /* 0x00000000000073c6 */ /* 0x000e660000000000 */
[----:B-1----:R1:W1:Y:S08]  /*0510*/  SYNCS.EXCH.64 URZ, [UR8+0x36430], UR4 ;  /* 0x03643004083f75b2 */ /* 0x0022700008000100 */
[----:B------:R1:W1:Y:S01]  /*0520*/  SYNCS.EXCH.64 URZ, [UR8+0x36438], UR6 ;  /* 0x03643806083f75b2 */ /* 0x0002620008000100 */
[----:B------:R-:W-:Y:S01]  /*0530*/  NOP ;  /* 0x0000000000007918 */ /* 0x000fe20000000000 */
.L_x_3:
[----:B---3--:R-:W-:Y:S01]  /*0540*/  ISETP.NE.AND P0, PT, R2, RZ, PT ;  /* 0x000000ff0200720c */ /* 0x008fe20003f05270 */
[----:B------:R-:W-:Y:S01]  /*0550*/  IMAD.MOV.U32 R17, RZ, RZ, 0x1 ;  /* 0x00000001ff117424 */ /* 0x000fe200078e00ff */
[----:B------:R-:W-:-:S04]  /*0560*/  NOP ;  /* 0x0000000000007918 */ /* 0x000fc80000000000 */
[----:B------:R-:W-:Y:S01]  /*0570*/  SEL R17, R17, 0x2, !P0 ;  /* 0x0000000211117807 */ /* 0x000fe20004000000 */
[----:B-12-4-:R-:W-:Y:S06]  /*0580*/  BAR.SYNC.DEFER_BLOCKING 0x0 ;  /* 0x0000000000007b1d */ /* 0x016fec0000010000 */
[----:B------:R-:W-:Y:S05]  /*0590*/  @!P0 BRA `(.L_x_4) ;  /* 0x0000004000848947 */ /* 0x000fea0003800000 */
.L_x_5:
[----:B------:R-:W-:-:S08]  /*05a0*/  NOP ;  /* 0x0000000000007918 */ /* 0x000fd00000000000 */
[----:B------:R-:W1:Y:S02]  /*05b0*/  USETMAXREG.TRY_ALLOC.CTAPOOL UP0, 0xa0 ;  /* 0x000000a0000079c8 */ /* 0x000e640008000600 */
[----:B-1----:R-:W-:-:S13]  /*05c0*/  PLOP3.LUT P0, PT, PT, PT, UP0, 0x80, 0x0 ;  /* 0x000000000000781c */ /* 0x002fda0003f0f008 */
[----:B------:R-:W-:Y:S05]  /*05d0*/  @!P0 BRA `(.L_x_5) ;  /* 0xfffffffc00f08947 */ /* 0x000fea000383ffff */
[----:B------:R-:W-:Y:S01]  /*05e0*/  LOP3.LUT R0, R0, 0x3, RZ, 0xc0, !PT ;  /* 0x0000000300007812 */ /* 0x000fe200078ec0ff */
[----:B------:R-:W1:Y:S01]  /*05f0*/  S2R R2, SR_TID.X ;  /* 0x0000000000027919 */ /* 0x000e620000002100 */
[----:B------:R-:W2:Y:S04]  /*0600*/  S2UR UR4, SR_CTAID.Z ;  /* 0x00000000000479c3 */ /* 0x000ea80000002700 */
[----:B------:R-:W3:Y:S02]  /*0610*/  SHFL.IDX PT, R0, R0, RZ, 0x1f ;  /* 0x00001fff00007589 */ /* 0x000ee400000e0000 */
[----:B---3--:R-:W-:Y:S02]  /*0620*/  ISETP.NE.AND P0, PT, R0, RZ, PT ;  /* 0x000000ff0000720c */ /* 0x008fe40003f05270 */
[----:B-1----:R-:W-:-:S11]  /*0630*/  SHF.R.U32.HI R2, RZ, 0x7, R2 ;  /* 0x00000007ff027819 */ /* 0x002fd60000011602 */
[----:B------:R-:W-:-:S05]  /*0640*/  @!P0 VIADD R2, R2, 0x9 ;  /* 0x0000000902028836 */ /* 0x000fca0000000000 */
[----:B------:R1:W-:Y:S06]  /*0650*/  @!P0 BAR.ARV R2, 0xa0 ;  /* 0x000280020000851d */ /* 0x0003ec0000002000 */
[----:B--2---:R-:W-:-:S13]  /*0660*/  ISETP.LE.AND P0, PT, RZ, UR4, PT ;  /* 0x00000004ff007c0c */ /* 0x004fda000bf03270 */
[----:B-1----:R-:W-:Y:S05]  /*0670*/  @!P0 EXIT ;  /* 0x000000000000894d */ /* 0x002fea0003800000 */
[----:B------:R-:W1:Y:S01]  /*0680*/  S2UR UR4, SR_CgaCtaId ;  /* 0x00000000000479c3 */ /* 0x000e620000008800 */
[----:B------:R-:W-:Y:S02]  /*0690*/  UMOV UR37, 0x400 ;  /* 0x0000040000257882 */ /* 0x000fe40000000000 */
[----:B-1----:R-:W-:-:S04]  /*06a0*/  ULEA UR37, UR4, UR37, 0x18 ;  /* 0x0000002504257291 */ /* 0x002fc8000f8ec03f */
[----:B------:R-:W-:-:S04]  /*06b0*/  UIADD3 UR36, UR37, 0x30400, URZ ;  /* 0x0003040025247890 */ /* 0x000fc8000fffe03f */
[----:B------:R-:W-:-:S06]  /*06c0*/  ULOP3.LUT UP0, URZ, UR36, 0x1bf, URZ, 0xc0, !UPT ;  /* 0x000001bf243f7892 */ /* 0x000fcc000f80c03f */
[----:B------:R-:W-:-:S13]  /*06d0*/  PLOP3.LUT P0, PT, PT, PT, UP0, 0x80, 0x0 ;  /* 0x000000000000781c */ /* 0x000fda0003f0f008 */
[----:B------:R-:W-:Y:S05]  /*06e0*/  @!P0 BRA `(.L_x_6) ;  /* 0x00000000007c8947 */ /* 0x000fea0003800000 */
[----:B------:R-:W-:Y:S01]  /*06f0*/  MOV R2, 0x0 ;  /* 0x0000000000027802 */ /* 0x000fe20000000f00 */
[----:B------:R-:W-:Y:S01]  /*0700*/  ULDC.64 UR4, c[0x4][0x80] ;  /* 0x0100200000047ab9 */ /* 0x000fe20000000a00 */
[----:B------:R-:W-:Y:S01]  /*0710*/  ULDC.64 UR6, c[0x4][0x8] ;  /* 0x0100020000067ab9 */ /* 0x000fe20000000a00 */
[----:B------:R-:W-:Y:S01]  /*0720*/  IMAD.U32 R4, RZ, RZ, UR4 ;  /* 0x00000004ff047e24 */ /* 0x000fe2000f8e00ff */
[----:B------:R1:W2:Y:S01]  /*0730*/  LDC.64 R14, c[0x4][R2] ;  /* 0x01000000020e7b82 */ /* 0x0002a20000000a00 */
[----:B------:R-:W-:Y:S01]  /*0740*/  IMAD.U32 R5, RZ, RZ, UR5 ;  /* 0x00000005ff057e24 */ /* 0x000fe2000f8e00ff */
[----:B------:R-:W-:Y:S01]  /*0750*/  ULDC.64 UR4, c[0x4][0x88] ;  /* 0x0100220000047ab9 */ /* 0x000fe20000000a00 */
[----:B------:R-:W-:Y:S02]  /*0760*/  IMAD.U32 R10, RZ, RZ, UR6 ;  /* 0x00000006ff0a7e24 */ /* 0x000fe4000f8e00ff */
[----:B------:R-:W-:Y:S02]  /*0770*/  IMAD.U32 R6, RZ, RZ, UR4 ;  /* 0x00000004ff067e24 */ /* 0x000fe4000f8e00ff */
[----:B------:R-:W-:-:S02]  /*0780*/  IMAD.U32 R7, RZ, RZ, UR5 ;  /* 0x00000005ff077e24 */ /* 0x000fc4000f8e00ff */
[----:B------:R-:W-:Y:S02]  /*0790*/  IMAD.U32 R11, RZ, RZ, UR7 ;  /* 0x00000007ff0b7e24 */ /* 0x000fe4000f8e00ff */
[----:B------:R-:W-:Y:S02]  /*07a0*/  IMAD.MOV.U32 R8, RZ, RZ, 0x70 ;  /* 0x00000070ff087424 */ /* 0x000fe400078e00ff */
[----:B------:R-:W-:Y:S02]  /*07b0*/  IMAD.MOV.U32 R12, RZ, RZ, 0x1 ;  /* 0x00000001ff0c7424 */ /* 0x000fe400078e00ff */
[----:B-1----:R-:W-:-:S07]  /*07c0*/  IMAD.MOV.U32 R13, RZ, RZ, RZ ;  /* 0x000000ffff0d7224 */ /* 0x002fce00078e00ff */
[----:B------:R-:W-:-:S07]  /*07d0*/  LEPC R20, `(.L_x_7) ;  /* 0x000000001014794e */ /* 0x000fce0000000000 */
[----:B--2---:R-:W-:Y:S05]  /*07e0*/  CALL.ABS.NOINC R14 ;  /* 0x000000000e007343 */ /* 0x004fea0003c00000 */
.L_x_7:
[----:B------:R-:W1:Y:S01]  /*07f0*/  LDC.64 R2, c[0x4][R2] ;  /* 0x0100000002027b82 */ /* 0x000e620000000a00 */
[----:B------:R-:W-:Y:S01]  /*0800*/  ULDC.64 UR4, c[0x4][0x80] ;  /* 0x0100200000047ab9 */ /* 0x000fe20000000a00 */
[----:B------:R-:W-:Y:S01]  /*0810*/  ULDC.64 UR6, c[0x4][0x88] ;  /* 0x0100220000067ab9 */ /* 0x000fe20000000a00 */
[----:B------:R-:W-:Y:S02]  /*0820*/  IMAD.U32 R4, RZ, RZ, UR4 ;  /* 0x00000004ff047e24 */ /* 0x000fe4000f8e00ff */
        /* <DEDUP_REMOVED lines=8> */
[----:B------:R-:W-:-:S07]  /*08b0*/  IMAD.MOV.U32 R13, RZ, RZ, RZ ;  /* 0x000000ffff0d7224 */ /* 0x000fce00078e00ff */
[----:B------:R-:W-:-:S07]  /*08c0*/  LEPC R20, `(.L_x_6) ;  /* 0x000000001014794e */ /* 0x000fce0000000000 */
[----:B-1----:R-:W-:Y:S05]  /*08d0*/  CALL.ABS.NOINC R2 ;  /* 0x0000000002007343 */ /* 0x002fea0003c00000 */
.L_x_6:
[----:B------:R-:W-:-:S04]  /*08e0*/  IMAD.U32 R157, RZ, RZ, UR37 ;  /* 0x00000025ff9d7e24 */ /* 0x000fc8000f8e00ff */
[----:B------:R-:W-:-:S05]  /*08f0*/  VIADD R156, R157, 0x33400 ;  /* 0x000334009d9c7836 */ /* 0x000fca0000000000 */
[----:B------:R-:W-:-:S13]  /*0900*/  LOP3.LUT P0, RZ, R156, 0x1bf, RZ, 0xc0, !PT ;  /* 0x000001bf9cff7812 */ /* 0x000fda000780c0ff */
        /* <DEDUP_REMOVED lines=17> */
.L_x_9:
        /* <DEDUP_REMOVED lines=15> */
.L_x_8:
[----:B------:R-:W1:Y:S01]  /*0b10*/  S2R R2, SR_TID.X ;  /* 0x0000000000027919 */ /* 0x000e620000002100 */
[----:B------:R-:W-:Y:S01]  /*0b20*/  UMOV UR4, 0xffffffff ;  /* 0xffffffff00047882 */ /* 0x000fe20000000000 */
[----:B-1----:R-:W-:-:S05]  /*0b30*/  VIADD R0, R2, 0xffffff80 ;  /* 0xffffff8002007836 */ /* 0x002fca0000000000 */
[----:B------:R-:W-:-:S04]  /*0b40*/  SHF.R.S32.HI R3, RZ, 0x1f, R0 ;  /* 0x0000001fff037819 */ /* 0x000fc80000011400 */
[----:B------:R-:W-:-:S04]  /*0b50*/  LEA.HI R2, R3, R0, RZ, 0x7 ;  /* 0x0000000003027211 */ /* 0x000fc800078f38ff */
[----:B------:R-:W-:Y:S01]  /*0b60*/  SHF.R.S32.HI R13, RZ, 0x7, R2 ;  /* 0x00000007ff0d7819 */ /* 0x000fe20000011402 */
[----:B------:R-:W-:Y:S06]  /*0b70*/  BRA.DIV UR4, `(.L_x_10) ;  /* 0x0000006e043c7947 */ /* 0x000fec000b800000 */
[----:B------:R1:W2:Y:S02]  /*0b80*/  SHFL.IDX PT, R14, R13, RZ, 0x1f ;  /* 0x00001fff0d0e7589 */ /* 0x0002a400000e0000 */
.L_x_94:
[----:B------:R-:W-:Y:S02]  /*0b90*/  SHF.L.U32 R18, RZ, 0x1f, RZ ;  /* 0x0000001fff127819 */ /* 0x000fe400000006ff */
[----:B------:R-:W-:Y:S01]  /*0ba0*/  LOP3.LUT R5, R2, 0xffffff80, RZ, 0xc0, !PT ;  /* 0xffffff8002057812 */ /* 0x000fe200078ec0ff */
[----:B--2---:R-:W-:Y:S01]  /*0bb0*/  IMAD.HI R2, R14, 0x55555556, RZ ;  /* 0x555555560e027827 */ /* 0x004fe200078e02ff */
[CC--:B------:R-:W-:Y:S01]  /*0bc0*/  LEA.HI R6, R3.reuse, R0.reuse, RZ, 0x5 ;  /* 0x0000000003067211 */ /* 0x0c0fe200078f28ff */
[----:B------:R-:W2:Y:S01]  /*0bd0*/  SYNCS.PHASECHK.TRANS64.TRYWAIT P0, [UR37+0x36400], R18 ;  /* 0x03640012ff0075a7 */ /* 0x000ea20008000165 */
[----:B------:R-:W-:Y:S01]  /*0be0*/  LEA.HI R3, R3, R0, RZ, 0x4 ;  /* 0x0000000003037211 */ /* 0x000fe200078f20ff */
[----:B------:R-:W-:Y:S01]  /*0bf0*/  IMAD.IADD R4, R0, 0x1, -R5 ;  /* 0x0000000100047824 */ /* 0x000fe200078e0a05 */
[----:B------:R-:W-:Y:S02]  /*0c00*/  LEA.HI R5, R2, R2, RZ, 0x1 ;  /* 0x0000000202057211 */ /* 0x000fe400078f08ff */
[----:B------:R-:W-:-:S02]  /*0c10*/  SHF.R.S32.HI R2, RZ, 0x4, R3 ;  /* 0x00000004ff027819 */ /* 0x000fc40000011403 */
[----:B------:R-:W-:Y:S01]  /*0c20*/  SHF.R.S32.HI R8, RZ, 0x5, R6 ;  /* 0x00000005ff087819 */ /* 0x000fe20000011406 */
[----:B------:R-:W-:Y:S01]  /*0c30*/  IMAD R5, R5, -0x3, R14 ;  /* 0xfffffffd05057824 */ /* 0x000fe200078e020e */
[----:B------:R-:W-:Y:S02]  /*0c40*/  SHF.R.S32.HI R7, RZ, 0x1f, R6 ;  /* 0x0000001fff077819 */ /* 0x000fe40000011406 */
[----:B------:R-:W-:Y:S02]  /*0c50*/  LEA.HI R6, R3, R2, RZ, 0x1 ;  /* 0x0000000203067211 */ /* 0x000fe400078f08ff */
[----:B------:R-:W-:Y:S02]  /*0c60*/  LEA.HI R9, R7, R8, RZ, 0x2 ;  /* 0x0000000807097211 */ /* 0x000fe400078f10ff */
[----:B------:R-:W-:Y:S02]  /*0c70*/  LOP3.LUT R7, R6, 0xfffffffe, RZ, 0xc0, !PT ;  /* 0xfffffffe06077812 */ /* 0x000fe400078ec0ff */
[----:B------:R-:W-:-:S02]  /*0c80*/  LOP3.LUT R9, R9, 0xfffffffc, RZ, 0xc0, !PT ;  /* 0xfffffffc09097812 */ /* 0x000fc400078ec0ff */
[----:B------:R-:W-:Y:S01]  /*0c90*/  SHF.R.S32.HI R11, RZ, 0x1f, R4 ;  /* 0x0000001fff0b7819 */ /* 0x000fe20000011404 */
[----:B------:R-:W-:Y:S02]  /*0ca0*/  IMAD.IADD R6, R2, 0x1, -R7 ;  /* 0x0000000102067824 */ /* 0x000fe400078e0a07 */
[----:B------:R-:W-:Y:S01]  /*0cb0*/  IMAD.IADD R2, R8, 0x1, -R9 ;  /* 0x0000000108027824 */ /* 0x000fe200078e0a09 */
[CC--:B------:R-:W-:Y:S02]  /*0cc0*/  LEA.HI R10, R11.reuse, R4.reuse, RZ, 0x2 ;  /* 0x000000040b0a7211 */ /* 0x0c0fe400078f10ff */
[----:B------:R3:W-:Y:S01]  /*0cd0*/  STL [R1+0x4], R6 ;  /* 0x0000040601007387 */ /* 0x0007e20000100800 */
[----:B------:R-:W-:Y:S02]  /*0ce0*/  LEA.HI R11, R11, R4, RZ, 0x5 ;  /* 0x000000040b0b7211 */ /* 0x000fe400078f28ff */
[--C-:B------:R-:W-:Y:S01]  /*0cf0*/  SHF.R.S32.HI R12, RZ, 0x2, R10.reuse ;  /* 0x00000002ff0c7819 */ /* 0x100fe2000001140a */
[----:B------:R3:W-:Y:S01]  /*0d00*/  STL [R1], R2 ;  /* 0x0000000201007387 */ /* 0x0007e20000100800 */
[----:B------:R-:W-:-:S02]  /*0d10*/  SHF.R.S32.HI R15, RZ, 0x1f, R10 ;  /* 0x0000001fff0f7819 */ /* 0x000fc4000001140a */
[----:B------:R-:W-:Y:S02]  /*0d20*/  SHF.R.S32.HI R11, RZ, 0x5, R11 ;  /* 0x00000005ff0b7819 */ /* 0x000fe4000001140b */
[----:B------:R-:W-:-:S04]  /*0d30*/  LEA.HI R15, R15, R12, RZ, 0x3 ;  /* 0x0000000c0f0f7211 */ /* 0x000fc800078f18ff */
[----:B------:R-:W-:-:S05]  /*0d40*/  LOP3.LUT R15, R15, 0xfffffff8, RZ, 0xc0, !PT ;  /* 0xfffffff80f0f7812 */ /* 0x000fca00078ec0ff */
[----:B------:R-:W-:Y:S01]  /*0d50*/  IMAD.IADD R16, R12, 0x1, -R15 ;  /* 0x000000010c107824 */ /* 0x000fe200078e0a0f */
[----:B--23--:R-:W-:Y:S06]  /*0d60*/  @P0 BRA `(.L_x_11) ;  /* 0x0000000000080947 */ /* 0x00cfec0003800000 */
[----:B------:R-:W2:Y:S02]  /*0d70*/  SYNCS.PHASECHK.TRANS64.TRYWAIT P0, [UR37+0x36400], R18 ;  /* 0x03640012ff0075a7 */ /* 0x000ea40008000165 */
[----:B--2---:R-:W-:Y:S05]  /*0d80*/  @!P0 BRA `(.L_x_12) ;  /* 0x0000006800d48947 */ /* 0x004fea0003800000 */
.L_x_11:
[----:B------:R-:W3:Y:S01]  /*0d90*/  LDC R12, c[0x0][0x280] ;  /* 0x0000a000ff0c7b82 */ /* 0x000ee20000000800 */
[----:B------:R-:W-:Y:S01]  /*0da0*/  IMAD R16, R11, 0x10, R16 ;  /* 0x000000100b107824 */ /* 0x000fe200078e0210 */
[----:B------:R-:W-:Y:S02]  /*0db0*/  CS2R R118, SRZ ;  /* 0x0000000000767805 */ /* 0x000fe4000001ff00 */
[----:B------:R-:W-:Y:S02]  /*0dc0*/  CS2R R116, SRZ ;  /* 0x0000000000747805 */ /* 0x000fe4000001ff00 */
[----:B------:R-:W-:Y:S02]  /*0dd0*/  CS2R R114, SRZ ;  /* 0x0000000000727805 */ /* 0x000fe4000001ff00 */
[----:B------:R-:W-:Y:S02]  /*0de0*/  CS2R R112, SRZ ;  /* 0x0000000000707805 */ /* 0x000fe4000001ff00 */
[----:B------:R-:W-:-:S02]  /*0df0*/  CS2R R110, SRZ ;  /* 0x00000000006e7805 */ /* 0x000fc4000001ff00 */
[----:B------:R-:W-:Y:S02]  /*0e00*/  CS2R R108, SRZ ;  /* 0x00000000006c7805 */ /* 0x000fe4000001ff00 */
        /* <DEDUP_REMOVED lines=16> */
[----:B---3--:R-:W-:-:S02]  /*0f10*/  ISETP.GE.AND P0, PT, R12, 0x1, PT ;  /* 0x000000010c00780c */ /* 0x008fc40003f06270 */
        /* <DEDUP_REMOVED lines=25> */
[----:B------:R-:W-:Y:S01]  /*10b0*/  CS2R R24, SRZ ;  /* 0x0000000000187805 */ /* 0x000fe2000001ff00 */
[----:B------:R-:W-:Y:S06]  /*10c0*/  @!P0 BRA `(.L_x_13) ;  /* 0x0000002400a08947 */ /* 0x000fec0003800000 */
[----:B------:R-:W3:Y:S04]  /*10d0*/  LDL R19, [R1+0x4] ;  /* 0x0000040001137983 */ /* 0x000ee80000100800 */
[----:B------:R-:W4:Y:S01]  /*10e0*/  LDL R15, [R1] ;  /* 0x00000000010f7983 */ /* 0x000f220000100800 */
[----:B------:R-:W-:Y:S01]  /*10f0*/  LOP3.LUT R3, R3, 0xfffffff0, RZ, 0xc0, !PT ;  /* 0xfffffff003037812 */ /* 0x000fe200078ec0ff */
[----:B--2---:R-:W2:Y:S01]  /*1100*/  LDC R18, c[0x0][0x290] ;  /* 0x0000a400ff127b82 */ /* 0x004ea20000000800 */
[----:B------:R-:W-:Y:S01]  /*1110*/  LOP3.LUT R9, R10, 0xfffffffc, RZ, 0xc0, !PT ;  /* 0xfffffffc0a097812 */ /* 0x000fe200078ec0ff */
[----:B------:R-:W2:Y:S01]  /*1120*/  S2R R11, SR_CTAID.X ;  /* 0x00000000000b7919 */ /* 0x000ea20000002500 */
[----:B------:R-:W-:-:S04]  /*1130*/  IMAD.HI R10, R13, 0x55555556, RZ ;  /* 0x555555560d0a7827 */ /* 0x000fc800078e02ff */
[----:B------:R-:W-:Y:S01]  /*1140*/  IMAD.IADD R3, R0, 0x1, -R3 ;  /* 0x0000000100037824 */ /* 0x000fe200078e0a03 */
[----:B------:R-:W-:Y:S01]  /*1150*/  LEA.HI R10, R10, R10, RZ, 0x1 ;  /* 0x0000000a0a0a7211 */ /* 0x000fe200078f08ff */
[----:B------:R-:W-:Y:S02]  /*1160*/  IMAD R14, R13, 0x400, R4 ;  /* 0x000004000d0e7824 */ /* 0x000fe400078e0204 */
[----:B------:R-:W-:Y:S01]  /*1170*/  IMAD.MOV.U32 R119, RZ, RZ, RZ ;  /* 0x000000ffff777224 */ /* 0x000fe200078e00ff */
[----:B------:R-:W-:Y:S01]  /*1180*/  LEA.HI R0, R3, R3, RZ, 0x1 ;  /* 0x0000000303007211 */ /* 0x000fe200078f08ff */
[----:B------:R-:W-:Y:S01]  /*1190*/  IMAD R10, R10, -0x3, R13 ;  /* 0xfffffffd0a0a7824 */ /* 0x000fe200078e020d */
[----:B------:R-:W-:Y:S02]  /*11a0*/  SHF.R.S32.HI R6, RZ, 0x1f, R3 ;  /* 0x0000001fff067819 */ /* 0x000fe40000011403 */
[--C-:B------:R-:W-:Y:S02]  /*11b0*/  SHF.R.S32.HI R2, RZ, 0x1, R0.reuse ;  /* 0x00000001ff027819 */ /* 0x100fe40000011400 */
[----:B------:R-:W-:-:S02]  /*11c0*/  SHF.R.S32.HI R7, RZ, 0x1f, R0 ;  /* 0x0000001fff077819 */ /* 0x000fc40000011400 */
[----:B------:R-:W-:Y:S02]  /*11d0*/  LEA.HI R8, R6, R3, RZ, 0x3 ;  /* 0x0000000306087211 */ /* 0x000fe400078f18ff */
[----:B------:R-:W-:Y:S02]  /*11e0*/  LEA.HI R7, R7, R2, RZ, 0x2 ;  /* 0x0000000207077211 */ /* 0x000fe400078f10ff */
[----:B------:R-:W-:Y:S01]  /*11f0*/  LOP3.LUT R0, R0, 0x7fffffe, RZ, 0xc0, !PT ;  /* 0x07fffffe00007812 */ /* 0x000fe200078ec0ff */
[----:B------:R-:W-:Y:S01]  /*1200*/  IMAD.SHL.U32 R8, R8, 0x20, RZ ;  /* 0x0000002008087824 */ /* 0x000fe200078e00ff */
[----:B------:R-:W-:-:S03]  /*1210*/  LOP3.LUT R7, R7, 0xfffffffc, RZ, 0xc0, !PT ;  /* 0xfffffffc07077812 */ /* 0x000fc600078ec0ff */
[----:B------:R-:W-:Y:S01]  /*1220*/  IMAD.IADD R6, R3, 0x1, -R0 ;  /* 0x0000000103067824 */ /* 0x000fe200078e0a00 */
[----:B------:R-:W-:Y:S01]  /*1230*/  LOP3.LUT R8, R8, 0x7fffff00, RZ, 0xc0, !PT ;  /* 0x7fffff0008087812 */ /* 0x000fe200078ec0ff */
[----:B------:R-:W-:Y:S02]  /*1240*/  IMAD.IADD R7, R2, 0x1, -R7 ;  /* 0x0000000102077824 */ /* 0x000fe400078e0a07 */
[----:B------:R-:W-:Y:S02]  /*1250*/  IMAD.IADD R2, R4, 0x1, -R9 ;  /* 0x0000000104027824 */ /* 0x000fe400078e0a09 */
[C---:B------:R-:W-:Y:S01]  /*1260*/  IMAD.SHL.U32 R0, R7.reuse, 0x40, RZ ;  /* 0x0000004007007824 */ /* 0x040fe200078e00ff */
[----:B------:R-:W-:Y:S01]  /*1270*/  LOP3.LUT P0, RZ, R7, 0x2, RZ, 0xc0, !PT ;  /* 0x0000000207ff7812 */ /* 0x000fe2000780c0ff */
[----:B-1----:R-:W-:Y:S02]  /*1280*/  IMAD R13, R13, 0x800, R8 ;  /* 0x000008000d0d7824 */ /* 0x002fe400078e0208 */
[----:B------:R-:W-:Y:S01]  /*1290*/  VIADD R4, R12, 0x3f ;  /* 0x0000003f0c047836 */ /* 0x000fe20000000000 */
[----:B------:R-:W-:Y:S01]  /*12a0*/  LOP3.LUT R0, R0, 0xc0, RZ, 0xc0, !PT ;  /* 0x000000c000007812 */ /* 0x000fe200078ec0ff */
[----:B------:R-:W-:-:S02]  /*12b0*/  IMAD R6, R6, 0x20, R13 ;  /* 0x0000002006067824 */ /* 0x000fc400078e020d */
[----:B--2---:R-:W-:Y:S01]  /*12c0*/  IMAD R9, R11, -0x60, R18 ;  /* 0xffffffa00b097824 */ /* 0x004fe200078e0212 */
[----:B------:R-:W-:Y:S01]  /*12d0*/  SHF.R.S32.HI R11, RZ, 0x1f, R4 ;  /* 0x0000001fff0b7819 */ /* 0x000fe20000011404 */
[----:B------:R-:W-:Y:S02]  /*12e0*/  IMAD.MOV.U32 R8, RZ, RZ, RZ ;  /* 0x000000ffff087224 */ /* 0x000fe400078e00ff */
[----:B------:R-:W-:Y:S01]  /*12f0*/  IMAD R9, R10, -0x20, R9 ;  /* 0xffffffe00a097824 */ /* 0x000fe200078e0209 */
[----:B------:R-:W-:Y:S01]  /*1300*/  LEA.HI R12, R11, R4, RZ, 0x6 ;  /* 0x000000040b0c7211 */ /* 0x000fe200078f30ff */
[----:B------:R-:W-:Y:S02]  /*1310*/  IMAD.MOV.U32 R11, RZ, RZ, 0x20 ;  /* 0x00000020ff0b7424 */ /* 0x000fe400078e00ff */
[----:B------:R-:W-:Y:S02]  /*1320*/  IMAD.SHL.U32 R4, R14, 0x4, RZ ;  /* 0x000000040e047824 */ /* 0x000fe400078e00ff */
[----:B------:R-:W-:Y:S01]  /*1330*/  IMAD R2, R2, -0x2, R9 ;  /* 0xfffffffe02027824 */ /* 0x000fe200078e0209 */
[----:B------:R-:W-:-:S02]  /*1340*/  SEL R11, R11, 0xffffffe0, !P0 ;  /* 0xffffffe00b0b7807 */ /* 0x000fc40004000000 */
[----:B------:R-:W-:Y:S02]  /*1350*/  LOP3.LUT R9, R17, 0x1, RZ, 0xfc, !PT ;  /* 0x0000000111097812 */ /* 0x000fe400078efcff */
[----:B------:R-:W-:Y:S01]  /*1360*/  SHF.R.S32.HI R17, RZ, 0x6, R12 ;  /* 0x00000006ff117819 */ /* 0x000fe2000001140c */
[----:B---3--:R-:W-:-:S05]  /*1370*/  IMAD.SHL.U32 R3, R19, 0x8, RZ ;  /* 0x0000000813037824 */ /* 0x008fca00078e00ff */
[----:B------:R-:W-:Y:S02]  /*1380*/  LOP3.LUT R3, R0, 0x8, R3, 0xf8, !PT ;  /* 0x0000000800037812 */ /* 0x000fe400078ef803 */
[----:B------:R-:W-:-:S04]  /*1390*/  SHF.R.U32.HI R0, RZ, 0x3, R0 ;  /* 0x00000003ff007819 */ /* 0x000fc80000011600 */
[----:B------:R-:W-:Y:S01]  /*13a0*/  LOP3.LUT R0, R3, R0, RZ, 0x3c, !PT ;  /* 0x0000000003007212 */ /* 0x000fe200078e3cff */
[----:B----4-:R-:W-:Y:S01]  /*13b0*/  IMAD R3, R15, 0x200, R6 ;  /* 0x000002000f037824 */ /* 0x010fe200078e0206 */
[----:B------:R-:W-:-:S03]  /*13c0*/  CS2R R6, SRZ ;  /* 0x0000000000067805 */ /* 0x000fc6000001ff00 */
[----:B------:R-:W-:Y:S02]  /*13d0*/  IMAD.IADD R0, R0, 0x1, R3 ;  /* 0x0000000100007824 */ /* 0x000fe400078e0203 */
[----:B------:R-:W-:-:S03]  /*13e0*/  IMAD.MOV.U32 R3, RZ, RZ, RZ ;  /* 0x000000ffff037224 */ /* 0x000fc600078e00ff */
[----:B------:R-:W-:Y:S02]  /*13f0*/  LEA R10, R0, UR37, 0x1 ;  /* 0x00000025000a7c11 */ /* 0x000fe4000f8e08ff */
[----:B------:R-:W-:Y:S02]  /*1400*/  LEA R0, R4, UR37, 0x2 ;  /* 0x0000002504007c11 */ /* 0x000fe4000f8e10ff */
[----:B------:R-:W-:-:S07]  /*1410*/  IADD3 R11, R11, 0x30400, R10 ;  /* 0x000304000b0b7810 */ /* 0x000fce0007ffe00a */
.L_x_24:
[----:B------:R-:W-:Y:S01]  /*1420*/  ISETP.NE.AND P0, PT, R9, 0x3, PT ;  /* 0x000000030900780c */ /* 0x000fe20003f05270 */
[----:B------:R-:W-:-:S12]  /*1430*/  YIELD ;  /* 0x0000000000007946 */ /* 0x000fd80003800000 */
[----:B---3--:R-:W-:Y:S05]  /*1440*/  @!P0 BRA `(.L_x_14) ;  /* 0x0000000000048947 */ /* 0x008fea0003800000 */
[----:B------:R-:W-:Y:S01]  /*1450*/  BPT.TRAP 0x1 ;  /* 0x000000040000795c */ /* 0x000fe20000300000 */
.L_x_14:
[----:B------:R-:W-:Y:S02]  /*1460*/  LEA R4, R3, UR37, 0x3 ;  /* 0x0000002503047c11 */ /* 0x000fe4000f8e18ff */
[----:B------:R-:W-:-:S04]  /*1470*/  SHF.L.U32 R13, R8, 0x1f, RZ ;  /* 0x0000001f080d7819 */ /* 0x000fc800000006ff */
[----:B------:R1:W2:Y:S01]  /*1480*/  SYNCS.PHASECHK.TRANS64.TRYWAIT P1, [R4+URZ+0x36410], R13 ;  /* 0x0364100d040075a7 */ /* 0x0002a2000802017f */
[----:B------:R-:W-:Y:S05]  /*1490*/  @!P0 BRA `(.L_x_15) ;  /* 0x0000000000048947 */ /* 0x000fea0003800000 */
[----:B------:R-:W-:Y:S01]  /*14a0*/  BPT.TRAP 0x1 ;  /* 0x000000040000795c */ /* 0x000fe20000300000 */
.L_x_15:
[----:B--2---:R-:W-:Y:S05]  /*14b0*/  @P1 BRA `(.L_x_16) ;  /* 0x0000000000081947 */ /* 0x004fea0003800000 */
[----:B------:R-:W2:Y:S02]  /*14c0*/  SYNCS.PHASECHK.TRANS64.TRYWAIT P1, [R4+URZ+0x36410], R13 ;  /* 0x0364100d040075a7 */ /* 0x000ea4000802017f */
[----:B--2---:R-:W-:Y:S05]  /*14d0*/  @!P1 BRA `(.L_x_17) ;  /* 0x0000006400149947 */ /* 0x004fea0003800000 */
.L_x_16:
[----:B------:R-:W-:Y:S05]  /*14e0*/  WARPSYNC.ALL ;  /* 0x0000000000007948 */ /* 0x000fea0003800000 */
[----:B------:R-:W-:Y:S01]  /*14f0*/  R2UR UR6, R5 ;  /* 0x00000000050672ca */ /* 0x000fe200000e0000 */
[----:B------:R-:W-:Y:S01]  /*1500*/  UIADD3 UR4, UR37, 0x1e000, URZ ;  /* 0x0001e00025047890 */ /* 0x000fe2000fffe03f */
[C---:B------:R-:W-:Y:S01]  /*1510*/  R2UR UR7, R3.reuse ;  /* 0x00000000030772ca */ /* 0x040fe200000e0000 */
[----:B------:R-:W-:Y:S01]  /*1520*/  WARPGROUP.ARRIVE ;  /* 0x00000000000079c5 */ /* 0x000fe20000000000 */
[----:B------:R-:W-:Y:S01]  /*1530*/  UMOV UR13, 0x40000040 ;  /* 0x40000040000d7882 */ /* 0x000fe20000000000 */
[----:B------:R-:W-:Y:S01]  /*1540*/  USHF.R.U32.HI UR5, URZ, 0x4, UR4 ;  /* 0x000000043f057899 */ /* 0x000fe20008011604 */
[----:B------:R-:W-:Y:S01]  /*1550*/  IMAD R12, R3, 0x40, R16 ;  /* 0x00000040030c7824 */ /* 0x000fe200078e0210 */
[----:B------:R-:W-:Y:S01]  /*1560*/  UMOV UR15, 0x40000040 ;  /* 0x40000040000f7882 */ /* 0x000fe20000000000 */
[----:B------:R-:W-:Y:S01]  /*1570*/  UMOV UR9, 0x40000040 ;  /* 0x4000004000097882 */ /* 0x000fe20000000000 */
[----:B------:R-:W-:Y:S01]  /*1580*/  ULOP3.LUT UR5, UR5, 0x3fff, URZ, 0xc0, !UPT ;  /* 0x00003fff05057892 */ /* 0x000fe2000f8ec03f */
[----:B------:R-:W-:Y:S01]  /*1590*/  UMOV UR11, 0x40000040 ;  /* 0x40000040000b7882 */ /* 0x000fe20000000000 */
[----:B------:R-:W-:-:S02]  /*15a0*/  LEA R14, R12, UR37, 0x2 ;  /* 0x000000250c0e7c11 */ /* 0x000fc4000f8e10ff */
[----:B------:R-:W-:Y:S02]  /*15b0*/  ULEA UR4, UR6, UR37, 0xc ;  /* 0x0000002506047291 */ /* 0x000fe4000f8e603f */
[----:B------:R-:W-:Y:S02]  /*15c0*/  ULOP3.LUT UR5, UR5, 0x10000, URZ, 0xfc, !UPT ;  /* 0x0001000005057892 */ /* 0x000fe4000f8efc3f */
[----:B------:R-:W-:-:S04]  /*15d0*/  USHF.R.U32.HI UR6, URZ, 0x4, UR4 ;  /* 0x000000043f067899 */ /* 0x000fc80008011604 */
[----:B------:R-:W-:Y:S02]  /*15e0*/  ULOP3.LUT UR8, UR6, 0x3fff, URZ, 0xc0, !UPT ;  /* 0x00003fff06087892 */ /* 0x000fe4000f8ec03f */
[----:B------:R-:W-:Y:S02]  /*15f0*/  UIMAD UR6, UR7, 0x600, UR5 ;  /* 0x00000600070678a4 */ /* 0x000fe4000f8e0205 */
[----:B------:R-:W-:-:S04]  /*1600*/  ULOP3.LUT UR8, UR8, 0x10000, URZ, 0xfc, !UPT ;  /* 0x0001000008087892 */ /* 0x000fc8000f8efc3f */
[----:B------:R-:W-:Y:S01]  /*1610*/  UIADD3 UR10, UR8, 0x606, URZ ;  /* 0x00000606080a7890 */ /* 0x000fe2000fffe03f */
[----:B------:R-:W-:Y:S02]  /*1620*/  UMOV UR12, UR6 ;  /* 0x00000006000c7c82 */ /* 0x000fe40008000000 */
[----:B------:R-:W-:Y:S02]  /*1630*/  UMOV UR14, UR8 ;  /* 0x00000008000e7c82 */ /* 0x000fe40008000000 */
[----:B------:R-:W-:Y:S01]  /*1640*/  HGMMA.64x32x16.F32 R136, gdesc[UR12], RZ, !UPT, gsb0 ;  /* 0x006000000c8879f0 */ /* 0x000fe2000c0008ff */
[----:B------:R-:W-:Y:S02]  /*1650*/  UIADD3 UR12, UR6, 0x2, URZ ;  /* 0x00000002060c7890 */ /* 0x000fe4000fffe03f */
[----:B------:R-:W-:Y:S01]  /*1660*/  UIADD3 UR14, UR8, 0x2, URZ ;  /* 0x00000002080e7890 */ /* 0x000fe2000fffe03f */
[----:B------:R-:W-:Y:S01]  /*1670*/  UMOV UR13, 0x40000040 ;  /* 0x40000040000d7882 */ /* 0x000fe20000000000 */
[----:B------:R-:W-:Y:S01]  /*1680*/  UMOV UR15, 0x40000040 ;  /* 0x40000040000f7882 */ /* 0x000fe20000000000 */
[----:B------:R-:W-:-:S02]  /*1690*/  WARPGROUP.DEPBAR.LE gsb0, 0x0 ;  /* 0x00008000000079c5 */ /* 0x000fc40000010000 */
[----:B------:R-:W-:-:S06]  /*16a0*/  WARPGROUP.ARRIVE ;  /* 0x00000000000079c5 */ /* 0x000fcc0000000000 */
[----:B------:R-:W-:Y:S01]  /*16b0*/  HGMMA.64x32x16.F32 R136, gdesc[UR12], R136, gsb0 ;  /* 0x006000000c8879f0 */ /* 0x000fe20008000888 */
[----:B------:R-:W-:Y:S02]  /*16c0*/  UIADD3 UR12, UR6, 0x4, URZ ;  /* 0x00000004060c7890 */ /* 0x000fe4000fffe03f */
[----:B------:R-:W-:Y:S01]  /*16d0*/  UIADD3 UR14, UR8, 0x4, URZ ;  /* 0x00000004080e7890 */ /* 0x000fe2000fffe03f */
[----:B------:R-:W-:Y:S01]  /*16e0*/  UMOV UR13, 0x40000040 ;  /* 0x40000040000d7882 */ /* 0x000fe20000000000 */
[----:B------:R-:W-:Y:S01]  /*16f0*/  UMOV UR15, 0x40000040 ;  /* 0x40000040000f7882 */ /* 0x000fe20000000000 */
[----:B------:R-:W-:Y:S02]  /*1700*/  WARPGROUP.DEPBAR.LE gsb0, 0x0 ;  /* 0x00008000000079c5 */ /* 0x000fe40000010000 */
        /* <DEDUP_REMOVED lines=55> */
[----:B------:R-:W-:-:S07]  /*1a80*/  UIADD3 UR6, UR6, 0x406, URZ ;  /* 0x0000040606067890 */ /* 0x000fce000fffe03f */
[----:B------:R-:W-:Y:S01]  /*1a90*/  UMOV UR8, UR6 ;  /* 0x0000000600087c82 */ /* 0x000fe20008000000 */
[----:B------:R-:W-:Y:S02]  /*1aa0*/  WARPGROUP.DEPBAR.LE gsb0, 0x0 ;  /* 0x00008000000079c5 */ /* 0x000fe40000010000 */
[----:B------:R-:W-:-:S06]  /*1ab0*/  WARPGROUP.ARRIVE ;  /* 0x00000000000079c5 */ /* 0x000fcc0000000000 */
[----:B------:R-:W-:Y:S03]  /*1ac0*/  HGMMA.64x32x16.F32 R136, gdesc[UR12], R136, gsb0 ;  /* 0x006000000c8879f0 */ /* 0x000fe60008000888 */
[----:B------:R-:W-:Y:S02]  /*1ad0*/  WARPGROUP.DEPBAR.LE gsb0, 0x0 ;  /* 0x00008000000079c5 */ /* 0x000fe40000010000 */
[----:B------:R-:W-:-:S06]  /*1ae0*/  WARPGROUP.ARRIVE ;  /* 0x00000000000079c5 */ /* 0x000fcc0000000000 */
[----:B------:R-:W-:Y:S03]  /*1af0*/  HGMMA.64x32x16.F32 R136, gdesc[UR8], R136, gsb0 ;  /* 0x00600000088879f0 */ /* 0x000fe60008000888 */
[----:B------:R-:W-:Y:S02]  /*1b00*/  WARPGROUP.DEPBAR.LE gsb0, 0x0 ;  /* 0x00008000000079c5 */ /* 0x000fe40000010000 */
[----:B------:R3:W4:Y:S04]  /*1b10*/  LDS R12, [R14+0x30000] ;  /* 0x030000000e0c7984 */ /* 0x0007280000000800 */
[----:B-12---:R3:W1:Y:S01]  /*1b20*/  LDS R13, [R14+0x30020] ;  /* 0x030020000e0d7984 */ /* 0x0066620000000800 */
[----:B------:R-:W-:Y:S05]  /*1b30*/  @!P0 BRA `(.L_x_18) ;  /* 0x0000000000048947 */ /* 0x000fea0003800000 */
[----:B------:R-:W-:Y:S01]  /*1b40*/  BPT.TRAP 0x1 ;  /* 0x000000040000795c */ /* 0x000fe20000300000 */
.L_x_18:
[----:B---3--:R-:W-:-:S04]  /*1b50*/  SHF.L.U32 R14, R7, 0x1f, RZ ;  /* 0x0000001f070e7819 */ /* 0x008fc800000006ff */
[----:B------:R2:W3:Y:S01]  /*1b60*/  SYNCS.PHASECHK.TRANS64.TRYWAIT P1, [UR37+0x36430], R14 ;  /* 0x0364300eff0075a7 */ /* 0x0004e20008020165 */
[----:B------:R-:W-:Y:S05]  /*1b70*/  @!P0 BRA `(.L_x_19) ;  /* 0x0000000000048947 */ /* 0x000fea0003800000 */
[----:B------:R-:W-:Y:S01]  /*1b80*/  BPT.TRAP 0x1 ;  /* 0x000000040000795c */ /* 0x000fe20000300000 */
.L_x_19:
[----:B---3--:R-:W-:Y:S05]  /*1b90*/  @P1 BRA `(.L_x_20) ;  /* 0x0000000000081947 */ /* 0x008fea0003800000 */
[----:B------:R-:W3:Y:S02]  /*1ba0*/  SYNCS.PHASECHK.TRANS64.TRYWAIT P1, [UR37+0x36430], R14 ;  /* 0x0364300eff0075a7 */ /* 0x000ee40008020165 */
[----:B---3--:R-:W-:Y:S05]  /*1bb0*/  @!P1 BRA `(.L_x_21) ;  /* 0x0000005c00709947 */ /* 0x008fea0003800000 */
.L_x_20:
[----:B------:R-:W-:Y:S01]  /*1bc0*/  UIADD3 UR5, UR37, 0x2a000, URZ ;  /* 0x0002a00025057890 */ /* 0x000fe2000fffe03f */
[----:B------:R-:W-:Y:S01]  /*1bd0*/  WARPGROUP.ARRIVE ;  /* 0x00000000000079c5 */ /* 0x000fe20000000000 */
[----:B------:R-:W-:Y:S01]  /*1be0*/  UIADD3 UR4, UR4, 0x9000, URZ ;  /* 0x0000900004047890 */ /* 0x000fe2000fffe03f */
[C---:B------:R-:W-:Y:S01]  /*1bf0*/  ISETP.GT.AND P3, PT, R2.reuse, RZ, PT ;  /* 0x000000ff0200720c */ /* 0x040fe20003f64270 */
[----:B------:R-:W-:Y:S01]  /*1c00*/  USHF.R.U32.HI UR6, URZ, 0x4, UR5 ;  /* 0x000000043f067899 */ /* 0x000fe20008011605 */
[C---:B------:R-:W-:Y:S01]  /*1c10*/  ISETP.GT.AND P4, PT, R2.reuse, 0x1, PT ;  /* 0x000000010200780c */ /* 0x040fe20003f84270 */
[----:B------:R-:W-:Y:S01]  /*1c20*/  USHF.R.U32.HI UR4, URZ, 0x4, UR4 ;  /* 0x000000043f047899 */ /* 0x000fe20008011604 */
[C---:B------:R-:W-:Y:S01]  /*1c30*/  ISETP.GT.AND P5, PT, R2.reuse, 0x8, PT ;  /* 0x000000080200780c */ /* 0x040fe20003fa4270 */
[----:B------:R-:W-:Y:S01]  /*1c40*/  ULOP3.LUT UR7, UR6, 0x3fff, URZ, 0xc0, !UPT ;  /* 0x00003fff06077892 */ /* 0x000fe2000f8ec03f */
[C---:B------:R-:W-:Y:S01]  /*1c50*/  ISETP.GT.AND P2, PT, R2.reuse, 0x10, PT ;  /* 0x000000100200780c */ /* 0x040fe20003f44270 */
[----:B------:R-:W-:Y:S01]  /*1c60*/  ULOP3.LUT UR6, UR4, 0x3fff, URZ, 0xc0, !UPT ;  /* 0x00003fff04067892 */ /* 0x000fe2000f8ec03f */
[----:B------:R-:W-:Y:S01]  /*1c70*/  ISETP.GT.AND P1, PT, R2, 0x9, PT ;  /* 0x000000090200780c */ /* 0x000fe20003f24270 */
[----:B------:R-:W-:-:S02]  /*1c80*/  ULOP3.LUT UR4, UR7, 0x10000, URZ, 0xfc, !UPT ;  /* 0x0001000007047892 */ /* 0x000fc4000f8efc3f */
[----:B------:R-:W-:Y:S01]  /*1c90*/  ULOP3.LUT UR6, UR6, 0x10000, URZ, 0xfc, !UPT ;  /* 0x0001000006067892 */ /* 0x000fe2000f8efc3f */
[----:B------:R-:W-:Y:S01]  /*1ca0*/  UMOV UR9, 0x40000040 ;  /* 0x4000004000097882 */ /* 0x000fe20000000000 */
[----:B------:R-:W-:Y:S01]  /*1cb0*/  UMOV UR11, 0x40000040 ;  /* 0x40000040000b7882 */ /* 0x000fe20000000000 */
[----:B------:R-:W-:Y:S02]  /*1cc0*/  ULDC UR7, c[0x0][0x75c] ;  /* 0x0001d70000077ab9 */ /* 0x000fe40000000800 */
[----:B------:R-:W-:Y:S01]  /*1cd0*/  UMOV UR8, UR4 ;  /* 0x0000000400087c82 */ /* 0x000fe20008000000 */
[----:B--23--:R-:W-:Y:S01]  /*1ce0*/  FMUL.FTZ R14, R136, UR7 ;  /* 0x00000007880e7c20 */ /* 0x00cfe20008410000 */
[----:B------:R-:W-:Y:S01]  /*1cf0*/  UMOV UR10, UR6 ;  /* 0x00000006000a7c82 */ /* 0x000fe20008000000 */
[----:B------:R-:W-:Y:S01]  /*1d00*/  FMUL.FTZ R15, R137, UR7 ;  /* 0x00000007890f7c20 */ /* 0x000fe20008410000 */
[----:B------:R-:W-:Y:S01]  /*1d10*/  HGMMA.64x32x16.F32 R120, gdesc[UR8], RZ, !UPT, gsb0 ;  /* 0x00600000087879f0 */ /* 0x000fe2000c0008ff */
[----:B------:R-:W-:Y:S01]  /*1d20*/  UIADD3 UR10, UR6, 0x2, URZ ;  /* 0x00000002060a7890 */ /* 0x000fe2000fffe03f */
[----:B------:R-:W-:Y:S01]  /*1d30*/  FMUL.FTZ R137, R141, UR7 ;  /* 0x000000078d897c20 */ /* 0x000fe20008410000 */
[----:B------:R-:W-:Y:S01]  /*1d40*/  UIADD3 UR8, UR4, 0x2, URZ ;  /* 0x0000000204087890 */ /* 0x000fe2000fffe03f */
[----:B------:R-:W2:Y:S01]  /*1d50*/  MUFU.TANH R14, R14 ;  /* 0x0000000e000e7308 */ /* 0x000ea20000002400 */
[----:B------:R-:W-:Y:S01]  /*1d60*/  UMOV UR11, 0x40000040 ;  /* 0x40000040000b7882 */ /* 0x000fe20000000000 */
[----:B------:R-:W-:Y:S01]  /*1d70*/  UMOV UR9, 0x40000040 ;  /* 0x4000004000097882 */ /* 0x000fe20000000000 */
[----:B------:R-:W-:Y:S01]  /*1d80*/  LEA R141, R16, UR37, 0x2 ;  /* 0x00000025108d7c11 */ /* 0x000fe2000f8e10ff */
[----:B------:R-:W-:Y:S01]  /*1d90*/  FMUL.FTZ R21, R143, UR7 ;  /* 0x000000078f157c20 */ /* 0x000fe20008410000 */
[----:B------:R-:W-:Y:S01]  /*1da0*/  FMUL.FTZ R19, R139, UR7 ;  /* 0x000000078b137c20 */ /* 0x000fe20008410000 */
[----:B------:R-:W-:Y:S01]  /*1db0*/  FMUL.FTZ R22, R146, UR7 ;  /* 0x0000000792167c20 */ /* 0x000fe20008410000 */
[----:B------:R-:W-:Y:S01]  /*1dc0*/  FMUL.FTZ R136, R140, UR7 ;  /* 0x000000078c887c20 */ /* 0x000fe20008410000 */
[----:B------:R-:W-:Y:S01]  /*1dd0*/  MUFU.TANH R15, R15 ;  /* 0x0000000f000f7308 */ /* 0x000fe20000002400 */
[----:B------:R-:W-:Y:S01]  /*1de0*/  FMUL.FTZ R23, R147, UR7 ;  /* 0x0000000793177c20 */ /* 0x000fe20008410000 */
[----:B------:R-:W-:Y:S01]  /*1df0*/  FMUL.FTZ R18, R138, UR7 ;  /* 0x000000078a127c20 */ /* 0x000fe20008410000 */
[----:B------:R-:W-:Y:S01]  /*1e00*/  FMUL.FTZ R138, R144, UR7 ;  /* 0x00000007908a7c20 */ /* 0x000fe20008410000 */
[----:B------:R-:W-:Y:S01]  /*1e10*/  FMUL.FTZ R20, R142, UR7 ;  /* 0x000000078e147c20 */ /* 0x000fe20008410000 */
[----:B------:R-:W-:Y:S01]  /*1e20*/  FMUL.FTZ R142, R145, UR7 ;  /* 0x00000007918e7c20 */ /* 0x000fe20008410000 */
[----:B------:R-:W-:Y:S01]  /*1e30*/  FMUL.FTZ R145, R149, UR7 ;  /* 0x0000000795917c20 */ /* 0x000fe20008410000 */
[----:B------:R-:W-:Y:S01]  /*1e40*/  FMUL.FTZ R140, R148, UR7 ;  /* 0x00000007948c7c20 */ /* 0x000fe20008410000 */
[----:B------:R-:W3:Y:S01]  /*1e50*/  MUFU.TANH R136, R136 ;  /* 0x0000008800887308 */ /* 0x000ee20000002400 */
[----:B--2---:R-:W-:-:S07]  /*1e60*/  FSEL R139, R14, -INF , P3 ;  /* 0xff8000000e8b7808 */ /* 0x004fce0001800000 */
[----:B------:R-:W-:Y:S08]  /*1e70*/  MUFU.TANH R138, R138 ;  /* 0x0000008a008a7308 */ /* 0x000ff00000002400 */
[----:B------:R-:W-:Y:S01]  /*1e80*/  MUFU.TANH R137, R137 ;  /* 0x0000008900897308 */ /* 0x000fe20000002400 */
[----:B---3--:R-:W-:-:S07]  /*1e90*/  FSEL R149, R136, -INF , P5 ;  /* 0xff80000088957808 */ /* 0x008fce0002800000 */
[----:B------:R-:W2:Y:S08]  /*1ea0*/  MUFU.TANH R18, R18 ;  /* 0x0000001200127308 */ /* 0x000eb00000002400 */
[----:B------:R-:W-:Y:S01]  /*1eb0*/  MUFU.TANH R19, R19 ;  /* 0x0000001300137308 */ /* 0x000fe20000002400 */
[----:B------:R-:W-:Y:S02]  /*1ec0*/  WARPGROUP.DEPBAR.LE gsb0, 0x0 ;  /* 0x00008000000079c5 */ /* 0x000fe40000010000 */
[----:B------:R-:W-:-:S05]  /*1ed0*/  WARPGROUP.ARRIVE ;  /* 0x00000000000079c5 */ /* 0x000fca0000000000 */
[----:B------:R-:W-:Y:S01]  /*1ee0*/  MUFU.TANH R20, R20 ;  /* 0x0000001400147308 */ /* 0x000fe20000002400 */
[----:B--2---:R-:W-:Y:S02]  /*1ef0*/  FSEL R148, R18, -INF , P3 ;  /* 0xff80000012947808 */ /* 0x004fe40001800000 */
[----:B------:R-:W-:Y:S01]  /*1f00*/  ISETP.GT.AND P3, PT, R2, 0x11, PT ;  /* 0x000000110200780c */ /* 0x000fe20003f64270 */
[----:B------:R-:W-:Y:S01]  /*1f10*/  HGMMA.64x32x16.F32 R120, gdesc[UR8], R120, gsb0 ;  /* 0x00600000087879f0 */ /* 0x000fe20008000878 */
[----:B------:R-:W-:Y:S02]  /*1f20*/  UIADD3 UR10, UR6, 0x4, URZ ;  /* 0x00000004060a7890 */ /* 0x000fe4000fffe03f */
[----:B------:R-:W-:Y:S01]  /*1f30*/  UIADD3 UR8, UR4, 0x4, URZ ;  /* 0x0000000404087890 */ /* 0x000fe2000fffe03f */
[----:B------:R-:W-:Y:S01]  /*1f40*/  MUFU.TANH R142, R142 ;  /* 0x0000008e008e7308 */ /* 0x000fe20000002400 */
[----:B------:R-:W-:Y:S01]  /*1f50*/  UMOV UR11, 0x40000040 ;  /* 0x40000040000b7882 */ /* 0x000fe20000000000 */
[----:B------:R-:W-:-:S06]  /*1f60*/  UMOV UR9, 0x40000040 ;  /* 0x4000004000097882 */ /* 0x000fcc0000000000 */
[----:B------:R-:W-:Y:S08]  /*1f70*/  MUFU.TANH R140, R140 ;  /* 0x0000008c008c7308 */ /* 0x000ff00000002400 */
[----:B------:R-:W-:Y:S08]  /*1f80*/  MUFU.TANH R145, R145 ;  /* 0x0000009100917308 */ /* 0x000ff00000002400 */
[----:B------:R-:W-:Y:S08]  /*1f90*/  MUFU.TANH R21, R21 ;  /* 0x0000001500157308 */ /* 0x000ff00000002400 */
[----:B------:R-:W-:Y:S08]  /*1fa0*/  MUFU.TANH R22, R22 ;  /* 0x0000001600167308 */ /* 0x000ff00000002400 */
[----:B------:R-:W-:Y:S01]  /*1fb0*/  MUFU.TANH R23, R23 ;  /* 0x0000001700177308 */ /* 0x000fe20000002400 */
        /* <DEDUP_REMOVED lines=63> */
[----:B------:R-:W-:Y:S02]  /*23b0*/  ULDC UR4, c[0x0][0x744] ;  /* 0x0001d10000047ab9 */ /* 0x000fe40000000800 */
[----:B----4-:R-:W-:Y:S01]  /*23c0*/  FFMA.FTZ R146, R139, UR4, -R12 ;  /* 0x000000048b927c23 */ /* 0x010fe2000801080c */
[----:B------:R-:W-:-:S05]  /*23d0*/  FSEL R139, R15, -INF , P4 ;  /* 0xff8000000f8b7808 */ /* 0x000fca0002000000 */
[----:B------:R-:W-:Y:S01]  /*23e0*/  FFMA.FTZ R147, R139, UR4, -R12 ;  /* 0x000000048b937c23 */ /* 0x000fe2000801080c */
[----:B------:R-:W-:Y:S08]  /*23f0*/  MUFU.EX2 R146, R146 ;  /* 0x0000009200927308 */ /* 0x000ff00000000800 */
[----:B------:R-:W2:Y:S01]  /*2400*/  MUFU.EX2 R147, R147 ;  /* 0x0000009300937308 */ /* 0x000ea20000000800 */
[----:B------:R-:W-:-:S02]  /*2410*/  WARPGROUP.DEPBAR.LE gsb0, 0x0 ;  /* 0x00008000000079c5 */ /* 0x000fc40000010000 */
[----:B------:R-:W-:-:S06]  /*2420*/  WARPGROUP.ARRIVE ;  /* 0x00000000000079c5 */ /* 0x000fcc0000000000 */
[----:B------:R-:W-:Y:S01]  /*2430*/  HGMMA.64x32x16.F32 R120, gdesc[UR8], R120, gsb0 ;  /* 0x00600000087879f0 */ /* 0x000fe20008000878 */
[----:B------:R-:W-:Y:S01]  /*2440*/  R2UR UR10, R5 ;  /* 0x00000000050a72ca */ /* 0x000fe200000e0000 */
[----:B------:R-:W-:-:S12]  /*2450*/  UMOV UR11, 0x40000040 ;  /* 0x40000040000b7882 */ /* 0x000fd80000000000 */
[----:B------:R-:W-:-:S04]  /*2460*/  ULEA UR5, UR10, UR5, 0xd ;  /* 0x000000050a057291 */ /* 0x000fc8000f8e683f */
[----:B------:R-:W-:-:S04]  /*2470*/  USHF.R.U32.HI UR5, URZ, 0x4, UR5 ;  /* 0x000000043f057899 */ /* 0x000fc80008011605 */
[----:B------:R-:W-:-:S03]  /*2480*/  ULOP3.LUT UR8, UR5, 0x3fff, URZ, 0xc0, !UPT ;  /* 0x00003fff05087892 */ /* 0x000fc6000f8ec03f */
[----:B------:R-:W-:Y:S01]  /*2490*/  UMOV UR5, 0x40000040 ;  /* 0x4000004000057882 */ /* 0x000fe20000000000 */
[----:B------:R-:W-:Y:S02]  /*24a0*/  WARPGROUP.DEPBAR.LE gsb0, 0x0 ;  /* 0x00008000000079c5 */ /* 0x000fe40000010000 */
[----:B------:R-:W3:Y:S04]  /*24b0*/  LDS R143, [R141+0x30200] ;  /* 0x030200008d8f7984 */ /* 0x000ee80000000800 */
[----:B------:R-:W4:Y:S01]  /*24c0*/  LDS R141, [R141+0x30220] ;  /* 0x030220008d8d7984 */ /* 0x000f220000000800 */
[--C-:B---3--:R-:W-:Y:S01]  /*24d0*/  FADD.FTZ R144, R121, -R143.reuse ;  /* 0x8000008f79907221 */ /* 0x108fe20000010000 */
[--C-:B------:R-:W-:Y:S01]  /*24e0*/  FADD.FTZ R139, R120, -R143.reuse ;  /* 0x8000008f788b7221 */ /* 0x100fe20000010000 */
[----:B------:R-:W-:Y:S01]  /*24f0*/  FFMA.FTZ R121, -R15, R15, 1 ;  /* 0x3f8000000f797423 */ /* 0x000fe2000001010f */
[----:B------:R-:W-:Y:S01]  /*2500*/  FFMA.FTZ R120, -R14, R14, 1 ;  /* 0x3f8000000e787423 */ /* 0x000fe2000001010e */
[----:B--2---:R-:W-:Y:S01]  /*2510*/  FMUL.FTZ R144, R147, R144 ;  /* 0x0000009093907220 */ /* 0x004fe20000410000 */
[--C-:B------:R-:W-:Y:S01]  /*2520*/  FFMA.FTZ R14, R149, UR4, -R12.reuse ;  /* 0x00000004950e7c23 */ /* 0x100fe2000801080c */
[----:B------:R-:W-:Y:S01]  /*2530*/  FSEL R149, R138, -INF , P2 ;  /* 0xff8000008a957808 */ /* 0x000fe20001000000 */
[----:B------:R-:W-:Y:S01]  /*2540*/  FMUL.FTZ R139, R146, R139 ;  /* 0x0000008b928b7220 */ /* 0x000fe20000410000 */
[----:B------:R-:W-:Y:S01]  /*2550*/  FMUL.FTZ R121, R121, R144 ;  /* 0x0000009079797220 */ /* 0x000fe20000410000 */
[----:B------:R-:W-:Y:S01]  /*2560*/  FMUL.FTZ R144, R151, UR7 ;  /* 0x0000000797907c20 */ /* 0x000fe20008410000 */
[--C-:B------:R-:W-:Y:S01]  /*2570*/  FADD.FTZ R151, R124, -R143.reuse ;  /* 0x8000008f7c977221 */ /* 0x100fe20000010000 */
[----:B------:R-:W-:Y:S01]  /*2580*/  FFMA.FTZ R124, -R136, R136, 1 ;  /* 0x3f800000887c7423 */ /* 0x000fe20000010188 */
[--C-:B------:R-:W-:Y:S01]  /*2590*/  FFMA.FTZ R136, R149, UR4, -R12.reuse ;  /* 0x0000000495887c23 */ /* 0x100fe2000801080c */
[----:B------:R-:W2:Y:S01]  /*25a0*/  MUFU.EX2 R14, R14 ;  /* 0x0000000e000e7308 */ /* 0x000ea20000000800 */
[----:B------:R-:W-:Y:S01]  /*25b0*/  FSEL R15, R137, -INF , P1 ;  /* 0xff800000890f7808 */ /* 0x000fe20000800000 */
[--C-:B------:R-:W-:Y:S01]  /*25c0*/  FADD.FTZ R149, R128, -R143.reuse ;  /* 0x8000008f80957221 */ /* 0x100fe20000010000 */
[----:B------:R-:W-:Y:S01]  /*25d0*/  FMUL.FTZ R120, R120, R139 ;  /* 0x0000008b78787220 */ /* 0x000fe20000410000 */
[----:B------:R-:W-:Y:S01]  /*25e0*/  FMUL.FTZ R139, R150, UR7 ;  /* 0x00000007968b7c20 */ /* 0x000fe20008410000 */
[----:B------:R-:W-:Y:S01]  /*25f0*/  FADD.FTZ R150, R125, -R143 ;  /* 0x8000008f7d967221 */ /* 0x000fe20000010000 */
[--C-:B------:R-:W-:Y:S01]  /*2600*/  FFMA.FTZ R15, R15, UR4, -R12.reuse ;  /* 0x000000040f0f7c23 */ /* 0x100fe2000801080c */
[----:B------:R-:W-:Y:S01]  /*2610*/  FFMA.FTZ R128, -R138, R138, 1 ;  /* 0x3f8000008a807423 */ /* 0x000fe2000001018a */
[----:B------:R-:W3:Y:S01]  /*2620*/  MUFU.EX2 R136, R136 ;  /* 0x0000008800887308 */ /* 0x000ee20000000800 */
[----:B------:R-:W-:Y:S01]  /*2630*/  FFMA.FTZ R125, -R137, R137, 1 ;  /* 0x3f800000897d7423 */ /* 0x000fe20000010189 */
[----:B-1----:R-:W-:Y:S01]  /*2640*/  FFMA.FTZ R137, R148, UR4, -R13 ;  /* 0x0000000494897c23 */ /* 0x002fe2000801080d */
[----:B------:R-:W-:Y:S01]  /*2650*/  FSEL R148, R19, -INF , P4 ;  /* 0xff80000013947808 */ /* 0x000fe20002000000 */
[--C-:B------:R-:W-:Y:S01]  /*2660*/  FADD.FTZ R132, R132, -R143.reuse ;  /* 0x8000008f84847221 */ /* 0x100fe20000010000 */
[----:B------:R-:W-:Y:S01]  /*2670*/  FSEL R138, R20, -INF , P5 ;  /* 0xff800000148a7808 */ /* 0x000fe20002800000 */
[--C-:B------:R-:W-:Y:S01]  /*2680*/  FADD.FTZ R129, R129, -R143.reuse ;  /* 0x8000008f81817221 */ /* 0x100fe20000010000 */
[----:B------:R-:W-:Y:S01]  /*2690*/  ISETP.GT.AND P4, PT, R2, 0x18, PT ;  /* 0x000000180200780c */ /* 0x000fe20003f84270 */
[----:B------:R-:W1:Y:S01]  /*26a0*/  MUFU.EX2 R15, R15 ;  /* 0x0000000f000f7308 */ /* 0x000e620000000800 */
[----:B--2---:R-:W-:Y:S01]  /*26b0*/  FMUL.FTZ R151, R14, R151 ;  /* 0x000000970e977220 */ /* 0x004fe20000410000 */
[----:B------:R-:W-:Y:S01]  /*26c0*/  ISETP.GT.AND P5, PT, R2, 0x19, PT ;  /* 0x000000190200780c */ /* 0x000fe20003fa4270 */
[----:B------:R-:W-:Y:S01]  /*26d0*/  FADD.FTZ R133, R133, -R143 ;  /* 0x8000008f85857221 */ /* 0x000fe20000010000 */
[----:B------:R-:W-:Y:S01]  /*26e0*/  FSEL R153, R140, -INF , P4 ;  /* 0xff8000008c997808 */ /* 0x000fe20002000000 */
[----:B------:R-:W-:Y:S01]  /*26f0*/  FMUL.FTZ R124, R124, R151 ;  /* 0x000000977c7c7220 */ /* 0x000fe20000410000 */
[----:B------:R-:W-:Y:S01]  /*2700*/  FFMA.FTZ R140, -R140, R140, 1 ;  /* 0x3f8000008c8c7423 */ /* 0x000fe2000001018c */
[----:B----4-:R-:W-:Y:S01]  /*2710*/  FADD.FTZ R122, R122, -R141 ;  /* 0x8000008d7a7a7221 */ /* 0x010fe20000010000 */
[----:B------:R-:W2:Y:S01]  /*2720*/  MUFU.TANH R139, R139 ;  /* 0x0000008b008b7308 */ /* 0x000ea20000002400 */
[----:B---3--:R-:W-:Y:S01]  /*2730*/  FMUL.FTZ R151, R136, R149 ;  /* 0x0000009588977220 */ /* 0x008fe20000410000 */
[--C-:B------:R-:W-:Y:S01]  /*2740*/  FFMA.FTZ R149, R148, UR4, -R13.reuse ;  /* 0x0000000494957c23 */ /* 0x100fe2000801080d */
[----:B------:R-:W-:Y:S01]  /*2750*/  FFMA.FTZ R148, R138, UR4, -R13 ;  /* 0x000000048a947c23 */ /* 0x000fe2000801080d */
[--C-:B------:R-:W-:Y:S01]  /*2760*/  FFMA.FTZ R152, R153, UR4, -R12.reuse ;  /* 0x0000000499987c23 */ /* 0x100fe2000801080c */
[----:B------:R-:W-:Y:S01]  /*2770*/  FMUL.FTZ R128, R128, R151 ;  /* 0x0000009780807220 */ /* 0x000fe20000410000 */
[----:B------:R-:W-:Y:S01]  /*2780*/  FSEL R151, R142, -INF , P3 ;  /* 0xff8000008e977808 */ /* 0x000fe20001800000 */
[--C-:B------:R-:W-:Y:S01]  /*2790*/  FADD.FTZ R127, R127, -R141.reuse ;  /* 0x8000008d7f7f7221 */ /* 0x100fe20000010000 */
[----:B------:R-:W3:Y:S01]  /*27a0*/  MUFU.TANH R144, R144 ;  /* 0x0000009000907308 */ /* 0x000ee20000002400 */
[C---:B-1----:R-:W-:Y:S01]  /*27b0*/  FMUL.FTZ R150, R15.reuse, R150 ;  /* 0x000000960f967220 */ /* 0x042fe20000410000 */
[----:B------:R-:W-:Y:S01]  /*27c0*/  F2FP.F16.F32.PACK_AB R14, R15, R14 ;  /* 0x0000000e0f0e723e */ /* 0x000fe200000000ff */
[--C-:B------:R-:W-:Y:S01]  /*27d0*/  FFMA.FTZ R138, R151, UR4, -R12.reuse ;  /* 0x00000004978a7c23 */ /* 0x100fe2000801080c */
[----:B------:R-:W-:Y:S01]  /*27e0*/  FSEL R151, R145, -INF , P5 ;  /* 0xff80000091977808 */ /* 0x000fe20002800000 */
[----:B------:R-:W-:Y:S01]  /*27f0*/  FMUL.FTZ R125, R125, R150 ;  /* 0x000000967d7d7220 */ /* 0x000fe20000410000 */
[----:B------:R-:W-:Y:S01]  /*2800*/  FSEL R150, R21, -INF , P1 ;  /* 0xff80000015967808 */ /* 0x000fe20000800000 */
[----:B------:R-:W-:Y:S01]  /*2810*/  FADD.FTZ R130, R130, -R141 ;  /* 0x8000008d82827221 */ /* 0x000fe20000010000 */
[----:B------:R-:W1:Y:S01]  /*2820*/  MUFU.EX2 R137, R137 ;  /* 0x0000008900897308 */ /* 0x000e620000000800 */
[----:B------:R-:W-:Y:S01]  /*2830*/  FFMA.FTZ R154, R151, UR4, -R12 ;  /* 0x00000004979a7c23 */ /* 0x000fe2000801080c */
[----:B------:R-:W-:Y:S01]  /*2840*/  FFMA.FTZ R12, -R142, R142, 1 ;  /* 0x3f8000008e0c7423 */ /* 0x000fe2000001018e */
[----:B------:R-:W-:Y:S01]  /*2850*/  FFMA.FTZ R150, R150, UR4, -R13 ;  /* 0x0000000496967c23 */ /* 0x000fe2000801080d */
[----:B------:R-:W-:Y:S01]  /*2860*/  FSEL R151, R22, -INF , P2 ;  /* 0xff80000016977808 */ /* 0x000fe20001000000 */
[--C-:B------:R-:W-:Y:S01]  /*2870*/  FADD.FTZ R131, R131, -R141.reuse ;  /* 0x8000008d83837221 */ /* 0x100fe20000010000 */
[----:B--2---:R-:W-:Y:S01]  /*2880*/  FSEL R153, R139, -INF , P4 ;  /* 0xff8000008b997808 */ /* 0x004fe20002000000 */
[----:B------:R-:W-:Y:S01]  /*2890*/  FADD.FTZ R134, R134, -R141 ;  /* 0x8000008d86867221 */ /* 0x000fe20000010000 */
[----:B------:R2:W4:Y:S01]  /*28a0*/  MUFU.EX2 R142, R152 ;  /* 0x00000098008e7308 */ /* 0x0005220000000800 */
[C---:B---3--:R-:W-:Y:S01]  /*28b0*/  FSEL R155, R144.reuse, -INF , P5 ;  /* 0xff800000909b7808 */ /* 0x048fe20002800000 */
[--C-:B------:R-:W-:Y:S01]  /*28c0*/  FFMA.FTZ R151, R151, UR4, -R13.reuse ;  /* 0x0000000497977c23 */ /* 0x100fe2000801080d */
[----:B------:R-:W-:Y:S01]  /*28d0*/  FFMA.FTZ R153, R153, UR4, -R13 ;  /* 0x0000000499997c23 */ /* 0x000fe2000801080d */
[----:B------:R-:W-:Y:S01]  /*28e0*/  FADD.FTZ R135, R135, -R141 ;  /* 0x8000008d87877221 */ /* 0x000fe20000010000 */
[----:B------:R-:W-:Y:S01]  /*28f0*/  FFMA.FTZ R145, -R145, R145, 1 ;  /* 0x3f80000091917423 */ /* 0x000fe20000010191 */
[----:B------:R-:W-:Y:S01]  /*2900*/  FFMA.FTZ R155, R155, UR4, -R13 ;  /* 0x000000049b9b7c23 */ /* 0x000fe2000801080d */
[----:B------:R-:W-:Y:S01]  /*2910*/  FFMA.FTZ R139, -R139, R139, 1 ;  /* 0x3f8000008b8b7423 */ /* 0x000fe2000001018b */
[----:B------:R-:W3:Y:S01]  /*2920*/  MUFU.EX2 R138, R138 ;  /* 0x0000008a008a7308 */ /* 0x000ee20000000800 */
[----:B--2---:R-:W-:Y:S01]  /*2930*/  FSEL R152, R23, -INF , P3 ;  /* 0xff80000017987808 */ /* 0x004fe20001800000 */
[----:B-1----:R-:W-:Y:S01]  /*2940*/  FMUL.FTZ R122, R137, R122 ;  /* 0x0000007a897a7220 */ /* 0x002fe20000410000 */
[----:B------:R-:W-:Y:S01]  /*2950*/  FFMA.FTZ R144, -R144, R144, 1 ;  /* 0x3f80000090907423 */ /* 0x000fe20000010190 */
[----:B------:R-:W-:-:S02]  /*2960*/  UMOV UR7, 0x80000020 ;  /* 0x8000002000077882 */ /* 0x000fc40000000000 */
[----:B------:R-:W-:Y:S01]  /*2970*/  FFMA.FTZ R152, R152, UR4, -R13 ;  /* 0x0000000498987c23 */ /* 0x000fe2000801080d */
[----:B------:R-:W-:Y:S01]  /*2980*/  USHF.R.U32.HI UR4, URZ, 0x4, UR36 ;  /* 0x000000043f047899 */ /* 0x000fe20008011624 */
[----:B------:R-:W1:Y:S01]  /*2990*/  MUFU.EX2 R149, R149 ;  /* 0x0000009500957308 */ /* 0x000e620000000800 */
[----:B----4-:R-:W-:Y:S02]  /*29a0*/  FMUL.FTZ R143, R142, R132 ;  /* 0x000000848e8f7220 */ /* 0x010fe40000410000 */
[----:B------:R-:W-:Y:S02]  /*29b0*/  ULOP3.LUT UR4, UR4, 0x3fff, URZ, 0xc0, !UPT ;  /* 0x00003fff04047892 */ /* 0x000fe4000f8ec03f */
[----:B------:R-:W-:Y:S02]  /*29c0*/  FMUL.FTZ R132, R140, R143 ;  /* 0x0000008f8c847220 */ /* 0x000fe40000410000 */
[----:B------:R-:W-:Y:S01]  /*29d0*/  ULOP3.LUT UR9, UR4, 0x1000000, URZ, 0xfc, !UPT ;  /* 0x0100000004097892 */ /* 0x000fe2000f8efc3f */
[----:B------:R-:W-:Y:S01]  /*29e0*/  MUFU.EX2 R148, R148 ;  /* 0x0000009400947308 */ /* 0x000fe20000000800 */
[----:B---3--:R-:W-:Y:S01]  /*29f0*/  FMUL.FTZ R129, R138, R129 ;  /* 0x000000818a817220 */ /* 0x008fe20000410000 */
[----:B------:R-:W-:-:S03]  /*2a00*/  UMOV UR4, UR8 ;  /* 0x0000000800047c82 */ /* 0x000fc60008000000 */
[----:B------:R-:W-:Y:S01]  /*2a10*/  FMUL.FTZ R129, R12, R129 ;  /* 0x000000810c817220 */ /* 0x000fe20000410000 */
[----:B------:R-:W-:Y:S01]  /*2a20*/  F2FP.F16.F32.PACK_AB R12, R147, R146 ;  /* 0x00000092930c723e */ /* 0x000fe200000000ff */
[----:B------:R-:W-:Y:S01]  /*2a30*/  UMOV UR6, UR9 ;  /* 0x0000000900067c82 */ /* 0x000fe20008000000 */
[----:B------:R-:W2:Y:S01]  /*2a40*/  MUFU.EX2 R150, R150 ;  /* 0x0000009600967308 */ /* 0x000ea20000000800 */
[----:B-1----:R-:W-:-:S07]  /*2a50*/  F2FP.F16.F32.PACK_AB R13, R149, R137 ;  /* 0x00000089950d723e */ /* 0x002fce00000000ff */
[----:B------:R-:W1:Y:S08]  /*2a60*/  MUFU.EX2 R154, R154 ;  /* 0x0000009a009a7308 */ /* 0x000e700000000800 */
[----:B------:R-:W3:Y:S01]  /*2a70*/  MUFU.EX2 R151, R151 ;  /* 0x0000009700977308 */ /* 0x000ee20000000800 */
[C---:B--2---:R-:W-:Y:S01]  /*2a80*/  F2FP.F16.F32.PACK_AB R15, R150.reuse, R148 ;  /* 0x00000094960f723e */ /* 0x044fe200000000ff */
[----:B------:R-:W-:Y:S01]  /*2a90*/  BAR.SYNC.DEFER_BLOCKING 0x9, 0x180 ;  /* 0x0246000000007b1d */ /* 0x000fe20000010000 */
[----:B------:R-:W-:-:S05]  /*2aa0*/  FMUL.FTZ R127, R150, R127 ;  /* 0x0000007f967f7220 */ /* 0x000fca0000410000 */
[----:B------:R-:W2:Y:S01]  /*2ab0*/  MUFU.EX2 R152, R152 ;  /* 0x0000009800987308 */ /* 0x000ea20000000800 */
[----:B-1----:R-:W-:-:S04]  /*2ac0*/  FMUL.FTZ R146, R154, R133 ;  /* 0x000000859a927220 */ /* 0x002fc80000410000 */
[----:B------:R-:W-:-:S03]  /*2ad0*/  FMUL.FTZ R133, R145, R146 ;  /* 0x0000009291857220 */ /* 0x000fc60000410000 */
[----:B------:R-:W1:Y:S01]  /*2ae0*/  MUFU.EX2 R153, R153 ;  /* 0x0000009900997308 */ /* 0x000e620000000800 */
[----:B---3--:R-:W-:-:S07]  /*2af0*/  FMUL.FTZ R130, R151, R130 ;  /* 0x0000008297827220 */ /* 0x008fce0000410000 */
[----:B------:R-:W3:Y:S01]  /*2b00*/  MUFU.EX2 R140, R155 ;  /* 0x0000009b008c7308 */ /* 0x000ee20000000800 */
[----:B--2---:R-:W-:Y:S01]  /*2b10*/  FMUL.FTZ R131, R152, R131 ;  /* 0x0000008398837220 */ /* 0x004fe20000410000 */
[----:B------:R2:W-:Y:S01]  /*2b20*/  STSM.16.M88.4 [R10+0x30400], R12 ;  /* 0x0304000c0a007844 */ /* 0x0005e20000000200 */
[----:B-1----:R-:W-:Y:S01]  /*2b30*/  FMUL.FTZ R134, R153, R134 ;  /* 0x0000008699867220 */ /* 0x002fe20000410000 */
[----:B---3--:R-:W-:Y:S01]  /*2b40*/  FMUL.FTZ R135, R140, R135 ;  /* 0x000000878c877220 */ /* 0x008fe20000410000 */
[--C-:B--2---:R-:W-:Y:S01]  /*2b50*/  FADD.FTZ R12, R123, -R141.reuse ;  /* 0x8000008d7b0c7221 */ /* 0x104fe20000010000 */
[----:B------:R-:W-:Y:S01]  /*2b60*/  FADD.FTZ R13, R126, -R141 ;  /* 0x8000008d7e0d7221 */ /* 0x000fe20000010000 */
[----:B------:R-:W-:Y:S01]  /*2b70*/  F2FP.F16.F32.PACK_AB R14, R154, R142 ;  /* 0x0000008e9a0e723e */ /* 0x000fe200000000ff */
[----:B------:R-:W-:Y:S01]  /*2b80*/  FFMA.FTZ R123, -R18, R18, 1 ;  /* 0x3f800000127b7423 */ /* 0x000fe20000010112 */
[----:B------:R-:W-:Y:S01]  /*2b90*/  FMUL.FTZ R149, R149, R12 ;  /* 0x0000000c95957220 */ /* 0x000fe20000410000 */
[----:B------:R-:W-:Y:S01]  /*2ba0*/  FMUL.FTZ R148, R148, R13 ;  /* 0x0000000d94947220 */ /* 0x000fe20000410000 */
[----:B------:R-:W-:Y:S01]  /*2bb0*/  F2FP.F16.F32.PACK_AB R12, R138, R136 ;  /* 0x000000888a0c723e */ /* 0x000fe200000000ff */
[----:B------:R-:W-:Y:S01]  /*2bc0*/  FFMA.FTZ R18, -R19, R19, 1 ;  /* 0x3f80000013127423 */ /* 0x000fe20000010113 */
[----:B------:R-:W-:Y:S01]  /*2bd0*/  F2FP.F16.F32.PACK_AB R13, R152, R151 ;  /* 0x00000097980d723e */ /* 0x000fe200000000ff */
[----:B------:R-:W-:Y:S01]  /*2be0*/  FFMA.FTZ R19, -R20, R20, 1 ;  /* 0x3f80000014137423 */ /* 0x000fe20000010114 */
[----:B------:R-:W-:Y:S01]  /*2bf0*/  F2FP.F16.F32.PACK_AB R15, R140, R153 ;  /* 0x000000998c0f723e */ /* 0x000fe200000000ff */
[----:B------:R-:W-:Y:S01]  /*2c00*/  FFMA.FTZ R20, -R21, R21, 1 ;  /* 0x3f80000015147423 */ /* 0x000fe20000010115 */
[----:B------:R-:W-:Y:S01]  /*2c10*/  FMUL.FTZ R122, R123, R122 ;  /* 0x0000007a7b7a7220 */ /* 0x000fe20000410000 */
[----:B------:R-:W-:Y:S01]  /*2c20*/  FMUL.FTZ R148, R19, R148 ;  /* 0x0000009413947220 */ /* 0x000fe20000410000 */
[----:B------:R-:W-:Y:S01]  /*2c30*/  FFMA.FTZ R19, -R22, R22, 1 ;  /* 0x3f80000016137423 */ /* 0x000fe20000010116 */
[----:B------:R1:W-:Y:S01]  /*2c40*/  STSM.16.M88.4 [R11], R12 ;  /* 0x0000000c0b007844 */ /* 0x0003e20000000200 */
[----:B------:R-:W-:Y:S01]  /*2c50*/  FMUL.FTZ R149, R18, R149 ;  /* 0x0000009512957220 */ /* 0x000fe20000410000 */
[----:B------:R-:W-:Y:S01]  /*2c60*/  FMUL.FTZ R127, R20, R127 ;  /* 0x0000007f147f7220 */ /* 0x000fe20000410000 */
[----:B------:R-:W-:Y:S01]  /*2c70*/  FMUL.FTZ R19, R19, R130 ;  /* 0x0000008213137220 */ /* 0x000fe20000410000 */
[----:B------:R-:W-:Y:S01]  /*2c80*/  @!PT LDS RZ, [RZ] ;  /* 0x00000000fffff984 */ /* 0x000fe20000000800 */
[----:B------:R-:W-:Y:S01]  /*2c90*/  @!PT LDS RZ, [RZ] ;  /* 0x00000000fffff984 */ /* 0x000fe20000000800 */
[----:B------:R-:W-:Y:S01]  /*2ca0*/  @!PT LDS RZ, [RZ] ;  /* 0x00000000fffff984 */ /* 0x000fe20000000800 */
[----:B------:R-:W-:Y:S01]  /*2cb0*/  @!PT LDS RZ, [RZ] ;  /* 0x00000000fffff984 */ /* 0x000fe20000000800 */
[----:B------:R2:W-:Y:S06]  /*2cc0*/  MEMBAR.ALL.CTA ;  /* 0x0000000000007992 */ /* 0x0005ec0000008000 */
[----:B--2---:R-:W2:Y:S01]  /*2cd0*/  FENCE.VIEW.ASYNC.S ;  /* 0x00000000000073c6 */ /* 0x004ea20000000000 */
[----:B------:R-:W-:Y:S01]  /*2ce0*/  FMUL.FTZ R144, R144, R135 ;  /* 0x0000008790907220 */ /* 0x000fe20000410000 */
[----:B------:R-:W-:-:S02]  /*2cf0*/  F2FP.F16.F32.PACK_AB R20, R129, R128 ;  /* 0x000000808114723e */ /* 0x000fc400000000ff */
[----:B------:R-:W-:Y:S01]  /*2d00*/  F2FP.F16.F32.PACK_AB R22, R133, R132 ;  /* 0x000000848516723e */ /* 0x000fe200000000ff */
[----:B-1----:R-:W-:Y:S01]  /*2d10*/  FFMA.FTZ R12, -R23, R23, 1 ;  /* 0x3f800000170c7423 */ /* 0x002fe20000010117 */
[----:B------:R-:W-:Y:S01]  /*2d20*/  FMUL.FTZ R23, R139, R134 ;  /* 0x000000868b177220 */ /* 0x000fe20000410000 */
[----:B------:R-:W-:Y:S02]  /*2d30*/  F2FP.F16.F32.PACK_AB R14, R125, R124 ;  /* 0x0000007c7d0e723e */ /* 0x000fe400000000ff */
[----:B------:R-:W-:Y:S01]  /*2d40*/  FMUL.FTZ R18, R12, R131 ;  /* 0x000000830c127220 */ /* 0x000fe20000410000 */
[----:B------:R-:W-:Y:S02]  /*2d50*/  F2FP.F16.F32.PACK_AB R12, R121, R120 ;  /* 0x00000078790c723e */ /* 0x000fe400000000ff */
[----:B------:R-:W-:Y:S02]  /*2d60*/  F2FP.F16.F32.PACK_AB R13, R149, R122 ;  /* 0x0000007a950d723e */ /* 0x000fe400000000ff */
[----:B------:R-:W-:-:S02]  /*2d70*/  F2FP.F16.F32.PACK_AB R15, R127, R148 ;  /* 0x000000947f0f723e */ /* 0x000fc400000000ff */
[----:B------:R-:W-:Y:S01]  /*2d80*/  F2FP.F16.F32.PACK_AB R21, R18, R19 ;  /* 0x000000131215723e */ /* 0x000fe200000000ff */
[----:B--2---:R-:W-:Y:S01]  /*2d90*/  BAR.SYNC.DEFER_BLOCKING 0x9, 0x180 ;  /* 0x0246000000007b1d */ /* 0x004fe20000010000 */
[----:B------:R-:W-:-:S05]  /*2da0*/  F2FP.F16.F32.PACK_AB R23, R144, R23 ;  /* 0x000000179017723e */ /* 0x000fca00000000ff */
[----:B------:R1:W-:Y:S04]  /*2db0*/  STSM.16.M88.4 [R10+0x33400], R12 ;  /* 0x0334000c0a007844 */ /* 0x0003e80000000200 */
[----:B------:R1:W-:Y:S01]  /*2dc0*/  STSM.16.M88.4 [R11+0x3000], R20 ;  /* 0x003000140b007844 */ /* 0x0003e20000000200 */
[----:B------:R-:W-:-:S06]  /*2dd0*/  WARPGROUP.ARRIVE ;  /* 0x00000000000079c5 */ /* 0x000fcc0000000000 */
[----:B------:R-:W-:Y:S01]  /*2de0*/  HGMMA.64x96x16.F32 R24, gdesc[UR4].tnspA.tnspB, R24, gsb0 ;  /* 0x61600000041879f0 */ /* 0x000fe20008000818 */
[----:B------:R-:W-:Y:S02]  /*2df0*/  UIADD3 UR6, UR9, 0x40, URZ ;  /* 0x0000004009067890 */ /* 0x000fe4000fffe03f */
[----:B------:R-:W-:Y:S01]  /*2e00*/  UIADD3 UR4, UR8, 0x80, URZ ;  /* 0x0000008008047890 */ /* 0x000fe2000fffe03f */
[----:B------:R-:W-:Y:S01]  /*2e10*/  UMOV UR7, 0x80000020 ;  /* 0x8000002000077882 */ /* 0x000fe20000000000 */
[----:B------:R-:W-:Y:S01]  /*2e20*/  UMOV UR5, 0x40000040 ;  /* 0x4000004000057882 */ /* 0x000fe20000000000 */
[----:B------:R-:W-:Y:S02]  /*2e30*/  WARPGROUP.DEPBAR.LE gsb0, 0x0 ;  /* 0x00008000000079c5 */ /* 0x000fe40000010000 */
        /* <DEDUP_REMOVED lines=9> */
[----:B------:R-:W-:Y:S01]  /*2ed0*/  R2UR UR5, R156 ;  /* 0x000000009c0572ca */ /* 0x000fe200000e0000 */
[----:B------:R-:W-:Y:S02]  /*2ee0*/  UIMAD UR4, UR10, 0x3000, UR37 ;  /* 0x000030000a0478a4 */ /* 0x000fe4000f8e0225 */
[----:B------:R-:W-:Y:S01]  /*2ef0*/  UIADD3 UR6, UR9, 0xc0, URZ ;  /* 0x000000c009067890 */ /* 0x000fe2000fffe03f */
[----:B------:R-:W-:Y:S02]  /*2f00*/  UMOV UR7, 0x80000020 ;  /* 0x8000002000077882 */ /* 0x000fe40000000000 */
[----:B------:R-:W-:-:S07]  /*2f10*/  UMOV UR9, 0x80000020 ;  /* 0x8000002000097882 */ /* 0x000fce0000000000 */
[----:B------:R-:W-:-:S04]  /*2f20*/  USHF.R.U32.HI UR5, URZ, 0x4, UR5 ;  /* 0x000000043f057899 */ /* 0x000fc80008011605 */
[----:B------:R-:W-:Y:S02]  /*2f30*/  ULOP3.LUT UR12, UR5, 0x3fff, URZ, 0xc0, !UPT ;  /* 0x00003fff050c7892 */ /* 0x000fe4000f8ec03f */
[----:B------:R-:W-:Y:S02]  /*2f40*/  USHF.R.U32.HI UR5, URZ, 0x4, UR4 ;  /* 0x000000043f057899 */ /* 0x000fe40008011604 */
[----:B------:R-:W-:Y:S02]  /*2f50*/  UIADD3 UR4, UR8, 0x180, URZ ;  /* 0x0000018008047890 */ /* 0x000fe4000fffe03f */
[----:B------:R-:W-:Y:S02]  /*2f60*/  ULOP3.LUT UR10, UR5, 0x3fff, URZ, 0xc0, !UPT ;  /* 0x00003fff050a7892 */ /* 0x000fe4000f8ec03f */
[----:B------:R-:W-:Y:S01]  /*2f70*/  ULOP3.LUT UR13, UR12, 0x10000, URZ, 0xfc, !UPT ;  /* 0x000100000c0d7892 */ /* 0x000fe2000f8efc3f */
[----:B------:R-:W-:-:S06]  /*2f80*/  UMOV UR5, 0x40000040 ;  /* 0x4000004000057882 */ /* 0x000fcc0000000000 */
[----:B------:R-:W-:Y:S01]  /*2f90*/  UMOV UR8, UR13 ;  /* 0x0000000d00087c82 */ /* 0x000fe20008000000 */
        /* <DEDUP_REMOVED lines=8> */
[----:B------:R-:W-:Y:S01]  /*3020*/  @!PT LDS RZ, [RZ] ;  /* 0x00000000fffff984 */ /* 0x000fe20000000800 */
[----:B------:R-:W-:Y:S01]  /*3030*/  @!PT LDS RZ, [RZ] ;  /* 0x00000000fffff984 */ /* 0x000fe20000000800 */
[----:B------:R-:W-:Y:S01]  /*3040*/  @!PT LDS RZ, [RZ] ;  /* 0x00000000fffff984 */ /* 0x000fe20000000800 */
[----:B------:R-:W-:Y:S01]  /*3050*/  @!PT LDS RZ, [RZ] ;  /* 0x00000000fffff984 */ /* 0x000fe20000000800 */
[----:B------:R2:W-:Y:S06]  /*3060*/  MEMBAR.ALL.CTA ;  /* 0x0000000000007992 */ /* 0x0005ec0000008000 */
[----:B--2---:R-:W2:Y:S02]  /*3070*/  FENCE.VIEW.ASYNC.S ;  /* 0x00000000000073c6 */ /* 0x004ea40000000000 */
[----:B--2---:R-:W-:Y:S06]  /*3080*/  BAR.SYNC.DEFER_BLOCKING 0x9, 0x180 ;  /* 0x0246000000007b1d */ /* 0x004fec0000010000 */
[----:B------:R-:W-:-:S06]  /*3090*/  WARPGROUP.ARRIVE ;  /* 0x00000000000079c5 */ /* 0x000fcc0000000000 */
[----:B------:R-:W-:Y:S03]  /*30a0*/  HGMMA.64x64x16.F32 R120, gdesc[UR8].tnspB, RZ, !UPT, gsb0 ;  /* 0x40e00000087879f0 */ /* 0x000fe6000c0008ff */
[----:B------:R-:W-:Y:S02]  /*30b0*/  WARPGROUP.DEPBAR.LE gsb0, 0x0 ;  /* 0x00008000000079c5 */ /* 0x000fe40000010000 */
[----:B------:R-:W-:-:S06]  /*30c0*/  WARPGROUP.ARRIVE ;  /* 0x00000000000079c5 */ /* 0x000fcc0000000000 */
[----:B------:R-:W-:Y:S01]  /*30d0*/  HGMMA.64x64x16.F32 R120, gdesc[UR4].tnspB, R120, gsb0 ;  /* 0x40e00000047879f0 */ /* 0x000fe20008000878 */
[----:B------:R-:W-:Y:S02]  /*30e0*/  UIADD3 UR6, UR10, 0x100, URZ ;  /* 0x000001000a067890 */ /* 0x000fe4000fffe03f */
[----:B------:R-:W-:Y:S01]  /*30f0*/  UIADD3 UR4, UR13, 0x100, URZ ;  /* 0x000001000d047890 */ /* 0x000fe2000fffe03f */
[----:B------:R-:W-:Y:S01]  /*3100*/  UMOV UR7, 0x40000040 ;  /* 0x4000004000077882 */ /* 0x000fe20000000000 */
[----:B------:R-:W-:Y:S01]  /*3110*/  UMOV UR5, 0x80000020 ;  /* 0x8000002000057882 */ /* 0x000fe20000000000 */
        /* <DEDUP_REMOVED lines=23> */
[----:B------:R-:W-:Y:S03]  /*3290*/  HGMMA.64x64x16.F32 R120, gdesc[UR4].tnspB, R120, gsb0 ;  /* 0x40e00000047879f0 */ /* 0x000fe60008000878 */
[----:B------:R-:W-:Y:S02]  /*32a0*/  WARPGROUP.DEPBAR.LE gsb0, 0x0 ;  /* 0x00008000000079c5 */ /* 0x000fe40000010000 */
[----:B-1----:R-:W-:Y:S05]  /*32b0*/  @!P0 BRA `(.L_x_22) ;  /* 0x0000000000048947 */ /* 0x002fea0003800000 */
[----:B------:R-:W-:Y:S01]  /*32c0*/  BPT.TRAP 0x1 ;  /* 0x000000040000795c */ /* 0x000fe20000300000 */
.L_x_22:
[----:B------:R-:W-:Y:S01]  /*32d0*/  LEA R12, R5, UR37, 0xd ;  /* 0x00000025050c7c11 */ /* 0x000fe2000f8e68ff */
[----:B------:R-:W-:Y:S01]  /*32e0*/  UIADD3 UR4, UR37, 0x36438, URZ ;  /* 0x0003643825047890 */ /* 0x000fe2000fffe03f */
[----:B------:R-:W1:Y:S01]  /*32f0*/  S2R R13, SR_TID.X ;  /* 0x00000000000d7919 */ /* 0x000e620000002100 */
[----:B------:R-:W-:Y:S02]  /*3300*/  ULOP3.LUT UR12, UR12, 0x1000000, URZ, 0xfc, !UPT ;  /* 0x010000000c0c7892 */ /* 0x000fe4000f8efc3f */
[----:B------:R-:W-:Y:S01]  /*3310*/  VIADD R12, R12, 0x1e000 ;  /* 0x0001e0000c0c7836 */ /* 0x000fe20000000000 */
[----:B------:R-:W-:Y:S01]  /*3320*/  UPRMT UR4, URZ, 0x654, UR4 ;  /* 0x000006543f047896 */ /* 0x000fe20008000004 */
[----:B------:R-:W-:Y:S01]  /*3330*/  UMOV UR7, 0x80000020 ;  /* 0x8000002000077882 */ /* 0x000fe20000000000 */
[----:B------:R-:W-:Y:S02]  /*3340*/  UMOV UR5, 0x40000040 ;  /* 0x4000004000057882 */ /* 0x000fe40000000000 */
[----:B------:R-:W-:Y:S01]  /*3350*/  SHF.R.U32.HI R12, RZ, 0x4, R12 ;  /* 0x00000004ff0c7819 */ /* 0x000fe2000001160c */
[----:B------:R-:W-:-:S03]  /*3360*/  UMOV UR6, UR12 ;  /* 0x0000000c00067c82 */ /* 0x000fc60008000000 */
[----:B------:R-:W-:Y:S01]  /*3370*/  LOP3.LUT R12, R12, 0x3fff, RZ, 0xc0, !PT ;  /* 0x00003fff0c0c7812 */ /* 0x000fe200078ec0ff */
[----:B------:R-:W-:Y:S01]  /*3380*/  SYNCS.ARRIVE.TRANS64.RED.A1T0 RZ, [UR4], RZ ;  /* 0x000000ffffff79a7 */ /* 0x000fe20008100404 */
[----:B------:R-:W-:-:S03]  /*3390*/  WARPGROUP.ARRIVE ;  /* 0x00000000000079c5 */ /* 0x000fc60000000000 */
[----:B------:R-:W-:-:S05]  /*33a0*/  IMAD R12, R3, 0x600, R12 ;  /* 0x00000600030c7824 */ /* 0x000fca00078e020c */
[----:B------:R-:W-:Y:S02]  /*33b0*/  R2UR UR8, R12 ;  /* 0x000000000c0872ca */ /* 0x000fe400000e0000 */
[----:B-1----:R-:W-:-:S11]  /*33c0*/  SHF.R.U32.HI R14, RZ, 0x7, R13 ;  /* 0x00000007ff0e7819 */ /* 0x002fd6000001160d */
[----:B------:R-:W-:Y:S02]  /*33d0*/  UMOV UR4, UR8 ;  /* 0x0000000800047c82 */ /* 0x000fe40008000000 */
[----:B------:R-:W-:Y:S01]  /*33e0*/  HGMMA.64x96x16.F32 R72, gdesc[UR4].tnspA.tnspB, R72, gsb0 ;  /* 0x61600000044879f0 */ /* 0x000fe20008000848 */
[----:B------:R-:W-:Y:S01]  /*33f0*/  UIADD3 UR6, UR12, 0x40, URZ ;  /* 0x000000400c067890 */ /* 0x000fe2000fffe03f */
[C---:B------:R-:W-:Y:S01]  /*3400*/  VIADD R13, R14.reuse, 0x9 ;  /* 0x000000090e0d7836 */ /* 0x040fe20000000000 */
[----:B------:R-:W-:Y:S01]  /*3410*/  UIADD3 UR4, UR8, 0x80, URZ ;  /* 0x0000008008047890 */ /* 0x000fe2000fffe03f */
[----:B------:R-:W-:Y:S01]  /*3420*/  VIADD R12, R14, 0xc ;  /* 0x0000000c0e0c7836 */ /* 0x000fe20000000000 */
        /* <DEDUP_REMOVED lines=18> */
[----:B------:R-:W-:Y:S03]  /*3550*/  HGMMA.64x96x16.F32 R72, gdesc[UR4].tnspA.tnspB, R72, gsb0 ;  /* 0x61600000044879f0 */ /* 0x000fe60008000848 */
[----:B------:R-:W-:Y:S02]  /*3560*/  WARPGROUP.DEPBAR.LE gsb0, 0x0 ;  /* 0x00008000000079c5 */ /* 0x000fe40000010000 */
[----:B------:R1:W-:Y:S06]  /*3570*/  BAR.SYNC.DEFER_BLOCKING R13, 0xa0 ;  /* 0x0002800d0000751d */ /* 0x0003ec0000010000 */
[----:B------:R1:W-:Y:S04]  /*3580*/  STS.128 [R0+0x12000], R120 ;  /* 0x0120007800007388 */ /* 0x0003e80000000c00 */
[----:B------:R1:W-:Y:S04]  /*3590*/  STS.128 [R0+0x12800], R124 ;  /* 0x0128007c00007388 */ /* 0x0003e80000000c00 */
[----:B------:R1:W-:Y:S04]  /*35a0*/  STS.128 [R0+0x13000], R128 ;  /* 0x0130008000007388 */ /* 0x0003e80000000c00 */
[----:B------:R1:W-:Y:S04]  /*35b0*/  STS.128 [R0+0x13800], R132 ;  /* 0x0138008400007388 */ /* 0x0003e80000000c00 */
[----:B------:R1:W-:Y:S04]  /*35c0*/  STS.128 [R0+0x14000], R136 ;  /* 0x0140008800007388 */ /* 0x0003e80000000c00 */
[----:B------:R1:W-:Y:S04]  /*35d0*/  STS.128 [R0+0x14800], R140 ;  /* 0x0148008c00007388 */ /* 0x0003e80000000c00 */
[----:B------:R1:W-:Y:S04]  /*35e0*/  STS.128 [R0+0x15000], R144 ;  /* 0x0150009000007388 */ /* 0x0003e80000000c00 */
[----:B------:R1:W-:Y:S01]  /*35f0*/  STS.128 [R0+0x15800], R148 ;  /* 0x0158009400007388 */ /* 0x0003e20000000c00 */
[----:B------:R-:W-:Y:S01]  /*3600*/  @!PT LDS RZ, [RZ] ;  /* 0x00000000fffff984 */ /* 0x000fe20000000800 */
[----:B------:R-:W-:Y:S01]  /*3610*/  @!PT LDS RZ, [RZ] ;  /* 0x00000000fffff984 */ /* 0x000fe20000000800 */
[----:B------:R-:W-:Y:S01]  /*3620*/  @!PT LDS RZ, [RZ] ;  /* 0x00000000fffff984 */ /* 0x000fe20000000800 */
[----:B------:R-:W-:Y:S01]  /*3630*/  @!PT LDS RZ, [RZ] ;  /* 0x00000000fffff984 */ /* 0x000fe20000000800 */
[----:B------:R2:W-:Y:S06]  /*3640*/  MEMBAR.ALL.CTA ;  /* 0x0000000000007992 */ /* 0x0005ec0000008000 */
[----:B--2---:R-:W2:Y:S02]  /*3650*/  FENCE.VIEW.ASYNC.S ;  /* 0x00000000000073c6 */ /* 0x004ea40000000000 */
[----:B--2---:R1:W-:Y:S06]  /*3660*/  BAR.ARV R12, 0xa0 ;  /* 0x0002800c0000751d */ /* 0x0043ec0000002000 */
[----:B------:R-:W-:Y:S05]  /*3670*/  @!P0 BRA `(.L_x_23) ;  /* 0x0000000000048947 */ /* 0x000fea0003800000 */
[----:B------:R-:W-:Y:S01]  /*3680*/  BPT.TRAP 0x1 ;  /* 0x000000040000795c */ /* 0x000fe20000300000 */
.L_x_23:
[----:B------:R-:W-:Y:S01]  /*3690*/  VIADD R6, R6, 0x1 ;  /* 0x0000000106067836 */ /* 0x000fe20000000000 */
[----:B------:R-:W-:Y:S01]  /*36a0*/  LOP3.LUT R7, R7, 0x1, RZ, 0x3c, !PT ;  /* 0x0000000107077812 */ /* 0x000fe200078e3cff */
[----:B------:R-:W-:Y:S02]  /*36b0*/  VIADD R3, R3, 0x1 ;  /* 0x0000000103037836 */ /* 0x000fe40000000000 */
[----:B------:R-:W-:Y:S01]  /*36c0*/  VIADD R4, R4, 0x36420 ;  /* 0x0003642004047836 */ /* 0x000fe20000000000 */
[----:B------:R-:W-:Y:S02]  /*36d0*/  ISETP.GE.AND P1, PT, R6, R17, PT ;  /* 0x000000110600720c */ /* 0x000fe40003f26270 */
[----:B------:R-:W-:Y:S02]  /*36e0*/  ISETP.NE.AND P0, PT, R3, 0x2, PT ;  /* 0x000000020300780c */ /* 0x000fe40003f05270 */
[----:B------:R-:W-:Y:S02]  /*36f0*/  PRMT R4, RZ, 0x654, R4 ;  /* 0x00000654ff047816 */ /* 0x000fe40000000004 */
[----:B-1----:R-:W-:-:S02]  /*3700*/  SEL R13, RZ, 0x1, P0 ;  /* 0x00000001ff0d7807 */ /* 0x002fc40000000000 */
[----:B------:R3:W-:Y:S01]  /*3710*/  SYNCS.ARRIVE.TRANS64.RED.A1T0 RZ, [R4+URZ], RZ ;  /* 0x000000ff04ff79a7 */ /* 0x0007e2000810043f */
[----:B------:R-:W-:Y:S02]  /*3720*/  SEL R3, R3, RZ, P0 ;  /* 0x000000ff03037207 */ /* 0x000fe40000000000 */
[----:B------:R-:W-:Y:S02]  /*3730*/  LOP3.LUT R8, R8, R13, RZ, 0x3c, !PT ;  /* 0x0000000d08087212 */ /* 0x000fe400078e3cff */
[----:B------:R-:W-:Y:S05]  /*3740*/  @!P1 BRA `(.L_x_24) ;  /* 0xffffffdc00349947 */ /* 0x000fea000383ffff */
.L_x_13:
[----:B------:R-:W-:Y:S01]  /*3750*/  IMAD.U32 R2, RZ, RZ, UR37 ;  /* 0x00000025ff027e24 */ /* 0x000fe2000f8e00ff */
[----:B------:R-:W-:Y:S02]  /*3760*/  ULDC UR4, c[0x0][0x740] ;  /* 0x0001d00000047ab9 */ /* 0x000fe40000000800 */
[----:B------:R-:W-:Y:S01]  /*3770*/  FMUL.FTZ R72, R72, UR4 ;  /* 0x0000000448487c20 */ /* 0x000fe20008410000 */
[----:B------:R-:W-:Y:S01]  /*3780*/  FMUL.FTZ R73, R73, UR4 ;  /* 0x0000000449497c20 */ /* 0x000fe20008410000 */
[----:B------:R-:W-:Y:S01]  /*3790*/  LOP3.LUT P0, RZ, R2, 0x3ff, RZ, 0xc0, !PT ;  /* 0x000003ff02ff7812 */ /* 0x000fe2000780c0ff */
[----:B------:R-:W-:Y:S01]  /*37a0*/  FMUL.FTZ R74, R74, UR4 ;  /* 0x000000044a4a7c20 */ /* 0x000fe20008410000 */
        /* <DEDUP_REMOVED lines=45> */
[----:B------:R-:W-:Y:S06]  /*3a80*/  @!P0 BRA `(.L_x_25) ;  /* 0x0000000000408947 */ /* 0x000fec0003800000 */
[----:B------:R-:W-:Y:S01]  /*3a90*/  MOV R14, 0x0 ;  /* 0x00000000000e7802 */ /* 0x000fe20000000f00 */
[----:B------:R-:W-:Y:S01]  /*3aa0*/  ULDC.64 UR4, c[0x4][0x80] ;  /* 0x0100200000047ab9 */ /* 0x000fe20000000a00 */
[----:B------:R-:W-:Y:S01]  /*3ab0*/  ULDC.64 UR6, c[0x4][0x88] ;  /* 0x0100220000067ab9 */ /* 0x000fe20000000a00 */
[----:B---3--:R-:W-:Y:S02]  /*3ac0*/  IMAD.U32 R4, RZ, RZ, UR4 ;  /* 0x00000004ff047e24 */ /* 0x008fe4000f8e00ff */
[----:B------:R-:W-:Y:S01]  /*3ad0*/  IMAD.U32 R5, RZ, RZ, UR5 ;  /* 0x00000005ff057e24 */ /* 0x000fe2000f8e00ff */
[----:B------:R-:W3:Y:S01]  /*3ae0*/  LDC.64 R14, c[0x4][R14] ;  /* 0x010000000e0e7b82 */ /* 0x000ee20000000a00 */
[----:B------:R-:W-:Y:S01]  /*3af0*/  ULDC.64 UR4, c[0x4][0x18] ;  /* 0x0100060000047ab9 */ /* 0x000fe20000000a00 */
[----:B------:R-:W-:Y:S02]  /*3b00*/  IMAD.U32 R6, RZ, RZ, UR6 ;  /* 0x00000006ff067e24 */ /* 0x000fe4000f8e00ff */
[----:B------:R-:W-:-:S02]  /*3b10*/  IMAD.U32 R7, RZ, RZ, UR7 ;  /* 0x00000007ff077e24 */ /* 0x000fc4000f8e00ff */
[----:B------:R-:W-:Y:S02]  /*3b20*/  IMAD.U32 R10, RZ, RZ, UR4 ;  /* 0x00000004ff0a7e24 */ /* 0x000fe4000f8e00ff */
[----:B------:R-:W-:Y:S02]  /*3b30*/  IMAD.U32 R11, RZ, RZ, UR5 ;  /* 0x00000005ff0b7e24 */ /* 0x000fe4000f8e00ff */
[----:B------:R-:W-:Y:S02]  /*3b40*/  IMAD.MOV.U32 R8, RZ, RZ, 0x70 ;  /* 0x00000070ff087424 */ /* 0x000fe400078e00ff */
[----:B------:R-:W-:Y:S02]  /*3b50*/  IMAD.MOV.U32 R12, RZ, RZ, 0x1 ;  /* 0x00000001ff0c7424 */ /* 0x000fe400078e00ff */
[----:B-1----:R-:W-:-:S07]  /*3b60*/  IMAD.MOV.U32 R13, RZ, RZ, RZ ;  /* 0x000000ffff0d7224 */ /* 0x002fce00078e00ff */
[----:B------:R-:W-:-:S07]  /*3b70*/  LEPC R20, `(.L_x_25) ;  /* 0x000000001014794e */ /* 0x000fce0000000000 */
[----:B--23--:R-:W-:Y:S05]  /*3b80*/  CALL.ABS.NOINC R14 ;  /* 0x000000000e007343 */ /* 0x00cfea0003c00000 */
.L_x_25:
[----:B------:R-:W-:-:S06]  /*3b90*/  UIADD3 UR4, UR37, 0x9000, URZ ;  /* 0x0000900025047890 */ /* 0x000fcc000fffe03f */
[----:B------:R-:W-:-:S05]  /*3ba0*/  IMAD.U32 R16, RZ, RZ, UR4 ;  /* 0x00000004ff107e24 */ /* 0x000fca000f8e00ff */
[----:B------:R-:W-:-:S13]  /*3bb0*/  LOP3.LUT P0, RZ, R16, 0x3ff, RZ, 0xc0, !PT ;  /* 0x000003ff10ff7812 */ /* 0x000fda000780c0ff */
[----:B------:R-:W-:Y:S05]  /*3bc0*/  @!P0 BRA `(.L_x_26) ;  /* 0x0000000000408947 */ /* 0x000fea0003800000 */
        /* <DEDUP_REMOVED lines=16> */
.L_x_26:
        /* <DEDUP_REMOVED lines=18> */
.L_x_27:
        /* <DEDUP_REMOVED lines=18> */
.L_x_28:
[----:B------:R-:W4:Y:S04]  /*3f10*/  LDL.LU R2, [R1] ;  /* 0x0000000001027983 */ /* 0x000f280000300800 */
[----:B------:R-:W5:Y:S01]  /*3f20*/  LDL.LU R16, [R1+0x4] ;  /* 0x0000040001107983 */ /* 0x000f620000300800 */
[----:B------:R-:W-:Y:S05]  /*3f30*/  WARPSYNC.ALL ;  /* 0x0000000000007948 */ /* 0x000fea0003800000 */
[----:B------:R-:W3:Y:S01]  /*3f40*/  S2R R0, SR_TID.X ;  /* 0x0000000000007919 */ /* 0x000ee20000002100 */
[----:B------:R-:W-:-:S02]  /*3f50*/  F2FP.F16.F32.PACK_AB R24, R25, R24 ;  /* 0x000000181918723e */ /* 0x000fc400000000ff */
[----:B------:R-:W-:Y:S02]  /*3f60*/  F2FP.F16.F32.PACK_AB R25, R27, R26 ;  /* 0x0000001a1b19723e */ /* 0x000fe400000000ff */
[----:B------:R-:W-:Y:S02]  /*3f70*/  F2FP.F16.F32.PACK_AB R32, R33, R32 ;  /* 0x000000202120723e */ /* 0x000fe400000000ff */
[----:B------:R-:W-:Y:S02]  /*3f80*/  F2FP.F16.F32.PACK_AB R26, R29, R28 ;  /* 0x0000001c1d1a723e */ /* 0x000fe400000000ff */
[----:B------:R-:W-:Y:S02]  /*3f90*/  F2FP.F16.F32.PACK_AB R27, R31, R30 ;  /* 0x0000001e1f1b723e */ /* 0x000fe400000000ff */
[----:B------:R-:W-:Y:S02]  /*3fa0*/  F2FP.F16.F32.PACK_AB R33, R35, R34 ;  /* 0x000000222321723e */ /* 0x000fe400000000ff */
        /* <DEDUP_REMOVED lines=9> */
[----:B------:R-:W-:Y:S01]  /*4040*/  F2FP.F16.F32.PACK_AB R50, R53, R52 ;  /* 0x000000343532723e */ /* 0x000fe200000000ff */
[----:B---3--:R-:W-:Y:S01]  /*4050*/  VIADD R4, R0, 0xffffff80 ;  /* 0xffffff8000047836 */ /* 0x008fe20000000000 */
[----:B------:R-:W-:Y:S02]  /*4060*/  F2FP.F16.F32.PACK_AB R51, R55, R54 ;  /* 0x000000363733723e */ /* 0x000fe400000000ff */
[----:B------:R-:W-:Y:S01]  /*4070*/  F2FP.F16.F32.PACK_AB R57, R59, R58 ;  /* 0x0000003a3b39723e */ /* 0x000fe200000000ff */
[----:B------:R-:W-:Y:S01]  /*4080*/  IMAD.SHL.U32 R0, R4, 0x40, RZ ;  /* 0x0000004004007824 */ /* 0x000fe200078e00ff */
[----:B------:R-:W-:-:S02]  /*4090*/  SHF.R.S32.HI R7, RZ, 0x1f, R4 ;  /* 0x0000001fff077819 */ /* 0x000fc40000011404 */
[----:B------:R-:W-:Y:S02]  /*40a0*/  F2FP.F16.F32.PACK_AB R64, R65, R64 ;  /* 0x000000404140723e */ /* 0x000fe400000000ff */
[----:B------:R-:W-:Y:S02]  /*40b0*/  LEA.HI R5, R7, R4, RZ, 0x7 ;  /* 0x0000000407057211 */ /* 0x000fe400078f38ff */
[----:B------:R-:W-:Y:S02]  /*40c0*/  F2FP.F16.F32.PACK_AB R58, R61, R60 ;  /* 0x0000003c3d3a723e */ /* 0x000fe400000000ff */
[----:B------:R-:W-:Y:S02]  /*40d0*/  SHF.R.S32.HI R6, RZ, 0x7, R5 ;  /* 0x00000007ff067819 */ /* 0x000fe40000011405 */
        /* <DEDUP_REMOVED lines=27> */
[----:B------:R-:W-:Y:S01]  /*4290*/  F2FP.F16.F32.PACK_AB R115, R119, R118 ;  /* 0x000000767773723e */ /* 0x000fe200000000ff */
[----:B----4-:R-:W-:Y:S01]  /*42a0*/  IMAD.SHL.U32 R3, R2, 0x10, RZ ;  /* 0x0000001002037824 */ /* 0x010fe200078e00ff */
[----:B------:R-:W-:Y:S02]  /*42b0*/  LOP3.LUT R2, R0, 0x1c0, RZ, 0xc0, !PT ;  /* 0x000001c000027812 */ /* 0x000fe400078ec0ff */
[----:B------:R-:W-:Y:S02]  /*42c0*/  LEA.HI R0, R7, R4, RZ, 0x3 ;  /* 0x0000000407007211 */ /* 0x000fe400078f18ff */
[----:B------:R-:W-:Y:S02]  /*42d0*/  LOP3.LUT R3, R2, 0x30, R3, 0xf8, !PT ;  /* 0x0000003002037812 */ /* 0x000fe400078ef803 */
[----:B------:R-:W-:-:S02]  /*42e0*/  SHF.R.U32.HI R5, RZ, 0x3, R2 ;  /* 0x00000003ff057819 */ /* 0x000fc40000011602 */
[----:B------:R-:W-:Y:S01]  /*42f0*/  LOP3.LUT R0, R3, 0x8, R0, 0xf8, !PT ;  /* 0x0000000803007812 */ /* 0x000fe200078ef800 */
[----:B-----5:R-:W-:Y:S01]  /*4300*/  IMAD R3, R6, 0xc, R16 ;  /* 0x0000000c06037824 */ /* 0x020fe200078e0210 */
[----:B------:R-:W-:Y:S02]  /*4310*/  LEA.HI R4, R7, R4, RZ, 0x5 ;  /* 0x0000000407047211 */ /* 0x000fe400078f28ff */
[----:B------:R-:W-:Y:S02]  /*4320*/  LOP3.LUT R0, R0, R5, RZ, 0x3c, !PT ;  /* 0x0000000500007212 */ /* 0x000fe400078e3cff */
[----:B------:R-:W-:-:S03]  /*4330*/  SHF.R.S32.HI R2, RZ, 0x5, R4 ;  /* 0x00000005ff027819 */ /* 0x000fc60000011404 */
[----:B------:R-:W-:-:S03]  /*4340*/  IMAD.U32 R0, R3, 0x200, R0 ;  /* 0x0000020003007824 */ /* 0x000fc600078e0000 */
[----:B------:R-:W3:Y:S02]  /*4350*/  SHFL.IDX PT, R2, R2, RZ, 0x1f ;  /* 0x00001fff02027589 */ /* 0x000ee400000e0000 */
[----:B------:R-:W-:Y:S01]  /*4360*/  LEA R0, R0, UR37, 0x1 ;  /* 0x0000002500007c11 */ /* 0x000fe2000f8e08ff */
[----:B------:R-:W-:Y:S01]  /*4370*/  BAR.SYNC.DEFER_BLOCKING 0x1, 0x180 ;  /* 0x0046000000007b1d */ /* 0x000fe20000010000 */
[----:B---3--:R-:W-:-:S05]  /*4380*/  ISETP.NE.AND P0, PT, R2, 0xb, PT ;  /* 0x0000000b0200780c */ /* 0x008fca0003f05270 */
[----:B------:R3:W-:Y:S04]  /*4390*/  STSM.16.MT88.4 [R0+0x9000], R24 ;  /* 0x0090001800007844 */ /* 0x0007e80000004200 */
[----:B------:R3:W-:Y:S04]  /*43a0*/  STSM.16.MT88.4 [R0+0x9800], R32 ;  /* 0x0098002000007844 */ /* 0x0007e80000004200 */
[----:B------:R3:W-:Y:S04]  /*43b0*/  STSM.16.MT88.4 [R0+0xa000], R40 ;  /* 0x00a0002800007844 */ /* 0x0007e80000004200 */
[----:B------:R3:W-:Y:S04]  /*43c0*/  STSM.16.MT88.4 [R0+0xa800], R48 ;  /* 0x00a8003000007844 */ /* 0x0007e80000004200 */
[----:B------:R3:W-:Y:S04]  /*43d0*/  STSM.16.MT88.4 [R0+0xb000], R56 ;  /* 0x00b0003800007844 */ /* 0x0007e80000004200 */
[----:B------:R3:W-:Y:S04]  /*43e0*/  STSM.16.MT88.4 [R0+0xb800], R64 ;  /* 0x00b8004000007844 */ /* 0x0007e80000004200 */
[----:B------:R3:W-:Y:S04]  /*43f0*/  STSM.16.MT88.4 [R0], R72 ;  /* 0x0000004800007844 */ /* 0x0007e80000004200 */
[----:B------:R3:W-:Y:S04]  /*4400*/  STSM.16.MT88.4 [R0+0x800], R80 ;  /* 0x0008005000007844 */ /* 0x0007e80000004200 */
[----:B------:R3:W-:Y:S04]  /*4410*/  STSM.16.MT88.4 [R0+0x1000], R88 ;  /* 0x0010005800007844 */ /* 0x0007e80000004200 */
[----:B------:R3:W-:Y:S04]  /*4420*/  STSM.16.MT88.4 [R0+0x1800], R96 ;  /* 0x0018006000007844 */ /* 0x0007e80000004200 */
[----:B------:R3:W-:Y:S04]  /*4430*/  STSM.16.MT88.4 [R0+0x2000], R104 ;  /* 0x0020006800007844 */ /* 0x0007e80000004200 */
[----:B------:R3:W-:Y:S01]  /*4440*/  STSM.16.MT88.4 [R0+0x2800], R112 ;  /* 0x0028007000007844 */ /* 0x0007e20000004200 */
[----:B------:R-:W-:Y:S01]  /*4450*/  @!PT LDS RZ, [RZ] ;  /* 0x00000000fffff984 */ /* 0x000fe20000000800 */
[----:B------:R-:W-:Y:S01]  /*4460*/  @!PT LDS RZ, [RZ] ;  /* 0x00000000fffff984 */ /* 0x000fe20000000800 */
[----:B------:R-:W-:Y:S01]  /*4470*/  @!PT LDS RZ, [RZ] ;  /* 0x00000000fffff984 */ /* 0x000fe20000000800 */
[----:B------:R-:W-:Y:S01]  /*4480*/  @!PT LDS RZ, [RZ] ;  /* 0x00000000fffff984 */ /* 0x000fe20000000800 */
[----:B------:R4:W-:Y:S06]  /*4490*/  MEMBAR.ALL.CTA ;  /* 0x0000000000007992 */ /* 0x0009ec0000008000 */
[----:B----4-:R-:W4:Y:S02]  /*44a0*/  FENCE.VIEW.ASYNC.S ;  /* 0x00000000000073c6 */ /* 0x010f240000000000 */
[----:B----4-:R-:W-:Y:S06]  /*44b0*/  BAR.ARV 0x1, 0x1a0 ;  /* 0x0046800000007b1d */ /* 0x010fec0000002000 */
[----:B------:R-:W-:Y:S05]  /*44c0*/  @P0 BRA `(.L_x_29) ;  /* 0x0000000000b00947 */ /* 0x000fea0003800000 */
[----:B------:R-:W-:Y:S01]  /*44d0*/  BAR.SYNC.DEFER_BLOCKING 0x1, 0x1a0 ;  /* 0x0046800000007b1d */ /* 0x000fe20000010000 */
[----:B------:R-:W-:-:S05]  /*44e0*/  ELECT P0, URZ, PT ;  /* 0x00000000003f782f */ /* 0x000fca0003800000 */
[----:B------:R-:W-:Y:S08]  /*44f0*/  BSSY B0, `(.L_x_29) ;  /* 0x0000029000007945 */ /* 0x000ff00003800000 */
[----:B------:R-:W-:Y:S05]  /*4500*/  @!P0 BRA `(.L_x_30) ;  /* 0x00000000009c8947 */ /* 0x000fea0003800000 */
[----:B------:R-:W4:Y:S01]  /*4510*/  S2UR UR10, SR_CTAID.X ;  /* 0x00000000000a79c3 */ /* 0x000f220000002500 */
[----:B------:R-:W-:Y:S01]  /*4520*/  ULDC.64 UR6, c[0x0][0x198] ;  /* 0x0000660000067ab9 */ /* 0x000fe20000000a00 */
[----:B------:R-:W-:Y:S02]  /*4530*/  UIADD3 UR8, UR37, 0x9000, URZ ;  /* 0x0000900025087890 */ /* 0x000fe4000fffe03f */
[----:B------:R-:W-:Y:S02]  /*4540*/  UIADD3 UR4, UP0, UR6, 0x770, URZ ;  /* 0x0000077006047890 */ /* 0x000fe4000ff1e03f */
[----:B------:R-:W-:Y:S02]  /*4550*/  UIADD3 UR40, UR37, 0xc000, URZ ;  /* 0x0000c00025287890 */ /* 0x000fe4000fffe03f */
[----:B------:R-:W5:Y:S01]  /*4560*/  S2UR UR11, SR_CTAID.Y ;  /* 0x00000000000b79c3 */ /* 0x000f620000002600 */
[----:B------:R-:W-:Y:S02]  /*4570*/  UIADD3.X UR5, URZ, UR7, URZ, UP0, !UPT ;  /* 0x000000073f057290 */ /* 0x000fe400087fe43f */
[----:B------:R-:W-:-:S02]  /*4580*/  UIADD3 UR6, UP0, UR6, 0x670, URZ ;  /* 0x0000067006067890 */ /* 0x000fc4000ff1e03f */
[----:B------:R-:W-:Y:S02]  /*4590*/  UIADD3 UR32, UR37, 0xf000, URZ ;  /* 0x0000f00025207890 */ /* 0x000fe4000fffe03f */
[----:B------:R-:W-:Y:S01]  /*45a0*/  UIADD3.X UR7, URZ, UR7, URZ, UP0, !UPT ;  /* 0x000000073f077290 */ /* 0x000fe200087fe43f */
[----:B------:R-:W1:Y:S01]  /*45b0*/  S2UR UR12, SR_CTAID.Z ;  /* 0x00000000000c79c3 */ /* 0x000e620000002700 */
[----:B------:R-:W-:Y:S02]  /*45c0*/  UIADD3 UR24, UR37, 0x3000, URZ ;  /* 0x0000300025187890 */ /* 0x000fe4000fffe03f */
[----:B------:R-:W-:Y:S01]  /*45d0*/  UIADD3 UR16, UR37, 0x6000, URZ ;  /* 0x0000600025107890 */ /* 0x000fe2000fffe03f */
[----:B------:R-:W-:Y:S01]  /*45e0*/  UMOV UR9, URZ ;  /* 0x0000003f00097c82 */ /* 0x000fe20008000000 */
[----:B------:R-:W-:Y:S01]  /*45f0*/  UMOV UR41, 0x40 ;  /* 0x0000004000297882 */ /* 0x000fe20000000000 */
[----:B------:R-:W-:Y:S01]  /*4600*/  UMOV UR33, 0x80 ;  /* 0x0000008000217882 */ /* 0x000fe20000000000 */
[----:B----4-:R-:W-:Y:S01]  /*4610*/  UIMAD UR10, UR10, 0x60, URZ ;  /* 0x000000600a0a78a4 */ /* 0x010fe2000f8e023f */
[----:B------:R-:W-:Y:S01]  /*4620*/  UMOV UR25, 0x40 ;  /* 0x0000004000197882 */ /* 0x000fe20000000000 */
[----:B------:R-:W-:-:S05]  /*4630*/  UMOV UR17, 0x80 ;  /* 0x0000008000117882 */ /* 0x000fca0000000000 */
[----:B------:R-:W-:Y:S01]  /*4640*/  UMOV UR42, UR10 ;  /* 0x0000000a002a7c82 */ /* 0x000fe20008000000 */
[----:B-----5:R-:W-:Y:S01]  /*4650*/  UMOV UR43, UR11 ;  /* 0x0000000b002b7c82 */ /* 0x020fe20008000000 */
[----:B------:R-:W-:Y:S01]  /*4660*/  UMOV UR35, UR11 ;  /* 0x0000000b00237c82 */ /* 0x000fe20008000000 */
[----:B------:R-:W-:Y:S01]  /*4670*/  UMOV UR34, UR10 ;  /* 0x0000000a00227c82 */ /* 0x000fe20008000000 */
[----:B------:R-:W-:Y:S01]  /*4680*/  UMOV UR27, UR11 ;  /* 0x0000000b001b7c82 */ /* 0x000fe20008000000 */
[----:B------:R-:W-:Y:S01]  /*4690*/  UMOV UR26, UR10 ;  /* 0x0000000a001a7c82 */ /* 0x000fe20008000000 */
[----:B------:R-:W-:Y:S01]  /*46a0*/  UMOV UR19, UR11 ;  /* 0x0000000b00137c82 */ /* 0x000fe20008000000 */
[----:B------:R-:W-:Y:S01]  /*46b0*/  UMOV UR18, UR10 ;  /* 0x0000000a00127c82 */ /* 0x000fe20008000000 */
[----:B-1----:R-:W-:Y:S01]  /*46c0*/  UMOV UR44, UR12 ;  /* 0x0000000c002c7c82 */ /* 0x002fe20008000000 */
[----:B------:R1:W-:Y:S01]  /*46d0*/  UTMASTG.4D [UR8], [UR4] ;  /* 0x00000008040073b5 */ /* 0x0003e20008018000 */
[----:B------:R-:W-:Y:S01]  /*46e0*/  UMOV UR36, UR12 ;  /* 0x0000000c00247c82 */ /* 0x000fe20008000000 */
[----:B------:R-:W-:Y:S01]  /*46f0*/  UMOV UR28, UR12 ;  /* 0x0000000c001c7c82 */ /* 0x000fe20008000000 */
[----:B------:R-:W-:Y:S01]  /*4700*/  UMOV UR20, UR12 ;  /* 0x0000000c00147c82 */ /* 0x000fe20008000000 */
[----:B------:R4:W-:Y:S01]  /*4710*/  UTMASTG.4D [UR40], [UR4] ;  /* 0x00000028040073b5 */ /* 0x0009e20008018000 */
[----:B------:R4:W-:Y:S01]  /*4720*/  UTMASTG.4D [UR32], [UR4] ;  /* 0x00000020040073b5 */ /* 0x0009e20008018000 */
[----:B-1----:R-:W-:-:S02]  /*4730*/  UMOV UR8, UR37 ;  /* 0x0000002500087c82 */ /* 0x002fc40008000000 */
[----:B------:R4:W-:Y:S01]  /*4740*/  UTMASTG.4D [UR8], [UR6] ;  /* 0x00000008060073b5 */ /* 0x0009e20008018000 */
[----:B------:R4:W-:Y:S01]  /*4750*/  UTMASTG.4D [UR24], [UR6] ;  /* 0x00000018060073b5 */ /* 0x0009e20008018000 */
[----:B------:R4:W-:Y:S02]  /*4760*/  UTMASTG.4D [UR16], [UR6] ;  /* 0x00000010060073b5 */ /* 0x0009e40008018000 */
[----:B----4-:R0:W-:Y:S02]  /*4770*/  UTMACMDFLUSH ;  /* 0x00000000000079b7 */ /* 0x0101e40000000000 */
.L_x_30:
[----:B------:R-:W-:Y:S05]  /*4780*/  BSYNC B0 ;  /* 0x0000000000007941 */ /* 0x000fea0003800000 */
.L_x_29:
[----:B------:R-:W-:-:S04]  /*4790*/  DEPBAR.LE SB0, 0x0 ;  /* 0x000080000000791a */ /* 0x000fc80000000000 */
[----:B------:R-:W-:Y:S05]  /*47a0*/  EXIT ;  /* 0x000000000000794d */ /* 0x000fea0003800000 */
.L_x_4:
[----:B------:R-:W-:-:S08]  /*47b0*/  NOP ;  /* 0x0000000000007918 */ /* 0x000fd00000000000 */
[----:B------:R-:W1:-:S00]  /*47c0*/  USETMAXREG.DEALLOC.CTAPOOL 0x20 ;  /* 0x00000020000079c8 */ /* 0x000e4000080e0500 */
[----:B-1----:R-:W-:Y:S01]  /*47d0*/  LOP3.LUT R0, R0, 0x3, RZ, 0xc0, !PT ;  /* 0x0000000300007812 */ /* 0x002fe200078ec0ff */
[----:B------:R-:W-:-:S05]  /*47e0*/  IMAD.MOV.U32 R2, RZ, RZ, RZ ;  /* 0x000000ffff027224 */ /* 0x000fca00078e00ff */
[----:B------:R-:W1:Y:S02]  /*47f0*/  SHFL.IDX PT, R0, R0, RZ, 0x1f ;  /* 0x00001fff00007589 */ /* 0x000e6400000e0000 */
[----:B-1----:R-:W-:-:S13]  /*4800*/  ISETP.NE.AND P0, PT, R0, RZ, PT ;  /* 0x000000ff0000720c */ /* 0x002fda0003f05270 */
[----:B------:R-:W-:Y:S05]  /*4810*/  @!P0 BRA `(.L_x_31) ;  /* 0x0000000c00b88947 */ /* 0x000fea0003800000 */
[----:B------:R-:W-:-:S13]  /*4820*/  ISETP.NE.AND P0, PT, R0, 0x1, PT ;  /* 0x000000010000780c */ /* 0x000fda0003f05270 */
[----:B------:R-:W-:Y:S05]  /*4830*/  @P0 EXIT ;  /* 0x000000000000094d */ /* 0x000fea0003800000 */
[----:B------:R-:W1:Y:S02]  /*4840*/  S2UR UR12, SR_CTAID.Z ;  /* 0x00000000000c79c3 */ /* 0x000e640000002700 */
[----:B-1----:R-:W-:-:S13]  /*4850*/  ISETP.LE.AND P0, PT, RZ, UR12, PT ;  /* 0x0000000cff007c0c */ /* 0x002fda000bf03270 */
[----:B------:R-:W-:Y:S05]  /*4860*/  @!P0 EXIT ;  /* 0x000000000000894d */ /* 0x000fea0003800000 */
[----:B------:R-:W1:Y:S01]  /*4870*/  S2UR UR7, SR_CTAID.Y ;  /* 0x00000000000779c3 */ /* 0x000e620000002600 */
[----:B------:R-:W-:Y:S01]  /*4880*/  ULDC.64 UR8, c[0x0][0x2d8] ;  /* 0x0000b60000087ab9 */ /* 0x000fe20000000a00 */
[----:B------:R-:W-:Y:S01]  /*4890*/  ULDC.64 UR10, c[0x0][0x2e0] ;  /* 0x0000b800000a7ab9 */ /* 0x000fe20000000a00 */
[----:B------:R-:W-:-:S05]  /*48a0*/  ELECT P0, URZ, PT ;  /* 0x00000000003f782f */ /* 0x000fca0003800000 */
[----:B------:R-:W2:Y:S01]  /*48b0*/  LDC R2, c[0x0][0x280] ;  /* 0x0000a000ff027b82 */ /* 0x000ea20000000800 */
[----:B-1----:R-:W-:-:S04]  /*48c0*/  USHF.R.S32.HI UR4, URZ, 0x1f, UR7 ;  /* 0x0000001f3f047899 */ /* 0x002fc80008011407 */
[----:B------:R-:W-:Y:S02]  /*48d0*/  UIMAD UR6, UR4, UR8, URZ ;  /* 0x00000008040672a4 */ /* 0x000fe4000f8e023f */
[----:B------:R-:W-:Y:S01]  /*48e0*/  UIMAD.WIDE.U32 UR4, UR7, UR8, URZ ;  /* 0x00000008070472a5 */ /* 0x000fe2000f8e003f */
[----:B--2---:R-:W-:Y:S01]  /*48f0*/  ISETP.GE.AND P1, PT, R2, 0x1, PT ;  /* 0x000000010200780c */ /* 0x004fe20003f26270 */
[----:B------:R-:W-:Y:S02]  /*4900*/  UIMAD UR7, UR7, UR9, UR6 ;  /* 0x00000009070772a4 */ /* 0x000fe4000f8e0206 */
[----:B------:R-:W-:Y:S02]  /*4910*/  USHF.R.S32.HI UR6, URZ, 0x1f, UR12 ;  /* 0x0000001f3f067899 */ /* 0x000fe4000801140c */
[----:B------:R-:W-:Y:S02]  /*4920*/  UIADD3 UR5, UR5, UR7, URZ ;  /* 0x0000000705057290 */ /* 0x000fe4000fffe03f */
[----:B------:R-:W-:-:S04]  /*4930*/  UIMAD UR6, UR6, UR10, URZ ;  /* 0x0000000a060672a4 */ /* 0x000fc8000f8e023f */
[----:B------:R-:W-:Y:S02]  /*4940*/  UIMAD UR8, UR12, UR11, UR6 ;  /* 0x0000000b0c0872a4 */ /* 0x000fe4000f8e0206 */
[----:B------:R-:W-:Y:S01]  /*4950*/  UIMAD.WIDE.U32 UR6, UR12, UR10, UR4 ;  /* 0x0000000a0c0672a5 */ /* 0x000fe2000f8e0004 */
[----:B------:R-:W-:Y:S11]  /*4960*/  @!P1 EXIT ;  /* 0x000000000000994d */ /* 0x000ff60003800000 */
[C---:B------:R-:W-:Y:S01]  /*4970*/  VIADD R0, R2.reuse, 0x3f ;  /* 0x0000003f02007836 */ /* 0x040fe20000000000 */
[----:B------:R-:W-:Y:S01]  /*4980*/  ISETP.GE.AND P1, PT, R2, 0x41, PT ;  /* 0x000000410200780c */ /* 0x000fe20003f26270 */
[----:B------:R-:W-:Y:S01]  /*4990*/  UIADD3 UR8, UR7, UR8, URZ ;  /* 0x0000000807087290 */ /* 0x000fe2000fffe03f */
[----:B------:R-:W-:Y:S02]  /*49a0*/  UMOV UR4, URZ ;  /* 0x0000003f00047c82 */ /* 0x000fe40008000000 */
[----:B------:R-:W-:-:S04]  /*49b0*/  SHF.R.S32.HI R3, RZ, 0x1f, R0 ;  /* 0x0000001fff037819 */ /* 0x000fc80000011400 */
[----:B------:R-:W-:-:S04]  /*49c0*/  LEA.HI R3, R3, R0, RZ, 0x6 ;  /* 0x0000000003037211 */ /* 0x000fc800078f30ff */
[----:B------:R-:W-:-:S04]  /*49d0*/  SHF.R.S32.HI R0, RZ, 0x6, R3 ;  /* 0x00000006ff007819 */ /* 0x000fc80000011403 */
[----:B------:R-:W-:-:S04]  /*49e0*/  VIMNMX R0, R0, 0x1, !PT ;  /* 0x0000000100007848 */ /* 0x000fc80007fe0100 */
[----:B------:R-:W-:Y:S01]  /*49f0*/  LOP3.LUT R3, R0, 0x1, RZ, 0xc0, !PT ;  /* 0x0000000100037812 */ /* 0x000fe200078ec0ff */
[----:B------:R-:W-:Y:S06]  /*4a00*/  @!P1 BRA `(.L_x_32) ;  /* 0x0000000800209947 */ /* 0x000fec0003800000 */
[----:B------:R-:W-:Y:S01]  /*4a10*/  ULDC.64 UR20, c[0x0][0x2c0] ;  /* 0x0000b00000147ab9 */ /* 0x000fe20000000a00 */
[----:B------:R-:W-:Y:S01]  /*4a20*/  IMAD.IADD R0, R0, 0x1, -R3 ;  /* 0x0000000100007824 */ /* 0x000fe200078e0a03 */
[----:B------:R-:W-:Y:S01]  /*4a30*/  ULEA UR20, UP0, UR6, UR20, 0x2 ;  /* 0x0000001406147291 */ /* 0x000fe2000f80103f */
[----:B------:R-:W-:Y:S01]  /*4a40*/  UMOV UR4, URZ ;  /* 0x0000003f00047c82 */ /* 0x000fe20008000000 */
[----:B------:R-:W-:Y:S02]  /*4a50*/  UMOV UR5, URZ ;  /* 0x0000003f00057c82 */ /* 0x000fe40008000000 */
[----:B------:R-:W-:Y:S02]  /*4a60*/  ULEA.HI.X UR21, UR6, UR21, UR8, 0x2, UP0 ;  /* 0x0000001506157291 */ /* 0x000fe400080f1408 */
[----:B------:R-:W-:Y:S02]  /*4a70*/  UIADD3 UR12, UP0, UR20, 0x4000, URZ ;  /* 0x00004000140c7890 */ /* 0x000fe4000ff1e03f */
[----:B------:R-:W-:-:S02]  /*4a80*/  UIADD3 UR14, UP1, UR20, 0x8000, URZ ;  /* 0x00008000140e7890 */ /* 0x000fc4000ff3e03f */
[----:B------:R-:W-:Y:S02]  /*4a90*/  UIADD3 UR16, UP2, UR20, 0xc000, URZ ;  /* 0x0000c00014107890 */ /* 0x000fe4000ff5e03f */
[----:B------:R-:W-:Y:S02]  /*4aa0*/  UIADD3 UR18, UP3, UR20, 0x10000, URZ ;  /* 0x0001000014127890 */ /* 0x000fe4000ff7e03f */
[----:B------:R-:W-:Y:S02]  /*4ab0*/  UIADD3 UR20, UP4, UR20, 0x14000, URZ ;  /* 0x0001400014147890 */ /* 0x000fe4000ff9e03f */
[----:B------:R-:W-:Y:S02]  /*4ac0*/  UIADD3.X UR13, URZ, UR21, URZ, UP0, !UPT ;  /* 0x000000153f0d7290 */ /* 0x000fe400087fe43f */
[----:B------:R-:W-:Y:S02]  /*4ad0*/  UIADD3.X UR15, URZ, UR21, URZ, UP1, !UPT ;  /* 0x000000153f0f7290 */ /* 0x000fe40008ffe43f */
[----:B------:R-:W-:-:S02]  /*4ae0*/  UIADD3.X UR17, URZ, UR21, URZ, UP2, !UPT ;  /* 0x000000153f117290 */ /* 0x000fc400097fe43f */
[----:B------:R-:W-:Y:S02]  /*4af0*/  UIADD3.X UR19, URZ, UR21, URZ, UP3, !UPT ;  /* 0x000000153f137290 */ /* 0x000fe40009ffe43f */
[----:B------:R-:W-:Y:S01]  /*4b00*/  UIADD3.X UR21, URZ, UR21, URZ, UP4, !UPT ;  /* 0x000000153f157290 */ /* 0x000fe2000a7fe43f */
[----:B------:R-:W-:-:S11]  /*4b10*/  ULDC.64 UR24, c[0x0][0x2c0] ;  /* 0x0000b00000187ab9 */ /* 0x000fd60000000a00 */
.L_x_53:
[----:B------:R-:W-:Y:S01]  /*4b20*/  UIMAD UR10, UR4, 0x6000, URZ ;  /* 0x00006000040a78a4 */ /* 0x000fe2000f8e023f */
[----:B------:R-:W-:Y:S01]  /*4b30*/  BAR.SYNC.DEFER_BLOCKING 0xd, 0xa0 ;  /* 0x0342800000007b1d */ /* 0x000fe20000010000 */
[----:B------:R-:W-:Y:S02]  /*4b40*/  UIMAD UR9, UR5, 0x3000, URZ ;  /* 0x00003000050978a4 */ /* 0x000fe4000f8e023f */
[----:B------:R-:W-:Y:S02]  /*4b50*/  UIMAD.WIDE UR28, UR10, 0x4, UR12 ;  /* 0x000000040a1c78a5 */ /* 0x000fe4000f8e020c */
[----:B------:R-:W-:Y:S01]  /*4b60*/  UIMAD.WIDE UR26, UR10, 0x4, UR14 ;  /* 0x000000040a1a78a5 */ /* 0x000fe2000f8e020e */
[----:B------:R-:W-:Y:S01]  /*4b70*/  BSSY B0, `(.L_x_33) ;  /* 0x0000012000007945 */ /* 0x000fe20003800000 */
[----:B------:R-:W-:Y:S02]  /*4b80*/  UIMAD.WIDE UR30, UR10, 0x4, UR16 ;  /* 0x000000040a1e78a5 */ /* 0x000fe4000f8e0210 */
[----:B------:R-:W-:-:S02]  /*4b90*/  UIMAD.WIDE UR32, UR10, 0x4, UR18 ;  /* 0x000000040a2078a5 */ /* 0x000fc4000f8e0212 */
[----:B------:R-:W-:Y:S01]  /*4ba0*/  UIMAD.WIDE UR10, UR10, 0x4, UR20 ;  /* 0x000000040a0a78a5 */ /* 0x000fe2000f8e0214 */
[----:B------:R-:W-:Y:S11]  /*4bb0*/  @!P0 BRA `(.L_x_34) ;  /* 0x0000000000348947 */ /* 0x000ff60003800000 */
[----:B------:R-:W1:Y:S01]  /*4bc0*/  S2UR UR23, SR_CgaCtaId ;  /* 0x00000000001779c3 */ /* 0x000e620000008800 */
[----:B------:R-:W-:Y:S01]  /*4bd0*/  UIADD3 UR34, UP0, UR9, UR6, URZ ;  /* 0x0000000609227290 */ /* 0x000fe2000ff1e03f */
[----:B------:R-:W-:-:S03]  /*4be0*/  UMOV UR22, 0x400 ;  /* 0x0000040000167882 */ /* 0x000fc60000000000 */
[----:B------:R-:W-:Y:S02]  /*4bf0*/  ULEA.HI.X.SX32 UR35, UR9, UR8, 0x1, UP0 ;  /* 0x0000000809237291 */ /* 0x000fe400080f0e3f */
[----:B------:R-:W-:-:S04]  /*4c00*/  ULEA UR36, UP0, UR34, UR24, 0x2 ;  /* 0x0000001822247291 */ /* 0x000fc8000f80103f */
[----:B------:R-:W-:-:S03]  /*4c10*/  ULEA.HI.X UR37, UR34, UR25, UR35, 0x2, UP0 ;  /* 0x0000001922257291 */ /* 0x000fc600080f1423 */
[----:B------:R-:W-:Y:S01]  /*4c20*/  UMOV UR34, 0x0 ;  /* 0x0000000000227882 */ /* 0x000fe20000000000 */
[----:B------:R-:W-:Y:S01]  /*4c30*/  UMOV UR35, 0x14f00000 ;  /* 0x14f0000000237882 */ /* 0x000fe20000000000 */
[----:B-1----:R-:W-:-:S03]  /*4c40*/  ULEA UR22, UR23, UR22, 0x18 ;  /* 0x0000001617167291 */ /* 0x002fc6000f8ec03f */
[----:B------:R-:W-:Y:S01]  /*4c50*/  UMOV UR23, 0x400 ;  /* 0x0000040000177882 */ /* 0x000fe20000000000 */
[----:B------:R-:W-:-:S09]  /*4c60*/  UIADD3 UR22, UR22, 0x12000, URZ ;  /* 0x0001200016167890 */ /* 0x000fd2000fffe03f */
[----:B------:R1:W-:Y:S02]  /*4c70*/  UBLKRED.G.S.ADD.F32.RN [UR36], [UR22], UR23, desc[UR34] ;  /* 0x00002224160073bb */ /* 0x0003e400080a1417 */
[----:B-1----:R0:W-:Y:S02]  /*4c80*/  UTMACMDFLUSH ;  /* 0x00000000000079b7 */ /* 0x0021e40000000000 */
.L_x_34:
[----:B------:R-:W-:Y:S05]  /*4c90*/  BSYNC B0 ;  /* 0x0000000000007941 */ /* 0x000fea0003800000 */
.L_x_33:
[----:B------:R-:W-:Y:S06]  /*4ca0*/  BAR.SYNC.DEFER_BLOCKING 0xe, 0xa0 ;  /* 0x0382800000007b1d */ /* 0x000fec0000010000 */
[----:B------:R-:W-:Y:S04]  /*4cb0*/  BSSY B0, `(.L_x_35) ;  /* 0x000000b000007945 */ /* 0x000fe80003800000 */
[----:B------:R-:W-:Y:S05]  /*4cc0*/  @!P0 BRA `(.L_x_36) ;  /* 0x0000000000248947 */ /* 0x000fea0003800000 */
[----:B------:R-:W1:Y:S01]  /*4cd0*/  S2UR UR23, SR_CgaCtaId ;  /* 0x00000000001779c3 */ /* 0x000e620000008800 */
[----:B------:R-:W-:Y:S01]  /*4ce0*/  UMOV UR22, 0x400 ;  /* 0x0000040000167882 */ /* 0x000fe20000000000 */
[----:B------:R-:W-:Y:S01]  /*4cf0*/  UMOV UR34, 0x0 ;  /* 0x0000000000227882 */ /* 0x000fe20000000000 */
[----:B------:R-:W-:Y:S01]  /*4d00*/  UMOV UR35, 0x14f00000 ;  /* 0x14f0000000237882 */ /* 0x000fe20000000000 */
[----:B-1----:R-:W-:-:S03]  /*4d10*/  ULEA UR22, UR23, UR22, 0x18 ;  /* 0x0000001617167291 */ /* 0x002fc6000f8ec03f */
[----:B------:R-:W-:Y:S01]  /*4d20*/  UMOV UR23, 0x400 ;  /* 0x0000040000177882 */ /* 0x000fe20000000000 */
[----:B------:R-:W-:-:S09]  /*4d30*/  UIADD3 UR22, UR22, 0x16000, URZ ;  /* 0x0001600016167890 */ /* 0x000fd2000fffe03f */
[----:B------:R1:W-:Y:S02]  /*4d40*/  UBLKRED.G.S.ADD.F32.RN [UR28], [UR22], UR23, desc[UR34] ;  /* 0x0000221c160073bb */ /* 0x0003e400080a1417 */
[----:B-1----:R0:W-:Y:S02]  /*4d50*/  UTMACMDFLUSH ;  /* 0x00000000000079b7 */ /* 0x0021e40000000000 */
.L_x_36:
[----:B------:R-:W-:Y:S05]  /*4d60*/  BSYNC B0 ;  /* 0x0000000000007941 */ /* 0x000fea0003800000 */
.L_x_35:
        /* <DEDUP_REMOVED lines=10> */
[----:B------:R1:W-:Y:S01]  /*4e10*/  UBLKRED.G.S.ADD.F32.RN [UR26], [UR22], UR23, desc[UR28] ;  /* 0x00001c1a160073bb */ /* 0x0003e200080a1417 */
[----:B------:R0:W-:Y:S01]  /*4e20*/  UTMACMDFLUSH ;  /* 0x00000000000079b7 */ /* 0x0001e20000000000 */
[----:B-1----:R-:W-:-:S04]  /*4e30*/  DEPBAR.LE SB0, 0x2 ;  /* 0x000080800000791a */ /* 0x002fc80000000000 */
.L_x_38:
[----:B------:R-:W-:Y:S05]  /*4e40*/  BSYNC B0 ;  /* 0x0000000000007941 */ /* 0x000fea0003800000 */
.L_x_37:
[----:B------:R-:W-:Y:S06]  /*4e50*/  BAR.ARV 0xa, 0xa0 ;  /* 0x0282800000007b1d */ /* 0x000fec0000002000 */
[----:B------:R-:W-:Y:S04]  /*4e60*/  BSSY B0, `(.L_x_39) ;  /* 0x0000003000007945 */ /* 0x000fe80003800000 */
[----:B------:R-:W-:Y:S05]  /*4e70*/  @!P0 BRA `(.L_x_40) ;  /* 0x0000000000048947 */ /* 0x000fea0003800000 */
[----:B------:R-:W-:-:S04]  /*4e80*/  DEPBAR.LE SB0, 0x1 ;  /* 0x000080400000791a */ /* 0x000fc80000000000 */
.L_x_40:
[----:B------:R-:W-:Y:S05]  /*4e90*/  BSYNC B0 ;  /* 0x0000000000007941 */ /* 0x000fea0003800000 */
.L_x_39:
[----:B------:R-:W-:Y:S06]  /*4ea0*/  BAR.ARV 0xb, 0xa0 ;  /* 0x02c2800000007b1d */ /* 0x000fec0000002000 */
[----:B------:R-:W-:Y:S04]  /*4eb0*/  BSSY B0, `(.L_x_41) ;  /* 0x0000003000007945 */ /* 0x000fe80003800000 */
[----:B------:R-:W-:Y:S05]  /*4ec0*/  @!P0 BRA `(.L_x_42) ;  /* 0x0000000000048947 */ /* 0x000fea0003800000 */
[----:B------:R-:W-:-:S04]  /*4ed0*/  DEPBAR.LE SB0, 0x0 ;  /* 0x000080000000791a */ /* 0x000fc80000000000 */
.L_x_42:
[----:B------:R-:W-:Y:S05]  /*4ee0*/  BSYNC B0 ;  /* 0x0000000000007941 */ /* 0x000fea0003800000 */
.L_x_41:
[----:B------:R-:W-:Y:S06]  /*4ef0*/  BAR.ARV 0xc, 0xa0 ;  /* 0x0302800000007b1d */ /* 0x000fec0000002000 */
[----:B------:R-:W-:Y:S02]  /*4f00*/  BSSY B0, `(.L_x_43) ;  /* 0x000000c000007945 */ /* 0x000fe40003800000 */
[----:B------:R-:W-:Y:S06]  /*4f10*/  BAR.SYNC.DEFER_BLOCKING 0xd, 0xa0 ;  /* 0x0342800000007b1d */ /* 0x000fec0000010000 */
        /* <DEDUP_REMOVED lines=10> */
.L_x_44:
[----:B------:R-:W-:Y:S05]  /*4fc0*/  BSYNC B0 ;  /* 0x0000000000007941 */ /* 0x000fea0003800000 */
.L_x_43:
        /* <DEDUP_REMOVED lines=12> */
.L_x_46:
[----:B------:R-:W-:Y:S05]  /*5090*/  BSYNC B0 ;  /* 0x0000000000007941 */ /* 0x000fea0003800000 */
.L_x_45:
        /* <DEDUP_REMOVED lines=13> */
.L_x_48:
[----:B------:R-:W-:Y:S05]  /*5170*/  BSYNC B0 ;  /* 0x0000000000007941 */ /* 0x000fea0003800000 */
.L_x_47:
[----:B------:R-:W-:Y:S06]  /*5180*/  BAR.ARV 0xa, 0xa0 ;  /* 0x0282800000007b1d */ /* 0x000fec0000002000 */
[----:B------:R-:W-:Y:S04]  /*5190*/  BSSY B0, `(.L_x_49) ;  /* 0x0000003000007945 */ /* 0x000fe80003800000 */
[----:B------:R-:W-:Y:S05]  /*51a0*/  @!P0 BRA `(.L_x_50) ;  /* 0x0000000000048947 */ /* 0x000fea0003800000 */
[----:B------:R-:W-:-:S04]  /*51b0*/  DEPBAR.LE SB0, 0x1 ;  /* 0x000080400000791a */ /* 0x000fc80000000000 */
.L_x_50:
[----:B------:R-:W-:Y:S05]  /*51c0*/  BSYNC B0 ;  /* 0x0000000000007941 */ /* 0x000fea0003800000 */
.L_x_49:
[----:B------:R-:W-:Y:S01]  /*51d0*/  VIADD R0, R0, 0xfffffffe ;  /* 0xfffffffe00007836 */ /* 0x000fe20000000000 */
[----:B------:R-:W-:Y:S06]  /*51e0*/  BAR.ARV 0xb, 0xa0 ;  /* 0x02c2800000007b1d */ /* 0x000fec0000002000 */
[----:B------:R-:W-:Y:S01]  /*51f0*/  BSSY B0, `(.L_x_51) ;  /* 0x0000004000007945 */ /* 0x000fe20003800000 */
[----:B------:R-:W-:-:S03]  /*5200*/  ISETP.NE.AND P1, PT, R0, RZ, PT ;  /* 0x000000ff0000720c */ /* 0x000fc60003f25270 */
[----:B------:R-:W-:Y:S10]  /*5210*/  @!P0 BRA `(.L_x_52) ;  /* 0x0000000000048947 */ /* 0x000ff40003800000 */
[----:B------:R-:W-:-:S04]  /*5220*/  DEPBAR.LE SB0, 0x0 ;  /* 0x000080000000791a */ /* 0x000fc80000000000 */
.L_x_52:
[----:B------:R-:W-:Y:S05]  /*5230*/  BSYNC B0 ;  /* 0x0000000000007941 */ /* 0x000fea0003800000 */
.L_x_51:
[----:B------:R-:W-:Y:S06]  /*5240*/  BAR.ARV 0xc, 0xa0 ;  /* 0x0302800000007b1d */ /* 0x000fec0000002000 */
[----:B------:R-:W-:Y:S02]  /*5250*/  UIADD3 UR5, UR5, 0x2, URZ ;  /* 0x0000000205057890 */ /* 0x000fe4000fffe03f */
[----:B------:R-:W-:Y:S01]  /*5260*/  UIADD3 UR4, UR4, 0x1, URZ ;  /* 0x0000000104047890 */ /* 0x000fe2000fffe03f */
[----:B------:R-:W-:Y:S11]  /*5270*/  @P1 BRA `(.L_x_53) ;  /* 0xfffffff800281947 */ /* 0x000ff6000383ffff */
[----:B------:R-:W-:-:S12]  /*5280*/  UIADD3 UR4, UR9, 0x6000, URZ ;  /* 0x0000600009047890 */ /* 0x000fd8000fffe03f */
.L_x_32:
[----:B------:R-:W-:-:S13]  /*5290*/  ISETP.NE.AND P1, PT, R3, RZ, PT ;  /* 0x000000ff0300720c */ /* 0x000fda0003f25270 */
[----:B------:R-:W-:Y:S05]  /*52a0*/  @!P1 EXIT ;  /* 0x000000000000994d */ /* 0x000fea0003800000 */
[----:B------:R-:W-:Y:S06]  /*52b0*/  BAR.SYNC.DEFER_BLOCKING 0xd, 0xa0 ;  /* 0x0342800000007b1d */ /* 0x000fec0000010000 */
[----:B------:R-:W-:Y:S04]  /*52c0*/  BSSY B0, `(.L_x_54) ;  /* 0x0000010000007945 */ /* 0x000fe80003800000 */
[----:B------:R-:W-:Y:S05]  /*52d0*/  @!P0 BRA `(.L_x_55) ;  /* 0x0000000000388947 */ /* 0x000fea0003800000 */
[----:B------:R-:W1:Y:S01]  /*52e0*/  S2UR UR9, SR_CgaCtaId ;  /* 0x00000000000979c3 */ /* 0x000e620000008800 */
[----:B------:R-:W-:Y:S01]  /*52f0*/  UIADD3 UR12, UP0, UR4, UR6, URZ ;  /* 0x00000006040c7290 */ /* 0x000fe2000ff1e03f */
[----:B------:R-:W-:Y:S01]  /*5300*/  UMOV UR5, 0x400 ;  /* 0x0000040000057882 */ /* 0x000fe20000000000 */
[----:B------:R-:W-:Y:S02]  /*5310*/  ULDC.64 UR10, c[0x0][0x2c0] ;  /* 0x0000b000000a7ab9 */ /* 0x000fe40000000a00 */
        /* <DEDUP_REMOVED lines=10> */
.L_x_55:
[----:B------:R-:W-:Y:S05]  /*53c0*/  BSYNC B0 ;  /* 0x0000000000007941 */ /* 0x000fea0003800000 */
.L_x_54:
[----:B------:R-:W-:Y:S06]  /*53d0*/  BAR.SYNC.DEFER_BLOCKING 0xe, 0xa0 ;  /* 0x0382800000007b1d */ /* 0x000fec0000010000 */
[----:B------:R-:W-:Y:S04]  /*53e0*/  BSSY B0, `(.L_x_56) ;  /* 0x0000011000007945 */ /* 0x000fe80003800000 */
[----:B------:R-:W-:Y:S05]  /*53f0*/  @!P0 BRA `(.L_x_57) ;  /* 0x00000000003c8947 */ /* 0x000fea0003800000 */
[----:B------:R-:W1:Y:S01]  /*5400*/  S2UR UR12, SR_CgaCtaId ;  /* 0x00000000000c79c3 */ /* 0x000e620000008800 */
[----:B------:R-:W-:Y:S01]  /*5410*/  UIADD3 UR5, UR4, 0x1000, URZ ;  /* 0x0000100004057890 */ /* 0x000fe2000fffe03f */
[----:B------:R-:W-:Y:S01]  /*5420*/  UMOV UR9, 0x400 ;  /* 0x0000040000097882 */ /* 0x000fe20000000000 */
[----:B------:R-:W-:Y:S02]  /*5430*/  ULDC.64 UR10, c[0x0][0x2c0] ;  /* 0x0000b000000a7ab9 */ /* 0x000fe40000000a00 */
[----:B------:R-:W-:-:S04]  /*5440*/  UIADD3 UR13, UP0, UR5, UR6, URZ ;  /* 0x00000006050d7290 */ /* 0x000fc8000ff1e03f */
        /* <DEDUP_REMOVED lines=10> */
.L_x_57:
[----:B------:R-:W-:Y:S05]  /*54f0*/  BSYNC B0 ;  /* 0x0000000000007941 */ /* 0x000fea0003800000 */
.L_x_56:
        /* <DEDUP_REMOVED lines=19> */
.L_x_59:
[----:B------:R-:W-:Y:S05]  /*5630*/  BSYNC B0 ;  /* 0x0000000000007941 */ /* 0x000fea0003800000 */
.L_x_58:
[----:B------:R-:W-:Y:S06]  /*5640*/  BAR.ARV 0xa, 0xa0 ;  /* 0x0282800000007b1d */ /* 0x000fec0000002000 */
[----:B------:R-:W-:Y:S04]  /*5650*/  BSSY B0, `(.L_x_60) ;  /* 0x0000003000007945 */ /* 0x000fe80003800000 */
[----:B------:R-:W-:Y:S05]  /*5660*/  @!P0 BRA `(.L_x_61) ;  /* 0x0000000000048947 */ /* 0x000fea0003800000 */
[----:B------:R-:W-:-:S04]  /*5670*/  DEPBAR.LE SB0, 0x1 ;  /* 0x000080400000791a */ /* 0x000fc80000000000 */
.L_x_61:
[----:B------:R-:W-:Y:S05]  /*5680*/  BSYNC B0 ;  /* 0x0000000000007941 */ /* 0x000fea0003800000 */
.L_x_60:
[----:B------:R-:W-:Y:S06]  /*5690*/  BAR.ARV 0xb, 0xa0 ;  /* 0x02c2800000007b1d */ /* 0x000fec0000002000 */
[----:B------:R-:W-:Y:S04]  /*56a0*/  BSSY B0, `(.L_x_62) ;  /* 0x0000003000007945 */ /* 0x000fe80003800000 */
[----:B------:R-:W-:Y:S05]  /*56b0*/  @!P0 BRA `(.L_x_63) ;  /* 0x0000000000048947 */ /* 0x000fea0003800000 */
[----:B------:R-:W-:-:S04]  /*56c0*/  DEPBAR.LE SB0, 0x0 ;  /* 0x000080000000791a */ /* 0x000fc80000000000 */
.L_x_63:
[----:B------:R-:W-:Y:S05]  /*56d0*/  BSYNC B0 ;  /* 0x0000000000007941 */ /* 0x000fea0003800000 */
.L_x_62:
[----:B------:R-:W-:Y:S06]  /*56e0*/  BAR.ARV 0xc, 0xa0 ;  /* 0x0302800000007b1d */ /* 0x000fec0000002000 */
[----:B------:R-:W-:Y:S05]  /*56f0*/  EXIT ;  /* 0x000000000000794d */ /* 0x000fea0003800000 */
.L_x_31:
[----:B------:R-:W1:Y:S01]  /*5700*/  S2UR UR29, SR_CTAID.Z ;  /* 0x00000000001d79c3 */ /* 0x000e620000002700 */
[----:B------:R-:W-:Y:S02]  /*5710*/  IMAD.MOV.U32 R12, RZ, RZ, 0x1 ;  /* 0x00000001ff0c7424 */ /* 0x000fe400078e00ff */
[----:B------:R-:W-:Y:S01]  /*5720*/  IMAD.MOV.U32 R4, RZ, RZ, 0x1 ;  /* 0x00000001ff047424 */ /* 0x000fe200078e00ff */
[----:B-1----:R-:W-:-:S13]  /*5730*/  ISETP.LE.AND P0, PT, RZ, UR29, PT ;  /* 0x0000001dff007c0c */ /* 0x002fda000bf03270 */
[----:B------:R-:W-:Y:S05]  /*5740*/  @!P0 BRA `(.L_x_64) ;  /* 0x0000001c00bc8947 */ /* 0x000fea0003800000 */
[----:B------:R-:W1:Y:S01]  /*5750*/  S2R R13, SR_CTAID.Y ;  /* 0x00000000000d7919 */ /* 0x000e620000002600 */
[----:B------:R-:W2:Y:S01]  /*5760*/  LDC.64 R8, c[0x0][0x718] ;  /* 0x0001c600ff087b82 */ /* 0x000ea20000000a00 */
[----:B------:R-:W-:Y:S01]  /*5770*/  ULDC UR4, c[0x0][0x2e8] ;  /* 0x0000ba0000047ab9 */ /* 0x000fe20000000800 */
[----:B------:R-:W-:Y:S01]  /*5780*/  BSSY B0, `(.L_x_64) ;  /* 0x00001eb000007945 */ /* 0x000fe20003800000 */
[----:B------:R-:W3:Y:S01]  /*5790*/  S2R R11, SR_CTAID.Z ;  /* 0x00000000000b7919 */ /* 0x000ee20000002700 */
[----:B------:R-:W-:-:S04]  /*57a0*/  UISETP.NE.AND UP0, UPT, UR4, 0x1, UPT ;  /* 0x000000010400788c */ /* 0x000fc8000bf05270 */
[----:B------:R-:W2:Y:S07]  /*57b0*/  S2UR UR28, SR_CTAID.Y ;  /* 0x00000000001c79c3 */ /* 0x000eae0000002600 */
[----:B------:R-:W-:Y:S01]  /*57c0*/  @UP0 ULDC UR6, c[0x0][0x2ec] ;  /* 0x0000bb0000060ab9 */ /* 0x000fe20000000800 */
[----:B------:R-:W4:Y:S01]  /*57d0*/  LDC.64 R14, c[0x0][0x720] ;  /* 0x0001c800ff0e7b82 */ /* 0x000f220000000a00 */
[----:B------:R-:W-:-:S07]  /*57e0*/  @UP0 ULDC UR8, c[0x0][0x2f0] ;  /* 0x0000bc0000080ab9 */ /* 0x000fce0000000800 */
[----:B------:R-:W5:Y:S01]  /*57f0*/  LDC.64 R4, c[0x0][0x700] ;  /* 0x0001c000ff047b82 */ /* 0x000f620000000a00 */
[----:B-1----:R-:W-:-:S07]  /*5800*/  SHF.R.S32.HI R13, RZ, 0x1f, R13 ;  /* 0x0000001fff0d7819 */ /* 0x002fce000001140d */
[----:B------:R-:W1:Y:S01]  /*5810*/  LDC.64 R6, c[0x0][0x730] ;  /* 0x0001cc00ff067b82 */ /* 0x000e620000000a00 */
[----:B--2---:R-:W-:Y:S01]  /*5820*/  IMAD.WIDE.U32 R2, R8, UR28, RZ ;  /* 0x0000001c08027c25 */ /* 0x004fe2000f8e00ff */
[----:B------:R-:W-:Y:S01]  /*5830*/  UIMAD.WIDE.U32 UR6, UR28, UR6, URZ ;  /* 0x000000061c0672a5 */ /* 0x000fe2000f8e003f */
[----:B---3--:R-:W-:Y:S01]  /*5840*/  SHF.R.S32.HI R11, RZ, 0x1f, R11 ;  /* 0x0000001fff0b7819 */ /* 0x008fe2000001140b */
[----:B------:R-:W-:Y:S01]  /*5850*/  UMOV UR36, UR28 ;  /* 0x0000001c00247c82 */ /* 0x000fe20008000000 */
[----:B------:R-:W-:Y:S01]  /*5860*/  IMAD R0, R13, R8, RZ ;  /* 0x000000080d007224 */ /* 0x000fe200078e02ff */
[----:B------:R-:W-:-:S03]  /*5870*/  @UP0 USHF.R.U32.HI UR36, URZ, UR8, UR7 ;  /* 0x000000083f240299 */ /* 0x000fc60008011607 */
[----:B------:R-:W-:Y:S02]  /*5880*/  IMAD R9, R9, UR28, R0 ;  /* 0x0000001c09097c24 */ /* 0x000fe4000f8e0200 */
[----:B----4-:R-:W-:Y:S02]  /*5890*/  IMAD R0, R11, R14, RZ ;  /* 0x0000000e0b007224 */ /* 0x010fe400078e02ff */
[----:B------:R-:W-:Y:S02]  /*58a0*/  IMAD.IADD R3, R3, 0x1, R9 ;  /* 0x0000000103037824 */ /* 0x000fe400078e0209 */
[----:B------:R-:W2:Y:S01]  /*58b0*/  LDC.64 R8, c[0x0][0x738] ;  /* 0x0001ce00ff087b82 */ /* 0x000ea20000000a00 */
[----:B------:R-:W-:Y:S02]  /*58c0*/  IMAD R15, R15, UR29, R0 ;  /* 0x0000001d0f0f7c24 */ /* 0x000fe4000f8e0200 */
[----:B------:R-:W-:-:S04]  /*58d0*/  IMAD.WIDE.U32 R2, R14, UR29, R2 ;  /* 0x0000001d0e027c25 */ /* 0x000fc8000f8e0002 */
[----:B------:R-:W-:Y:S01]  /*58e0*/  IMAD.IADD R0, R3, 0x1, R15 ;  /* 0x0000000103007824 */ /* 0x000fe200078e020f */
[----:B-----5:R-:W-:Y:S01]  /*58f0*/  LEA R4, P0, R2, R4, 0x2 ;  /* 0x0000000402047211 */ /* 0x020fe200078010ff */
[----:B-1----:R-:W-:-:S03]  /*5900*/  IMAD R10, R13, R6, RZ ;  /* 0x000000060d0a7224 */ /* 0x002fc600078e02ff */
[----:B------:R-:W-:Y:S02]  /*5910*/  LEA.HI.X R0, R2, R5, R0, 0x2, P0 ;  /* 0x0000000502007211 */ /* 0x000fe400000f1400 */
[----:B------:R-:W-:Y:S01]  /*5920*/  ELECT P0, URZ, PT ;  /* 0x00000000003f782f */ /* 0x000fe20003800000 */
[----:B------:R-:W-:Y:S01]  /*5930*/  IMAD R3, R7, UR28, R10 ;  /* 0x0000001c07037c24 */ /* 0x000fe2000f8e020a */
[----:B------:R-:W-:Y:S01]  /*5940*/  R2UR UR4, R4 ;  /* 0x00000000040472ca */ /* 0x000fe200000e0000 */
[----:B------:R-:W-:Y:S01]  /*5950*/  IMAD.WIDE.U32 R6, R6, UR28, RZ ;  /* 0x0000001c06067c25 */ /* 0x000fe2000f8e00ff */
[----:B------:R-:W-:-:S03]  /*5960*/  R2UR UR5, R0 ;  /* 0x00000000000572ca */ /* 0x000fc600000e0000 */
[----:B------:R-:W-:Y:S02]  /*5970*/  IMAD.IADD R7, R7, 0x1, R3 ;  /* 0x0000000107077824 */ /* 0x000fe400078e0203 */
[----:B------:R-:W-:Y:S02]  /*5980*/  IMAD.MOV.U32 R2, RZ, RZ, RZ ;  /* 0x000000ffff027224 */ /* 0x000fe400078e00ff */
[----:B--2---:R-:W-:Y:S02]  /*5990*/  IMAD R0, R11, R8, RZ ;  /* 0x000000080b007224 */ /* 0x004fe400078e02ff */
[----:B------:R-:W-:-:S04]  /*59a0*/  IMAD.WIDE.U32 R6, R8, UR29, R6 ;  /* 0x0000001d08067c25 */ /* 0x000fc8000f8e0006 */
[----:B------:R-:W-:Y:S02]  /*59b0*/  IMAD R9, R9, UR29, R0 ;  /* 0x0000001d09097c24 */ /* 0x000fe4000f8e0200 */
[----:B------:R-:W-:Y:S01]  /*59c0*/  IMAD.MOV.U32 R4, RZ, RZ, 0x1 ;  /* 0x00000001ff047424 */ /* 0x000fe200078e00ff */
[----:B------:R-:W-:Y:S06]  /*59d0*/  @!P0 BRA `(.L_x_65) ;  /* 0x0000001c00148947 */ /* 0x000fec0003800000 */
[----:B------:R-:W1:Y:S01]  /*59e0*/  S2R R3, SR_CgaCtaId ;  /* 0x0000000000037919 */ /* 0x000e620000008800 */
[----:B------:R-:W-:Y:S01]  /*59f0*/  IMAD.MOV.U32 R10, RZ, RZ, 0x1 ;  /* 0x00000001ff0a7424 */ /* 0x000fe200078e00ff */
[----:B------:R-:W-:Y:S01]  /*5a00*/  MOV R0, 0x400 ;  /* 0x0000040000007802 */ /* 0x000fe20000000f00 */
[----:B------:R-:W-:Y:S01]  /*5a10*/  IMAD.IADD R11, R7, 0x1, R9 ;  /* 0x00000001070b7824 */ /* 0x000fe200078e0209 */
[----:B------:R-:W2:Y:S02]  /*5a20*/  S2R R16, SR_TID.X ;  /* 0x0000000000107919 */ /* 0x000ea40000002100 */
[----:B------:R-:W-:Y:S01]  /*5a30*/  SHF.L.U32 R10, R10, 0x1f, RZ ;  /* 0x0000001f0a0a7819 */ /* 0x000fe200000006ff */
[----:B------:R-:W3:Y:S01]  /*5a40*/  S2R R2, SR_CTAID.X ;  /* 0x0000000000027919 */ /* 0x000ee20000002500 */
[----:B-1----:R-:W-:-:S04]  /*5a50*/  LEA R0, R3, R0, 0x18 ;  /* 0x0000000003007211 */ /* 0x002fc800078ec0ff */
[----:B------:R-:W1:Y:S01]  /*5a60*/  SYNCS.PHASECHK.TRANS64.TRYWAIT P1, [R0+URZ+0x36420], R10 ;  /* 0x0364200a000075a7 */ /* 0x000e62000802017f */
[----:B--2---:R-:W-:Y:S01]  /*5a70*/  LOP3.LUT P0, RZ, R16, 0x7f, RZ, 0xc0, !PT ;  /* 0x0000007f10ff7812 */ /* 0x004fe2000780c0ff */
[----:B-1-3--:R-:W-:-:S12]  /*5a80*/  @!P1 BRA `(.L_x_66) ;  /* 0x0000001c00d09947 */ /* 0x00afd80003800000 */
.L_x_95:
[----:B------:R-:W-:Y:S02]  /*5a90*/  IMAD.MOV.U32 R12, RZ, RZ, 0x1 ;  /* 0x00000001ff0c7424 */ /* 0x000fe400078e00ff */
[----:B------:R-:W-:Y:S01]  /*5aa0*/  IMAD R4, R2, 0x60, RZ ;  /* 0x0000006002047824 */ /* 0x000fe200078e02ff */
[----:B------:R-:W-:Y:S06]  /*5ab0*/  @P0 BRA `(.L_x_67) ;  /* 0x0000000000180947 */ /* 0x000fec0003800000 */
[----:B------:R-:W2:Y:S01]  /*5ac0*/  S2R R5, SR_TID.X ;  /* 0x0000000000057919 */ /* 0x000ea20000002100 */
[----:B------:R-:W-:-:S04]  /*5ad0*/  IMAD.MOV.U32 R3, RZ, RZ, 0x6100 ;  /* 0x00006100ff037424 */ /* 0x000fc800078e00ff */
[----:B------:R3:W-:Y:S01]  /*5ae0*/  SYNCS.ARRIVE.TRANS64 RZ, [R0+URZ+0x36410], R3 ;  /* 0x0364100300ff79a7 */ /* 0x0007e2000800003f */
[----:B--2---:R-:W-:-:S13]  /*5af0*/  LOP3.LUT P1, RZ, R5, 0x1f, RZ, 0xc0, !PT ;  /* 0x0000001f05ff7812 */ /* 0x004fda000782c0ff */
[----:B---3--:R-:W-:Y:S05]  /*5b00*/  @!P1 BRA `(.L_x_67) ;  /* 0x0000000000049947 */ /* 0x008fea0003800000 */
[----:B------:R-:W-:Y:S01]  /*5b10*/  BPT.TRAP 0x1 ;  /* 0x000000040000795c */ /* 0x000fe20000300000 */
.L_x_67:
[----:B------:R-:W2:Y:S01]  /*5b20*/  LDC.64 R8, c[0x0][0x198] ;  /* 0x00006600ff087b82 */ /* 0x000ea20000000a00 */
[----:B------:R-:W-:Y:S01]  /*5b30*/  R2UR UR32, R0 ;  /* 0x00000000002072ca */ /* 0x000fe200000e0000 */
[----:B------:R-:W-:Y:S01]  /*5b40*/  UMOV UR27, URZ ;  /* 0x0000003f001b7c82 */ /* 0x000fe20008000000 */
[----:B------:R-:W-:Y:S01]  /*5b50*/  R2UR UR35, R4 ;  /* 0x00000000042372ca */ /* 0x000fe200000e0000 */
[----:B------:R-:W-:Y:S01]  /*5b60*/  UMOV UR30, 0x0 ;  /* 0x00000000001e7882 */ /* 0x000fe20000000000 */
[----:B------:R-:W-:Y:S01]  /*5b70*/  UMOV UR31, 0x14f00000 ;  /* 0x14f00000001f7882 */ /* 0x000fe20000000000 */
[----:B------:R-:W-:Y:S01]  /*5b80*/  UMOV UR26, URZ ;  /* 0x0000003f001a7c82 */ /* 0x000fe20008000000 */
[----:B------:R-:W-:Y:S01]  /*5b90*/  UMOV UR18, 0x40 ;  /* 0x0000004000127882 */ /* 0x000fe20000000000 */
[----:B------:R-:W3:Y:S01]  /*5ba0*/  LDC R16, c[0x0][0x280] ;  /* 0x0000a000ff107b82 */ /* 0x000ee20000000800 */
[----:B------:R-:W-:Y:S01]  /*5bb0*/  UMOV UR20, UR28 ;  /* 0x0000001c00147c82 */ /* 0x000fe20008000000 */
[----:B------:R-:W-:Y:S01]  /*5bc0*/  UMOV UR21, UR29 ;  /* 0x0000001d00157c82 */ /* 0x000fe20008000000 */
[----:B------:R-:W-:Y:S01]  /*5bd0*/  UMOV UR19, UR27 ;  /* 0x0000001b00137c82 */ /* 0x000fe20008000000 */
[----:B------:R-:W-:Y:S01]  /*5be0*/  UMOV UR10, 0x80 ;  /* 0x00000080000a7882 */ /* 0x000fe20000000000 */
[----:B------:R-:W-:Y:S01]  /*5bf0*/  UMOV UR12, UR28 ;  /* 0x0000001c000c7c82 */ /* 0x000fe20008000000 */
[----:B------:R-:W-:Y:S01]  /*5c00*/  UIADD3 UR24, UR32, 0x1e000, URZ ;  /* 0x0001e00020187890 */ /* 0x000fe2000fffe03f */
[----:B------:R-:W-:Y:S01]  /*5c10*/  IMAD.MOV.U32 R4, RZ, RZ, 0x1 ;  /* 0x00000001ff047424 */ /* 0x000fe200078e00ff */
[----:B------:R-:W-:-:S02]  /*5c20*/  UIADD3 UR25, UR32, 0x36410, URZ ;  /* 0x0003641020197890 */ /* 0x000fc4000fffe03f */
[----:B------:R-:W-:Y:S02]  /*5c30*/  UIADD3 UR16, UR32, 0x20000, URZ ;  /* 0x0002000020107890 */ /* 0x000fe4000fffe03f */
[----:B------:R-:W-:Y:S02]  /*5c40*/  UIADD3 UR8, UR32, 0x22000, URZ ;  /* 0x0002200020087890 */ /* 0x000fe4000fffe03f */
[----:B------:R-:W-:Y:S01]  /*5c50*/  UIADD3 UR40, UR32, 0x30000, URZ ;  /* 0x0003000020287890 */ /* 0x000fe2000fffe03f */
[----:B--2---:R-:W-:Y:S01]  /*5c60*/  IMAD.MOV.U32 R13, RZ, RZ, R8 ;  /* 0x000000ffff0d7224 */ /* 0x004fe200078e0008 */
[----:B------:R-:W-:Y:S01]  /*5c70*/  UIADD3 UR33, UR32, 0x36400, URZ ;  /* 0x0003640020217890 */ /* 0x000fe2000fffe03f */
[----:B------:R-:W-:Y:S01]  /*5c80*/  IMAD.MOV.U32 R14, RZ, RZ, R9 ;  /* 0x000000ffff0e7224 */ /* 0x000fe200078e0009 */
[----:B------:R-:W-:Y:S01]  /*5c90*/  UMOV UR17, UR25 ;  /* 0x0000001900117c82 */ /* 0x000fe20008000000 */
[----:B------:R-:W-:Y:S01]  /*5ca0*/  UMOV UR13, UR29 ;  /* 0x0000001d000d7c82 */ /* 0x000fe20008000000 */
[C---:B------:R-:W-:Y:S01]  /*5cb0*/  IADD3 R2, P2, R13.reuse, 0x2f0, RZ ;  /* 0x000002f00d027810 */ /* 0x040fe20007f5e0ff */
[----:B------:R-:W-:Y:S01]  /*5cc0*/  UMOV UR11, UR27 ;  /* 0x0000001b000b7c82 */ /* 0x000fe20008000000 */
[C---:B------:R-:W-:Y:S01]  /*5cd0*/  IADD3 R5, P3, R13.reuse, 0x3f0, RZ ;  /* 0x000003f00d057810 */ /* 0x040fe20007f7e0ff */
[----:B------:R-:W-:Y:S01]  /*5ce0*/  UMOV UR9, UR25 ;  /* 0x0000001900097c82 */ /* 0x000fe20008000000 */
[----:B------:R-:W-:Y:S01]  /*5cf0*/  R2UR UR14, R2 ;  /* 0x00000000020e72ca */ /* 0x000fe200000e0000 */
[----:B------:R-:W-:Y:S01]  /*5d00*/  UMOV UR42, 0x10 ;  /* 0x00000010002a7882 */ /* 0x000fe20000000000 */
[----:B------:R-:W-:Y:S01]  /*5d10*/  IADD3 R2, P1, R13, 0xf0, RZ ;  /* 0x000000f00d027810 */ /* 0x000fe20007f3e0ff */
[--C-:B------:R-:W-:Y:S01]  /*5d20*/  IMAD.X R15, RZ, RZ, R14.reuse, P3 ;  /* 0x000000ffff0f7224 */ /* 0x100fe200018e060e */
[----:B------:R-:W-:Y:S01]  /*5d30*/  R2UR UR6, R5 ;  /* 0x00000000050672ca */ /* 0x000fe200000e0000 */
[--C-:B------:R-:W-:Y:S01]  /*5d40*/  IMAD.X R5, RZ, RZ, R14.reuse, P2 ;  /* 0x000000ffff057224 */ /* 0x100fe200010e060e */
[----:B------:R-:W-:Y:S01]  /*5d50*/  R2UR UR22, R2 ;  /* 0x00000000021672ca */ /* 0x000fe200000e0000 */
[----:B------:R-:W-:Y:S01]  /*5d60*/  IMAD.X R3, RZ, RZ, R14, P1 ;  /* 0x000000ffff037224 */ /* 0x000fe200008e060e */
[----:B------:R-:W-:Y:S01]  /*5d70*/  R2UR UR7, R15 ;  /* 0x000000000f0772ca */ /* 0x000fe200000e0000 */
[----:B------:R-:W-:Y:S01]  /*5d80*/  UMOV UR41, UR25 ;  /* 0x0000001900297c82 */ /* 0x000fe20008000000 */
[----:B------:R-:W-:Y:S01]  /*5d90*/  R2UR UR15, R5 ;  /* 0x00000000050f72ca */ /* 0x000fe200000e0000 */
[----:B------:R-:W-:Y:S01]  /*5da0*/  IMAD.MOV.U32 R5, RZ, RZ, 0x12000 ;  /* 0x00012000ff057424 */ /* 0x000fe200078e00ff */
[----:B------:R-:W-:Y:S01]  /*5db0*/  R2UR UR23, R3 ;  /* 0x00000000031772ca */ /* 0x000fe200000e0000 */
[----:B------:R-:W-:Y:S01]  /*5dc0*/  UIADD3 UR48, UR32, 0x3000, URZ ;  /* 0x0000300020307890 */ /* 0x000fe2000fffe03f */
[----:B---3--:R-:W-:Y:S01]  /*5dd0*/  ISETP.GE.AND P1, PT, R16, 0x41, PT ;  /* 0x000000411000780c */ /* 0x008fe20003f26270 */
[----:B------:R-:W-:Y:S01]  /*5de0*/  UMOV UR38, 0x0 ;  /* 0x0000000000267882 */ /* 0x000fe20000000000 */
[----:B------:R-:W-:Y:S01]  /*5df0*/  UMOV UR39, 0x10000000 ;  /* 0x1000000000277882 */ /* 0x000fe20000000000 */
[----:B------:R-:W-:Y:S01]  /*5e00*/  UMOV UR37, UR29 ;  /* 0x0000001d00257c82 */ /* 0x000fe20008000000 */
[----:B------:R-:W-:Y:S01]  /*5e10*/  UMOV UR34, UR26 ;  /* 0x0000001a00227c82 */ /* 0x000fe20008000000 */
[----:B------:R-:W-:Y:S01]  /*5e20*/  UMOV UR50, 0x40 ;  /* 0x0000004000327882 */ /* 0x000fe20000000000 */
[----:B------:R-:W-:Y:S01]  /*5e30*/  UMOV UR52, UR36 ;  /* 0x0000002400347c82 */ /* 0x000fe20008000000 */
[----:B------:R-:W-:Y:S01]  /*5e40*/  UMOV UR53, UR29 ;  /* 0x0000001d00357c82 */ /* 0x000fe20008000000 */
[----:B------:R-:W-:Y:S01]  /*5e50*/  UMOV UR51, UR35 ;  /* 0x0000002300337c82 */ /* 0x000fe20008000000 */
[----:B------:R-:W-:Y:S01]  /*5e60*/  UMOV UR49, UR33 ;  /* 0x0000002100317c82 */ /* 0x000fe20008000000 */
[----:B------:R-:W-:Y:S01]  /*5e70*/  UMOV UR44, UR36 ;  /* 0x00000024002c7c82 */ /* 0x000fe20008000000 */
[----:B------:R-:W-:Y:S01]  /*5e80*/  UTMALDG.4D [UR24], [UR22], desc[UR30] ;  /* 0x00001e18160075b4 */ /* 0x000fe20008019000 */
[----:B------:R-:W-:Y:S01]  /*5e90*/  UMOV UR45, UR29 ;  /* 0x0000001d002d7c82 */ /* 0x000fe20008000000 */
[----:B------:R-:W-:Y:S01]  /*5ea0*/  UMOV UR43, UR35 ;  /* 0x00000023002b7c82 */ /* 0x000fe20008000000 */
[----:B------:R-:W-:Y:S01]  /*5eb0*/  IMAD.MOV.U32 R15, RZ, RZ, 0x1 ;  /* 0x00000001ff0f7424 */ /* 0x000fe200078e00ff */
[----:B------:R2:W-:Y:S01]  /*5ec0*/  UTMALDG.4D [UR16], [UR22], desc[UR30] ;  /* 0x00001e10160075b4 */ /* 0x0005e20008019000 */
[----:B------:R-:W-:Y:S01]  /*5ed0*/  UTMALDG.4D [UR8], [UR22], desc[UR30] ;  /* 0x00001e08160075b4 */ /* 0x000fe20008019000 */
[----:B------:R3:W-:Y:S01]  /*5ee0*/  UBLKCP.S.G [UR40], [UR4], UR42 ;  /* 0x00000028040073ba */ /* 0x0007e2000800022a */
[----:B------:R4:W-:Y:S01]  /*5ef0*/  SYNCS.ARRIVE.TRANS64 RZ, [R0+URZ+0x36400], R5 ;  /* 0x0364000500ff79a7 */ /* 0x0009e2000800003f */
[----:B------:R5:W-:Y:S01]  /*5f00*/  UTMALDG.4D [UR32], [UR14], desc[UR38] ;  /* 0x000026200e0075b4 */ /* 0x000be20008019000 */
[----:B--2---:R-:W-:Y:S01]  /*5f10*/  UIADD3 UR16, UR32, 0x9000, URZ ;  /* 0x0000900020107890 */ /* 0x004fe2000fffe03f */
[----:B----4-:R-:W-:Y:S01]  /*5f20*/  IMAD.MOV.U32 R5, RZ, RZ, RZ ;  /* 0x000000ffff057224 */ /* 0x010fe200078e00ff */
[----:B------:R-:W-:Y:S01]  /*5f30*/  UMOV UR20, UR36 ;  /* 0x0000002400147c82 */ /* 0x000fe20008000000 */
[----:B------:R-:W-:Y:S01]  /*5f40*/  UMOV UR18, UR26 ;  /* 0x0000001a00127c82 */ /* 0x000fe20008000000 */
[----:B------:R-:W-:Y:S01]  /*5f50*/  UMOV UR19, UR35 ;  /* 0x0000002300137c82 */ /* 0x000fe20008000000 */
[----:B------:R-:W-:Y:S01]  /*5f60*/  UMOV UR17, UR33 ;  /* 0x0000002100117c82 */ /* 0x000fe20008000000 */
[----:B---3--:R-:W-:Y:S01]  /*5f70*/  UIADD3 UR40, UR32, 0x6000, URZ ;  /* 0x0000600020287890 */ /* 0x008fe2000fffe03f */
[----:B------:R2:W-:Y:S01]  /*5f80*/  UTMALDG.4D [UR48], [UR14], desc[UR38] ;  /* 0x000026300e0075b4 */ /* 0x0005e20008019000 */
[----:B------:R-:W-:Y:S01]  /*5f90*/  UIADD3 UR8, UR32, 0xc000, URZ ;  /* 0x0000c00020087890 */ /* 0x000fe2000fffe03f */
[----:B------:R-:W-:Y:S01]  /*5fa0*/  UMOV UR42, 0x80 ;  /* 0x00000080002a7882 */ /* 0x000fe20000000000 */
[----:B------:R-:W-:Y:S01]  /*5fb0*/  UMOV UR41, UR33 ;  /* 0x0000002100297c82 */ /* 0x000fe20008000000 */
[----:B------:R-:W-:Y:S01]  /*5fc0*/  UMOV UR10, 0x40 ;  /* 0x00000040000a7882 */ /* 0x000fe20000000000 */
[----:B------:R-:W-:Y:S01]  /*5fd0*/  UMOV UR12, UR36 ;  /* 0x00000024000c7c82 */ /* 0x000fe20008000000 */
[----:B------:R-:W-:-:S02]  /*5fe0*/  UMOV UR11, UR35 ;  /* 0x00000023000b7c82 */ /* 0x000fc40008000000 */
[----:B------:R2:W-:Y:S01]  /*5ff0*/  UTMALDG.4D [UR40], [UR14], desc[UR38] ;  /* 0x000026280e0075b4 */ /* 0x0005e20008019000 */
[----:B------:R-:W-:Y:S01]  /*6000*/  UMOV UR9, UR33 ;  /* 0x0000002100097c82 */ /* 0x000fe20008000000 */
[----:B------:R2:W-:Y:S01]  /*6010*/  UTMALDG.4D [UR16], [UR6], desc[UR38] ;  /* 0x00002610060075b4 */ /* 0x0005e20008019000 */
[----:B-----5:R-:W-:Y:S01]  /*6020*/  UIADD3 UR32, UR32, 0xf000, URZ ;  /* 0x0000f00020207890 */ /* 0x020fe2000fffe03f */
[----:B------:R-:W-:Y:S01]  /*6030*/  UMOV UR34, 0x80 ;  /* 0x0000008000227882 */ /* 0x000fe20000000000 */
[----:B------:R2:W-:Y:S07]  /*6040*/  UTMALDG.4D [UR8], [UR6], desc[UR38] ;  /* 0x00002608060075b4 */ /* 0x0005ee0008019000 */
[----:B------:R2:W-:Y:S02]  /*6050*/  UTMALDG.4D [UR32], [UR6], desc[UR38] ;  /* 0x00002620060075b4 */ /* 0x0005e40008019000 */
[----:B--2---:R-:W-:Y:S05]  /*6060*/  @!P1 BRA `(.L_x_68) ;  /* 0x00000010009c9947 */ /* 0x004fea0003800000 */
[----:B------:R-:W2:Y:S01]  /*6070*/  S2R R18, SR_TID.X ;  /* 0x0000000000127919 */ /* 0x000ea20000002100 */
[C---:B------:R-:W-:Y:S01]  /*6080*/  VIADD R4, R16.reuse, 0x3f ;  /* 0x0000003f10047836 */ /* 0x040fe20000000000 */
[----:B------:R-:W-:Y:S01]  /*6090*/  ISETP.GE.AND P1, PT, R16, 0x81, PT ;  /* 0x000000811000780c */ /* 0x000fe20003f26270 */
[----:B------:R-:W-:Y:S02]  /*60a0*/  IMAD.MOV.U32 R15, RZ, RZ, 0x1 ;  /* 0x00000001ff0f7424 */ /* 0x000fe400078e00ff */
[----:B------:R-:W-:Y:S01]  /*60b0*/  IMAD.MOV.U32 R20, RZ, RZ, RZ ;  /* 0x000000ffff147224 */ /* 0x000fe200078e00ff */
[----:B------:R-:W-:Y:S01]  /*60c0*/  SHF.R.S32.HI R5, RZ, 0x1f, R4 ;  /* 0x0000001fff057819 */ /* 0x000fe20000011404 */
[----:B------:R-:W-:-:S03]  /*60d0*/  IMAD.MOV.U32 R12, RZ, RZ, 0x1 ;  /* 0x00000001ff0c7424 */ /* 0x000fc600078e00ff */
[----:B------:R-:W-:Y:S01]  /*60e0*/  LEA.HI R4, R5, R4, RZ, 0x6 ;  /* 0x0000000405047211 */ /* 0x000fe200078f30ff */
[----:B------:R-:W-:-:S03]  /*60f0*/  IMAD.MOV.U32 R5, RZ, RZ, RZ ;  /* 0x000000ffff057224 */ /* 0x000fc600078e00ff */
[----:B------:R-:W-:-:S04]  /*6100*/  LEA.HI.SX32 R4, R4, 0xffffffff, 0x1a ;  /* 0xffffffff04047811 */ /* 0x000fc800078fd2ff */
[----:B------:R-:W-:-:S04]  /*6110*/  VIMNMX R4, R4, 0x1, !PT ;  /* 0x0000000104047848 */ /* 0x000fc80007fe0100 */
[----:B------:R-:W-:Y:S02]  /*6120*/  LOP3.LUT R21, R4, 0x1, RZ, 0xc0, !PT ;  /* 0x0000000104157812 */ /* 0x000fe400078ec0ff */
[----:B--2---:R-:W-:Y:S01]  /*6130*/  LOP3.LUT R16, R18, 0x1f, RZ, 0xc0, !PT ;  /* 0x0000001f12107812 */ /* 0x004fe200078ec0ff */
[----:B------:R-:W-:Y:S06]  /*6140*/  @!P1 BRA `(.L_x_69) ;  /* 0x0000000800f49947 */ /* 0x000fec0003800000 */
[----:B------:R-:W-:Y:S02]  /*6150*/  IMAD.IADD R22, R4, 0x1, -R21 ;  /* 0x0000000104167824 */ /* 0x000fe400078e0a15 */
[----:B------:R-:W-:Y:S02]  /*6160*/  IMAD.MOV.U32 R20, RZ, RZ, RZ ;  /* 0x000000ffff147224 */ /* 0x000fe400078e00ff */
[----:B------:R-:W-:-:S07]  /*6170*/  IMAD.MOV.U32 R12, RZ, RZ, 0x1 ;  /* 0x00000001ff0c7424 */ /* 0x000fce00078e00ff */
.L_x_78:
[----:B-1----:R-:W-:-:S05]  /*6180*/  IMAD.MOV.U32 R10, RZ, RZ, 0x1 ;  /* 0x00000001ff0a7424 */ /* 0x002fca00078e00ff */
[----:B------:R-:W-:-:S04]  /*6190*/  SHF.L.U32 R10, R10, 0x1f, RZ ;  /* 0x0000001f0a0a7819 */ /* 0x000fc800000006ff */
[----:B------:R-:W1:Y:S02]  /*61a0*/  SYNCS.PHASECHK.TRANS64.TRYWAIT P1, [R0+URZ+0x36438], R10 ;  /* 0x0364380a000075a7 */ /* 0x000e64000802017f */
[----:B-123--:R-:W-:Y:S05]  /*61b0*/  @!P1 BRA `(.L_x_70) ;  /* 0x0000001800189947 */ /* 0x00efea0003800000 */
.L_x_96:
[----:B------:R-:W-:Y:S05]  /*61c0*/  @P0 BRA `(.L_x_71) ;  /* 0x0000000000140947 */ /* 0x000fea0003800000 */
[----:B------:R-:W-:Y:S01]  /*61d0*/  ISETP.NE.AND P1, PT, R16, RZ, PT ;  /* 0x000000ff1000720c */ /* 0x000fe20003f25270 */
[----:B------:R-:W-:-:S04]  /*61e0*/  IMAD.MOV.U32 R3, RZ, RZ, 0x6100 ;  /* 0x00006100ff037424 */ /* 0x000fc800078e00ff */
[----:B------:R2:W-:Y:S08]  /*61f0*/  SYNCS.ARRIVE.TRANS64 RZ, [R0+URZ+0x36430], R3 ;  /* 0x0364300300ff79a7 */ /* 0x0005f0000800003f */
[----:B------:R-:W-:Y:S05]  /*6200*/  @!P1 BRA `(.L_x_71) ;  /* 0x0000000000049947 */ /* 0x000fea0003800000 */
[----:B------:R-:W-:Y:S01]  /*6210*/  BPT.TRAP 0x1 ;  /* 0x000000040000795c */ /* 0x000fe20000300000 */
.L_x_71:
[----:B------:R-:W3:Y:S01]  /*6220*/  LDC.64 R18, c[0x0][0x728] ;  /* 0x0001ca00ff127b82 */ /* 0x000ee20000000a00 */
[----:B------:R-:W-:Y:S01]  /*6230*/  IMAD.SHL.U32 R28, R20, 0x40, RZ ;  /* 0x00000040141c7824 */ /* 0x000fe200078e00ff */
[----:B------:R-:W-:Y:S01]  /*6240*/  UMOV UR14, 0x0 ;  /* 0x00000000000e7882 */ /* 0x000fe20000000000 */
[----:B------:R-:W-:Y:S01]  /*6250*/  IMAD.MOV.U32 R13, RZ, RZ, R8 ;  /* 0x000000ffff0d7224 */ /* 0x000fe200078e0008 */
[----:B------:R-:W-:Y:S01]  /*6260*/  UMOV UR15, 0x14f00000 ;  /* 0x14f00000000f7882 */ /* 0x000fe20000000000 */
[----:B------:R-:W-:Y:S01]  /*6270*/  IMAD.MOV.U32 R14, RZ, RZ, R9 ;  /* 0x000000ffff0e7224 */ /* 0x000fe200078e0009 */
[----:B------:R-:W-:Y:S01]  /*6280*/  IADD3 R2, P1, R28, R6, RZ ;  /* 0x000000061c027210 */ /* 0x000fe20007f3e0ff */
[----:B------:R-:W-:Y:S01]  /*6290*/  VIADD R23, R0, 0x36430 ;  /* 0x0003643000177836 */ /* 0x000fe20000000000 */
[----:B------:R-:W-:Y:S01]  /*62a0*/  R2UR UR27, R28 ;  /* 0x000000001c1b72ca */ /* 0x000fe200000e0000 */
[----:B------:R-:W-:Y:S01]  /*62b0*/  VIADD R24, R0, 0x2a000 ;  /* 0x0002a00000187836 */ /* 0x000fe20000000000 */
[----:B--2---:R-:W-:Y:S01]  /*62c0*/  LEA.HI.X.SX32 R3, R28, R11, 0x1, P1 ;  /* 0x0000000b1c037211 */ /* 0x004fe200008f0eff */
[C---:B------:R-:W-:Y:S01]  /*62d0*/  VIADD R25, R0.reuse, 0x2c000 ;  /* 0x0002c00000197836 */ /* 0x040fe20000000000 */
[----:B------:R-:W-:Y:S01]  /*62e0*/  R2UR UR25, R23 ;  /* 0x00000000171972ca */ /* 0x000fe200000e0000 */
[----:B------:R-:W-:Y:S01]  /*62f0*/  VIADD R26, R0, 0x2e000 ;  /* 0x0002e000001a7836 */ /* 0x000fe20000000000 */
[----:B------:R-:W-:Y:S01]  /*6300*/  R2UR UR24, R24 ;  /* 0x00000000181872ca */ /* 0x000fe200000e0000 */
[----:B------:R-:W-:Y:S01]  /*6310*/  VIADD R27, R0, 0x30200 ;  /* 0x00030200001b7836 */ /* 0x000fe20000000000 */
[----:B------:R-:W-:Y:S01]  /*6320*/  R2UR UR16, R25 ;  /* 0x00000000191072ca */ /* 0x000fe200000e0000 */
[----:B------:R-:W-:Y:S01]  /*6330*/  UMOV UR26, URZ ;  /* 0x0000003f001a7c82 */ /* 0x000fe20008000000 */
[----:B------:R-:W-:Y:S01]  /*6340*/  R2UR UR8, R26 ;  /* 0x000000001a0872ca */ /* 0x000fe200000e0000 */
[----:B------:R-:W-:Y:S01]  /*6350*/  UMOV UR18, 0x40 ;  /* 0x0000004000127882 */ /* 0x000fe20000000000 */
[----:B------:R-:W-:Y:S01]  /*6360*/  R2UR UR32, R27 ;  /* 0x000000001b2072ca */ /* 0x000fe200000e0000 */
[----:B------:R-:W-:Y:S01]  /*6370*/  UMOV UR20, UR28 ;  /* 0x0000001c00147c82 */ /* 0x000fe20008000000 */
[----:B------:R-:W-:Y:S01]  /*6380*/  UMOV UR21, UR29 ;  /* 0x0000001d00157c82 */ /* 0x000fe20008000000 */
[----:B------:R-:W-:Y:S01]  /*6390*/  UMOV UR19, UR27 ;  /* 0x0000001b00137c82 */ /* 0x000fe20008000000 */
[C---:B---3--:R-:W-:Y:S01]  /*63a0*/  LEA R4, P1, R2.reuse, R18, 0x2 ;  /* 0x0000001202047211 */ /* 0x048fe200078210ff */
[----:B------:R-:W-:Y:S01]  /*63b0*/  UMOV UR17, UR25 ;  /* 0x0000001900117c82 */ /* 0x000fe20008000000 */
[----:B------:R-:W-:Y:S01]  /*63c0*/  UMOV UR10, 0x80 ;  /* 0x00000080000a7882 */ /* 0x000fe20000000000 */
[----:B------:R-:W-:Y:S01]  /*63d0*/  UMOV UR12, UR28 ;  /* 0x0000001c000c7c82 */ /* 0x000fe20008000000 */
[----:B------:R-:W-:Y:S01]  /*63e0*/  LEA.HI.X R2, R2, R19, R3, 0x2, P1 ;  /* 0x0000001302027211 */ /* 0x000fe200008f1403 */
[----:B------:R-:W-:Y:S01]  /*63f0*/  UMOV UR13, UR29 ;  /* 0x0000001d000d7c82 */ /* 0x000fe20008000000 */
[----:B------:R-:W-:Y:S01]  /*6400*/  R2UR UR30, R4 ;  /* 0x00000000041e72ca */ /* 0x000fe200000e0000 */
[----:B------:R-:W-:Y:S01]  /*6410*/  UMOV UR9, UR25 ;  /* 0x0000001900097c82 */ /* 0x000fe20008000000 */
[----:B------:R-:W-:Y:S01]  /*6420*/  IADD3 R4, P1, R13, 0x1f0, RZ ;  /* 0x000001f00d047810 */ /* 0x000fe20007f3e0ff */
[----:B------:R-:W-:Y:S01]  /*6430*/  UMOV UR11, UR27 ;  /* 0x0000001b000b7c82 */ /* 0x000fe20008000000 */
[----:B------:R-:W-:Y:S01]  /*6440*/  R2UR UR31, R2 ;  /* 0x00000000021f72ca */ /* 0x000fe200000e0000 */
[----:B------:R-:W-:Y:S01]  /*6450*/  UMOV UR22, 0x10 ;  /* 0x0000001000167882 */ /* 0x000fe20000000000 */
[----:B------:R-:W-:Y:S01]  /*6460*/  R2UR UR6, R4 ;  /* 0x00000000040672ca */ /* 0x000fe200000e0000 */
[----:B------:R-:W-:Y:S01]  /*6470*/  IMAD.X R5, RZ, RZ, R14, P1 ;  /* 0x000000ffff057224 */ /* 0x000fe200008e060e */
[----:B------:R-:W-:Y:S01]  /*6480*/  SHF.L.U32 R3, R12, 0x1f, RZ ;  /* 0x0000001f0c037819 */ /* 0x000fe200000006ff */
[----:B------:R-:W-:-:S03]  /*6490*/  UMOV UR33, UR25 ;  /* 0x0000001900217c82 */ /* 0x000fc60008000000 */
[----:B------:R-:W-:-:S13]  /*64a0*/  R2UR UR7, R5 ;  /* 0x00000000050772ca */ /* 0x000fda00000e0000 */
[----:B------:R2:W-:Y:S01]  /*64b0*/  UTMALDG.4D [UR24], [UR6], desc[UR14] ;  /* 0x00000e18060075b4 */ /* 0x0005e20008019000 */
[----:B------:R2:W-:Y:S01]  /*64c0*/  UTMALDG.4D [UR16], [UR6], desc[UR14] ;  /* 0x00000e10060075b4 */ /* 0x0005e20008019000 */
[----:B------:R2:W-:Y:S01]  /*64d0*/  UTMALDG.4D [UR8], [UR6], desc[UR14] ;  /* 0x00000e08060075b4 */ /* 0x0005e20008019000 */
[----:B------:R2:W-:Y:S01]  /*64e0*/  UBLKCP.S.G [UR32], [UR30], UR22 ;  /* 0x000000201e0073ba */ /* 0x0005e20008000216 */
[----:B------:R-:W3:Y:S02]  /*64f0*/  SYNCS.PHASECHK.TRANS64.TRYWAIT P1, [R0+URZ+0x36428], R3 ;  /* 0x03642803000075a7 */ /* 0x000ee4000802017f */
[----:B--23--:R-:W-:Y:S05]  /*6500*/  @!P1 BRA `(.L_x_72) ;  /* 0x0000001400589947 */ /* 0x00cfea0003800000 */
.L_x_97:
[----:B------:R-:W-:Y:S05]  /*6510*/  @P0 BRA `(.L_x_73) ;  /* 0x0000000000140947 */ /* 0x000fea0003800000 */
[----:B------:R-:W-:Y:S01]  /*6520*/  ISETP.NE.AND P1, PT, R16, RZ, PT ;  /* 0x000000ff1000720c */ /* 0x000fe20003f25270 */
[----:B--2---:R-:W-:-:S04]  /*6530*/  IMAD.MOV.U32 R3, RZ, RZ, 0x6100 ;  /* 0x00006100ff037424 */ /* 0x004fc800078e00ff */
[----:B------:R3:W-:Y:S08]  /*6540*/  SYNCS.ARRIVE.TRANS64 RZ, [R0+URZ+0x36418], R3 ;  /* 0x0364180300ff79a7 */ /* 0x0007f0000800003f */
[----:B------:R-:W-:Y:S05]  /*6550*/  @!P1 BRA `(.L_x_73) ;  /* 0x0000000000049947 */ /* 0x000fea0003800000 */
[----:B------:R-:W-:Y:S01]  /*6560*/  BPT.TRAP 0x1 ;  /* 0x000000040000795c */ /* 0x000fe20000300000 */
.L_x_73:
[----:B------:R-:W-:Y:S01]  /*6570*/  VIADD R28, R28, 0x40 ;  /* 0x000000401c1c7836 */ /* 0x000fe20000000000 */
[----:B------:R-:W-:Y:S01]  /*6580*/  IADD3 R2, P1, R13, 0xf0, RZ ;  /* 0x000000f00d027810 */ /* 0x000fe20007f3e0ff */
[----:B------:R-:W-:Y:S01]  /*6590*/  UMOV UR22, 0x0 ;  /* 0x0000000000167882 */ /* 0x000fe20000000000 */
[----:B------:R-:W-:Y:S01]  /*65a0*/  R2UR UR24, R0 ;  /* 0x00000000001872ca */ /* 0x000fe200000e0000 */
[----:B------:R-:W-:Y:S01]  /*65b0*/  UMOV UR23, 0x14f00000 ;  /* 0x14f0000000177882 */ /* 0x000fe20000000000 */
[----:B------:R-:W-:Y:S01]  /*65c0*/  R2UR UR19, R28 ;  /* 0x000000001c1372ca */ /* 0x000fe200000e0000 */
[----:B--23--:R-:W-:Y:S01]  /*65d0*/  IMAD.X R3, RZ, RZ, R14, P1 ;  /* 0x000000ffff037224 */ /* 0x00cfe200008e060e */
[----:B------:R-:W-:Y:S01]  /*65e0*/  R2UR UR14, R2 ;  /* 0x00000000020e72ca */ /* 0x000fe200000e0000 */
[----:B------:R-:W-:Y:S01]  /*65f0*/  UMOV UR18, URZ ;  /* 0x0000003f00127c82 */ /* 0x000fe20008000000 */
[----:B------:R-:W-:Y:S01]  /*6600*/  UMOV UR20, UR28 ;  /* 0x0000001c00147c82 */ /* 0x000fe20008000000 */
[----:B------:R-:W-:Y:S01]  /*6610*/  UMOV UR21, UR29 ;  /* 0x0000001d00157c82 */ /* 0x000fe20008000000 */
[----:B------:R-:W-:Y:S01]  /*6620*/  R2UR UR15, R3 ;  /* 0x00000000030f72ca */ /* 0x000fe200000e0000 */
[----:B------:R-:W-:Y:S01]  /*6630*/  UMOV UR10, 0x40 ;  /* 0x00000040000a7882 */ /* 0x000fe20000000000 */
[----:B------:R-:W-:Y:S01]  /*6640*/  UMOV UR12, UR28 ;  /* 0x0000001c000c7c82 */ /* 0x000fe20008000000 */
[----:B------:R-:W-:Y:S01]  /*6650*/  UMOV UR13, UR29 ;  /* 0x0000001d000d7c82 */ /* 0x000fe20008000000 */
[----:B------:R-:W-:Y:S01]  /*6660*/  UMOV UR26, 0x80 ;  /* 0x00000080001a7882 */ /* 0x000fe20000000000 */
[----:B------:R-:W-:Y:S01]  /*6670*/  UIADD3 UR16, UR24, 0x24000, URZ ;  /* 0x0002400018107890 */ /* 0x000fe2000fffe03f */
[----:B------:R-:W-:Y:S01]  /*6680*/  SHF.L.U32 R29, RZ, 0x1f, RZ ;  /* 0x0000001fff1d7819 */ /* 0x000fe200000006ff */
[----:B------:R-:W-:-:S02]  /*6690*/  UIADD3 UR17, UR24, 0x36418, URZ ;  /* 0x0003641818117890 */ /* 0x000fc4000fffe03f */
[----:B------:R-:W-:Y:S02]  /*66a0*/  UIADD3 UR8, UR24, 0x26000, URZ ;  /* 0x0002600018087890 */ /* 0x000fe4000fffe03f */
[----:B------:R-:W-:Y:S02]  /*66b0*/  UIADD3 UR30, UR24, 0x30100, URZ ;  /* 0x00030100181e7890 */ /* 0x000fe4000fffe03f */
[----:B------:R-:W-:Y:S02]  /*66c0*/  UIADD3 UR24, UR24, 0x28000, URZ ;  /* 0x0002800018187890 */ /* 0x000fe4000fffe03f */
[----:B------:R-:W-:Y:S02]  /*66d0*/  UIMAD.WIDE UR6, UR19, 0x4, UR4 ;  /* 0x00000004130678a5 */ /* 0x000fe4000f8e0204 */
[----:B------:R2:W-:Y:S01]  /*66e0*/  UTMALDG.4D [UR16], [UR14], desc[UR22] ;  /* 0x000016100e0075b4 */ /* 0x0005e20008019000 */
[----:B------:R-:W-:Y:S01]  /*66f0*/  UMOV UR9, UR17 ;  /* 0x0000001100097c82 */ /* 0x000fe20008000000 */
[----:B------:R-:W-:Y:S01]  /*6700*/  UMOV UR11, UR19 ;  /* 0x00000013000b7c82 */ /* 0x000fe20008000000 */
[----:B------:R-:W-:Y:S01]  /*6710*/  UMOV UR25, UR17 ;  /* 0x0000001100197c82 */ /* 0x000fe20008000000 */
[----:B------:R-:W-:Y:S01]  /*6720*/  UMOV UR27, UR19 ;  /* 0x00000013001b7c82 */ /* 0x000fe20008000000 */
[----:B------:R-:W-:Y:S01]  /*6730*/  UMOV UR32, 0x10 ;  /* 0x0000001000207882 */ /* 0x000fe20000000000 */
[----:B------:R-:W-:Y:S01]  /*6740*/  UMOV UR31, UR17 ;  /* 0x00000011001f7c82 */ /* 0x000fe20008000000 */
[----:B------:R2:W-:Y:S01]  /*6750*/  UTMALDG.4D [UR8], [UR14], desc[UR22] ;  /* 0x000016080e0075b4 */ /* 0x0005e20008019000 */
[----:B------:R2:W-:Y:S01]  /*6760*/  UTMALDG.4D [UR24], [UR14], desc[UR22] ;  /* 0x000016180e0075b4 */ /* 0x0005e20008019000 */
[----:B------:R2:W-:Y:S01]  /*6770*/  UBLKCP.S.G [UR30], [UR6], UR32 ;  /* 0x0000001e060073ba */ /* 0x0005e20008000220 */
[----:B------:R-:W3:Y:S02]  /*6780*/  SYNCS.PHASECHK.TRANS64.TRYWAIT P1, [R0+URZ+0x36438], R29 ;  /* 0x0364381d000075a7 */ /* 0x000ee4000802017f */
[----:B--23--:R-:W-:Y:S05]  /*6790*/  @!P1 BRA `(.L_x_74) ;  /* 0x0000001000c89947 */ /* 0x00cfea0003800000 */
.L_x_98:
[----:B--2---:R-:W-:Y:S01]  /*67a0*/  SHF.R.S32.HI R29, RZ, 0x1f, R28 ;  /* 0x0000001fff1d7819 */ /* 0x004fe2000001141c */
[----:B------:R-:W-:Y:S06]  /*67b0*/  @P0 BRA `(.L_x_75) ;  /* 0x00000000001c0947 */ /* 0x000fec0003800000 */
[----:B------:R-:W-:-:S04]  /*67c0*/  IMAD.MOV.U32 R16, RZ, RZ, 0x6100 ;  /* 0x00006100ff107424 */ /* 0x000fc800078e00ff */
[----:B------:R2:W-:Y:S02]  /*67d0*/  SYNCS.ARRIVE.TRANS64 RZ, [R0+URZ+0x36430], R16 ;  /* 0x0364301000ff79a7 */ /* 0x0005e4000800003f */
[----:B--2---:R-:W2:Y:S02]  /*67e0*/  S2R R16, SR_TID.X ;  /* 0x0000000000107919 */ /* 0x004ea40000002100 */
[----:B--2---:R-:W-:-:S04]  /*67f0*/  LOP3.LUT R16, R16, 0x1f, RZ, 0xc0, !PT ;  /* 0x0000001f10107812 */ /* 0x004fc800078ec0ff */
[----:B------:R-:W-:-:S13]  /*6800*/  ISETP.NE.AND P1, PT, R16, RZ, PT ;  /* 0x000000ff1000720c */ /* 0x000fda0003f25270 */
[----:B------:R-:W-:Y:S05]  /*6810*/  @!P1 BRA `(.L_x_75) ;  /* 0x0000000000049947 */ /* 0x000fea0003800000 */
[----:B------:R-:W-:Y:S01]  /*6820*/  BPT.TRAP 0x1 ;  /* 0x000000040000795c */ /* 0x000fe20000300000 */
.L_x_75:
[C---:B------:R-:W-:Y:S01]  /*6830*/  R2UR UR27, R28.reuse ;  /* 0x000000001c1b72ca */ /* 0x040fe200000e0000 */
[----:B------:R-:W-:Y:S01]  /*6840*/  UMOV UR14, 0x0 ;  /* 0x00000000000e7882 */ /* 0x000fe20000000000 */
[----:B------:R-:W-:Y:S01]  /*6850*/  IADD3 R28, P1, R28, R6, RZ ;  /* 0x000000061c1c7210 */ /* 0x000fe20007f3e0ff */
[----:B------:R-:W-:Y:S01]  /*6860*/  UMOV UR15, 0x14f00000 ;  /* 0x14f00000000f7882 */ /* 0x000fe20000000000 */
[----:B------:R-:W-:Y:S01]  /*6870*/  R2UR UR25, R23 ;  /* 0x00000000171972ca */ /* 0x000fe200000e0000 */
[----:B------:R-:W-:Y:S01]  /*6880*/  UMOV UR26, URZ ;  /* 0x0000003f001a7c82 */ /* 0x000fe20008000000 */
[----:B------:R-:W-:Y:S01]  /*6890*/  R2UR UR24, R24 ;  /* 0x00000000181872ca */ /* 0x000fe200000e0000 */
[----:B------:R-:W-:Y:S01]  /*68a0*/  IMAD.X R29, R29, 0x1, R11, P1 ;  /* 0x000000011d1d7824 */ /* 0x000fe200008e060b */
[----:B------:R-:W-:Y:S01]  /*68b0*/  LEA R18, P1, R28, R18, 0x2 ;  /* 0x000000121c127211 */ /* 0x000fe200078210ff */
[----:B------:R-:W-:Y:S01]  /*68c0*/  UMOV UR18, 0x40 ;  /* 0x0000004000127882 */ /* 0x000fe20000000000 */
[----:B------:R-:W-:Y:S01]  /*68d0*/  R2UR UR6, R4 ;  /* 0x00000000040672ca */ /* 0x000fe200000e0000 */
[----:B------:R-:W-:Y:S01]  /*68e0*/  UMOV UR20, UR28 ;  /* 0x0000001c00147c82 */ /* 0x000fe20008000000 */
[----:B------:R-:W-:Y:S01]  /*68f0*/  LEA.HI.X R19, R28, R19, R29, 0x2, P1 ;  /* 0x000000131c137211 */ /* 0x000fe200008f141d */
[----:B------:R-:W-:Y:S01]  /*6900*/  UMOV UR21, UR29 ;  /* 0x0000001d00157c82 */ /* 0x000fe20008000000 */
[----:B------:R-:W-:Y:S01]  /*6910*/  R2UR UR7, R5 ;  /* 0x00000000050772ca */ /* 0x000fe200000e0000 */
[----:B------:R-:W-:Y:S01]  /*6920*/  UMOV UR19, UR27 ;  /* 0x0000001b00137c82 */ /* 0x000fe20008000000 */
[----:B------:R-:W-:Y:S01]  /*6930*/  R2UR UR16, R25 ;  /* 0x00000000191072ca */ /* 0x000fe200000e0000 */
[----:B------:R-:W-:Y:S01]  /*6940*/  UMOV UR17, UR25 ;  /* 0x0000001900117c82 */ /* 0x000fe20008000000 */
[----:B------:R-:W-:Y:S01]  /*6950*/  R2UR UR8, R26 ;  /* 0x000000001a0872ca */ /* 0x000fe200000e0000 */
[----:B------:R-:W-:Y:S01]  /*6960*/  UMOV UR10, 0x80 ;  /* 0x00000080000a7882 */ /* 0x000fe20000000000 */
[----:B------:R-:W-:Y:S01]  /*6970*/  R2UR UR30, R18 ;  /* 0x00000000121e72ca */ /* 0x000fe200000e0000 */
[----:B------:R-:W-:Y:S01]  /*6980*/  UMOV UR12, UR28 ;  /* 0x0000001c000c7c82 */ /* 0x000fe20008000000 */
[----:B------:R-:W-:Y:S01]  /*6990*/  R2UR UR31, R19 ;  /* 0x00000000131f72ca */ /* 0x000fe200000e0000 */
[----:B------:R-:W-:Y:S01]  /*69a0*/  UMOV UR13, UR29 ;  /* 0x0000001d000d7c82 */ /* 0x000fe20008000000 */
[----:B------:R-:W-:Y:S01]  /*69b0*/  R2UR UR32, R27 ;  /* 0x000000001b2072ca */ /* 0x000fe200000e0000 */
[----:B------:R-:W-:Y:S01]  /*69c0*/  UMOV UR9, UR25 ;  /* 0x0000001900097c82 */ /* 0x000fe20008000000 */
[----:B------:R-:W-:Y:S01]  /*69d0*/  LOP3.LUT R12, R12, 0x1, RZ, 0x3c, !PT ;  /* 0x000000010c0c7812 */ /* 0x000fe200078e3cff */
[----:B------:R2:W-:Y:S01]  /*69e0*/  UTMALDG.4D [UR24], [UR6], desc[UR14] ;  /* 0x00000e18060075b4 */ /* 0x0005e20008019000 */
[----:B------:R-:W-:Y:S01]  /*69f0*/  UMOV UR11, UR27 ;  /* 0x0000001b000b7c82 */ /* 0x000fe20008000000 */
[----:B------:R-:W-:Y:S01]  /*6a00*/  UMOV UR33, UR25 ;  /* 0x0000001900217c82 */ /* 0x000fe20008000000 */
[----:B------:R-:W-:Y:S01]  /*6a10*/  SHF.L.U32 R5, R12, 0x1f, RZ ;  /* 0x0000001f0c057819 */ /* 0x000fe200000006ff */
[----:B------:R-:W-:Y:S01]  /*6a20*/  UMOV UR22, 0x10 ;  /* 0x0000001000167882 */ /* 0x000fe20000000000 */
[----:B------:R2:W-:Y:S01]  /*6a30*/  UTMALDG.4D [UR16], [UR6], desc[UR14] ;  /* 0x00000e10060075b4 */ /* 0x0005e20008019000 */
[----:B------:R2:W-:Y:S04]  /*6a40*/  UTMALDG.4D [UR8], [UR6], desc[UR14] ;  /* 0x00000e08060075b4 */ /* 0x0005e80008019000 */
[----:B------:R2:W-:Y:S01]  /*6a50*/  UBLKCP.S.G [UR32], [UR30], UR22 ;  /* 0x000000201e0073ba */ /* 0x0005e20008000216 */
[----:B------:R-:W3:Y:S02]  /*6a60*/  SYNCS.PHASECHK.TRANS64.TRYWAIT P1, [R0+URZ+0x36420], R5 ;  /* 0x03642005000075a7 */ /* 0x000ee4000802017f */
[----:B--23--:R-:W-:Y:S05]  /*6a70*/  @!P1 BRA `(.L_x_76) ;  /* 0x0000001000249947 */ /* 0x00cfea0003800000 */
.L_x_100:
[----:B------:R-:W-:Y:S05]  /*6a80*/  @P0 BRA `(.L_x_77) ;  /* 0x0000000000140947 */ /* 0x000fea0003800000 */
[----:B------:R-:W-:Y:S01]  /*6a90*/  ISETP.NE.AND P1, PT, R16, RZ, PT ;  /* 0x000000ff1000720c */ /* 0x000fe20003f25270 */
[----:B--2---:R-:W-:-:S04]  /*6aa0*/  IMAD.MOV.U32 R5, RZ, RZ, 0x6100 ;  /* 0x00006100ff057424 */ /* 0x004fc800078e00ff */
[----:B------:R3:W-:Y:S08]  /*6ab0*/  SYNCS.ARRIVE.TRANS64 RZ, [R0+URZ+0x36410], R5 ;  /* 0x0364100500ff79a7 */ /* 0x0007f0000800003f */
[----:B------:R-:W-:Y:S05]  /*6ac0*/  @!P1 BRA `(.L_x_77) ;  /* 0x0000000000049947 */ /* 0x000fea0003800000 */
[----:B------:R-:W-:Y:S01]  /*6ad0*/  BPT.TRAP 0x1 ;  /* 0x000000040000795c */ /* 0x000fe20000300000 */
.L_x_77:
[----:B------:R-:W-:Y:S01]  /*6ae0*/  R2UR UR30, R20 ;  /* 0x00000000141e72ca */ /* 0x000fe200000e0000 */
[----:B------:R-:W-:Y:S01]  /*6af0*/  VIADD R22, R22, 0xfffffffe ;  /* 0xfffffffe16167836 */ /* 0x000fe20000000000 */
[----:B------:R-:W-:Y:S01]  /*6b00*/  R2UR UR24, R0 ;  /* 0x00000000001872ca */ /* 0x000fe200000e0000 */
[----:B------:R-:W-:Y:S01]  /*6b10*/  UMOV UR22, 0x0 ;  /* 0x0000000000167882 */ /* 0x000fe20000000000 */
[----:B------:R-:W-:Y:S01]  /*6b20*/  R2UR UR14, R2 ;  /* 0x00000000020e72ca */ /* 0x000fe200000e0000 */
[----:B------:R-:W-:Y:S01]  /*6b30*/  UMOV UR23, 0x14f00000 ;  /* 0x14f0000000177882 */ /* 0x000fe20000000000 */
[----:B------:R-:W-:Y:S01]  /*6b40*/  R2UR UR15, R3 ;  /* 0x00000000030f72ca */ /* 0x000fe200000e0000 */
[----:B------:R-:W-:Y:S01]  /*6b50*/  UMOV UR18, URZ ;  /* 0x0000003f00127c82 */ /* 0x000fe20008000000 */
[----:B------:R-:W-:Y:S01]  /*6b60*/  ISETP.NE.AND P1, PT, R22, RZ, PT ;  /* 0x000000ff1600720c */ /* 0x000fe20003f25270 */
[----:B------:R-:W-:Y:S01]  /*6b70*/  UMOV UR20, UR28 ;  /* 0x0000001c00147c82 */ /* 0x000fe20008000000 */
[----:B------:R-:W-:Y:S01]  /*6b80*/  UMOV UR21, UR29 ;  /* 0x0000001d00157c82 */ /* 0x000fe20008000000 */
[----:B------:R-:W-:Y:S01]  /*6b90*/  UMOV UR10, 0x40 ;  /* 0x00000040000a7882 */ /* 0x000fe20000000000 */
[----:B------:R-:W-:Y:S01]  /*6ba0*/  UMOV UR12, UR28 ;  /* 0x0000001c000c7c82 */ /* 0x000fe20008000000 */
[----:B------:R-:W-:-:S02]  /*6bb0*/  UIADD3 UR30, UR30, 0x2, URZ ;  /* 0x000000021e1e7890 */ /* 0x000fc4000fffe03f */
[----:B------:R-:W-:Y:S02]  /*6bc0*/  UIADD3 UR16, UR24, 0x1e000, URZ ;  /* 0x0001e00018107890 */ /* 0x000fe4000fffe03f */
[----:B------:R-:W-:Y:S02]  /*6bd0*/  USHF.L.U32 UR19, UR30, 0x6, URZ ;  /* 0x000000061e137899 */ /* 0x000fe4000800063f */
[----:B------:R-:W-:Y:S01]  /*6be0*/  UIADD3 UR17, UR24, 0x36410, URZ ;  /* 0x0003641018117890 */ /* 0x000fe2000fffe03f */
[----:B------:R-:W-:Y:S01]  /*6bf0*/  IMAD.U32 R20, RZ, RZ, UR30 ;  /* 0x0000001eff147e24 */ /* 0x000fe2000f8e00ff */
[----:B------:R-:W-:Y:S02]  /*6c00*/  UIADD3 UR8, UR24, 0x20000, URZ ;  /* 0x0002000018087890 */ /* 0x000fe4000fffe03f */
[----:B------:R-:W-:Y:S02]  /*6c10*/  UIADD3 UR32, UR24, 0x30000, URZ ;  /* 0x0003000018207890 */ /* 0x000fe4000fffe03f */
[----:B------:R-:W-:-:S02]  /*6c20*/  UIADD3 UR24, UR24, 0x22000, URZ ;  /* 0x0002200018187890 */ /* 0x000fc4000fffe03f */
[----:B------:R-:W-:Y:S02]  /*6c30*/  UIMAD.WIDE UR6, UR19, 0x4, UR4 ;  /* 0x00000004130678a5 */ /* 0x000fe4000f8e0204 */
[----:B------:R4:W-:Y:S01]  /*6c40*/  UTMALDG.4D [UR16], [UR14], desc[UR22] ;  /* 0x000016100e0075b4 */ /* 0x0009e20008019000 */
[----:B------:R-:W-:Y:S01]  /*6c50*/  UMOV UR13, UR29 ;  /* 0x0000001d000d7c82 */ /* 0x000fe20008000000 */
[----:B------:R-:W-:Y:S01]  /*6c60*/  UMOV UR9, UR17 ;  /* 0x0000001100097c82 */ /* 0x000fe20008000000 */
[----:B------:R-:W-:Y:S01]  /*6c70*/  UMOV UR11, UR19 ;  /* 0x00000013000b7c82 */ /* 0x000fe20008000000 */
[----:B------:R-:W-:Y:S01]  /*6c80*/  UMOV UR26, 0x80 ;  /* 0x00000080001a7882 */ /* 0x000fe20000000000 */
[----:B------:R-:W-:Y:S01]  /*6c90*/  UMOV UR25, UR17 ;  /* 0x0000001100197c82 */ /* 0x000fe20008000000 */
[----:B------:R-:W-:Y:S01]  /*6ca0*/  UMOV UR27, UR19 ;  /* 0x00000013001b7c82 */ /* 0x000fe20008000000 */
[----:B------:R-:W-:Y:S01]  /*6cb0*/  UMOV UR31, 0x10 ;  /* 0x00000010001f7882 */ /* 0x000fe20000000000 */
[----:B------:R4:W-:Y:S01]  /*6cc0*/  UTMALDG.4D [UR8], [UR14], desc[UR22] ;  /* 0x000016080e0075b4 */ /* 0x0009e20008019000 */
[----:B------:R-:W-:Y:S01]  /*6cd0*/  UMOV UR33, UR17 ;  /* 0x0000001100217c82 */ /* 0x000fe20008000000 */
[----:B------:R4:W-:Y:S01]  /*6ce0*/  UTMALDG.4D [UR24], [UR14], desc[UR22] ;  /* 0x000016180e0075b4 */ /* 0x0009e20008019000 */
[----:B------:R4:W-:Y:S02]  /*6cf0*/  UBLKCP.S.G [UR32], [UR6], UR31 ;  /* 0x00000020060073ba */ /* 0x0009e4000800021f */
[----:B----4-:R-:W-:Y:S05]  /*6d00*/  @P1 BRA `(.L_x_78) ;  /* 0xfffffff4001c1947 */ /* 0x010fea000383ffff */
[----:B--23--:R-:W-:-:S07]  /*6d10*/  IMAD.U32 R5, RZ, RZ, UR19 ;  /* 0x00000013ff057e24 */ /* 0x00cfce000f8e00ff */
.L_x_69:
[----:B------:R-:W-:Y:S01]  /*6d20*/  ISETP.NE.AND P1, PT, R21, RZ, PT ;  /* 0x000000ff1500720c */ /* 0x000fe20003f25270 */
[----:B------:R-:W-:-:S12]  /*6d30*/  IMAD.MOV.U32 R4, RZ, RZ, 0x1 ;  /* 0x00000001ff047424 */ /* 0x000fd800078e00ff */
[----:B------:R-:W-:Y:S05]  /*6d40*/  @!P1 BRA `(.L_x_68) ;  /* 0x0000000400649947 */ /* 0x000fea0003800000 */
[----:B------:R-:W2:Y:S02]  /*6d50*/  SYNCS.PHASECHK.TRANS64.TRYWAIT P1, [R0+URZ+0x36438], R10 ;  /* 0x0364380a000075a7 */ /* 0x000ea4000802017f */
[----:B--2---:R-:W-:Y:S05]  /*6d60*/  @!P1 BRA `(.L_x_79) ;  /* 0x0000000c00809947 */ /* 0x004fea0003800000 */
.L_x_101:
[----:B------:R-:W-:Y:S05]  /*6d70*/  @P0 BRA `(.L_x_80) ;  /* 0x0000000000140947 */ /* 0x000fea0003800000 */
[----:B------:R-:W-:Y:S01]  /*6d80*/  ISETP.NE.AND P1, PT, R16, RZ, PT ;  /* 0x000000ff1000720c */ /* 0x000fe20003f25270 */
[----:B------:R-:W-:-:S04]  /*6d90*/  IMAD.MOV.U32 R5, RZ, RZ, 0x6100 ;  /* 0x00006100ff057424 */ /* 0x000fc800078e00ff */
[----:B------:R3:W-:Y:S08]  /*6da0*/  SYNCS.ARRIVE.TRANS64 RZ, [R0+URZ+0x36430], R5 ;  /* 0x0364300500ff79a7 */ /* 0x0007f0000800003f */
[----:B------:R-:W-:Y:S05]  /*6db0*/  @!P1 BRA `(.L_x_80) ;  /* 0x0000000000049947 */ /* 0x000fea0003800000 */
[----:B------:R-:W-:Y:S01]  /*6dc0*/  BPT.TRAP 0x1 ;  /* 0x000000040000795c */ /* 0x000fe20000300000 */
.L_x_80:
[----:B---3--:R-:W3:Y:S01]  /*6dd0*/  LDC.64 R4, c[0x0][0x728] ;  /* 0x0001ca00ff047b82 */ /* 0x008ee20000000a00 */
[----:B------:R-:W-:Y:S01]  /*6de0*/  IMAD.SHL.U32 R20, R20, 0x40, RZ ;  /* 0x0000004014147824 */ /* 0x000fe200078e00ff */
[----:B------:R-:W-:Y:S01]  /*6df0*/  R2UR UR24, R0 ;  /* 0x00000000001872ca */ /* 0x000fe200000e0000 */
[----:B------:R-:W-:Y:S01]  /*6e00*/  UMOV UR14, 0x0 ;  /* 0x00000000000e7882 */ /* 0x000fe20000000000 */
[----:B------:R-:W-:Y:S01]  /*6e10*/  UMOV UR15, 0x14f00000 ;  /* 0x14f00000000f7882 */ /* 0x000fe20000000000 */
[----:B------:R-:W-:Y:S01]  /*6e20*/  UMOV UR18, URZ ;  /* 0x0000003f00127c82 */ /* 0x000fe20008000000 */
[C---:B------:R-:W-:Y:S01]  /*6e30*/  IADD3 R8, P1, R20.reuse, R6, RZ ;  /* 0x0000000614087210 */ /* 0x040fe20007f3e0ff */
[----:B------:R-:W-:Y:S01]  /*6e40*/  UMOV UR20, UR28 ;  /* 0x0000001c00147c82 */ /* 0x000fe20008000000 */
[C---:B------:R-:W-:Y:S01]  /*6e50*/  R2UR UR19, R20.reuse ;  /* 0x00000000141372ca */ /* 0x040fe200000e0000 */
[----:B------:R-:W-:Y:S01]  /*6e60*/  UMOV UR21, UR29 ;  /* 0x0000001d00157c82 */ /* 0x000fe20008000000 */
[----:B------:R-:W-:Y:S01]  /*6e70*/  LEA.HI.X.SX32 R9, R20, R11, 0x1, P1 ;  /* 0x0000000b14097211 */ /* 0x000fe200008f0eff */
[----:B------:R-:W-:Y:S01]  /*6e80*/  UMOV UR10, 0x40 ;  /* 0x00000040000a7882 */ /* 0x000fe20000000000 */
[----:B------:R-:W-:Y:S01]  /*6e90*/  UMOV UR12, UR28 ;  /* 0x0000001c000c7c82 */ /* 0x000fe20008000000 */
[----:B------:R-:W-:Y:S01]  /*6ea0*/  UMOV UR13, UR29 ;  /* 0x0000001d000d7c82 */ /* 0x000fe20008000000 */
[----:B------:R-:W-:Y:S01]  /*6eb0*/  UMOV UR26, 0x80 ;  /* 0x00000080001a7882 */ /* 0x000fe20000000000 */
[----:B------:R-:W-:-:S02]  /*6ec0*/  UIADD3 UR17, UR24, 0x36430, URZ ;  /* 0x0003643018117890 */ /* 0x000fc4000fffe03f */
[----:B------:R-:W-:Y:S02]  /*6ed0*/  UIADD3 UR16, UR24, 0x2a000, URZ ;  /* 0x0002a00018107890 */ /* 0x000fe4000fffe03f */
[----:B------:R-:W-:Y:S02]  /*6ee0*/  UIADD3 UR32, UR24, 0x30200, URZ ;  /* 0x0003020018207890 */ /* 0x000fe4000fffe03f */
[----:B------:R-:W-:Y:S02]  /*6ef0*/  UIADD3 UR8, UR24, 0x2c000, URZ ;  /* 0x0002c00018087890 */ /* 0x000fe4000fffe03f */
[----:B------:R-:W-:Y:S01]  /*6f00*/  UIADD3 UR24, UR24, 0x2e000, URZ ;  /* 0x0002e00018187890 */ /* 0x000fe2000fffe03f */
[C---:B---3--:R-:W-:Y:S01]  /*6f10*/  LEA R4, P2, R8.reuse, R4, 0x2 ;  /* 0x0000000408047211 */ /* 0x048fe200078410ff */
[----:B------:R-:W-:Y:S01]  /*6f20*/  UMOV UR9, UR17 ;  /* 0x0000001100097c82 */ /* 0x000fe20008000000 */
[----:B------:R-:W-:Y:S01]  /*6f30*/  UMOV UR11, UR19 ;  /* 0x00000013000b7c82 */ /* 0x000fe20008000000 */
[----:B------:R-:W-:Y:S01]  /*6f40*/  UMOV UR25, UR17 ;  /* 0x0000001100197c82 */ /* 0x000fe20008000000 */
[----:B------:R-:W-:Y:S01]  /*6f50*/  LEA.HI.X R5, R8, R5, R9, 0x2, P2 ;  /* 0x0000000508057211 */ /* 0x000fe200010f1409 */
[----:B------:R-:W-:Y:S01]  /*6f60*/  UMOV UR27, UR19 ;  /* 0x00000013001b7c82 */ /* 0x000fe20008000000 */
[----:B------:R-:W-:Y:S01]  /*6f70*/  IADD3 R8, P1, R13, 0x1f0, RZ ;  /* 0x000001f00d087810 */ /* 0x000fe20007f3e0ff */
[----:B------:R-:W-:Y:S01]  /*6f80*/  UMOV UR33, UR17 ;  /* 0x0000001100217c82 */ /* 0x000fe20008000000 */
[----:B------:R-:W-:Y:S01]  /*6f90*/  R2UR UR30, R4 ;  /* 0x00000000041e72ca */ /* 0x000fe200000e0000 */
[----:B------:R-:W-:Y:S01]  /*6fa0*/  UMOV UR22, 0x10 ;  /* 0x0000001000167882 */ /* 0x000fe20000000000 */
[----:B------:R-:W-:Y:S01]  /*6fb0*/  R2UR UR6, R8 ;  /* 0x00000000080672ca */ /* 0x000fe200000e0000 */
[----:B------:R-:W-:Y:S01]  /*6fc0*/  IMAD.X R8, RZ, RZ, R14, P1 ;  /* 0x000000ffff087224 */ /* 0x000fe200008e060e */
[----:B------:R-:W-:-:S02]  /*6fd0*/  R2UR UR31, R5 ;  /* 0x00000000051f72ca */ /* 0x000fc400000e0000 */
[----:B------:R-:W-:Y:S02]  /*6fe0*/  SHF.L.U32 R5, R12, 0x1f, RZ ;  /* 0x0000001f0c057819 */ /* 0x000fe400000006ff */
[----:B------:R-:W-:-:S13]  /*6ff0*/  R2UR UR7, R8 ;  /* 0x00000000080772ca */ /* 0x000fda00000e0000 */
[----:B------:R3:W-:Y:S01]  /*7000*/  UTMALDG.4D [UR16], [UR6], desc[UR14] ;  /* 0x00000e10060075b4 */ /* 0x0007e20008019000 */
[----:B------:R3:W-:Y:S01]  /*7010*/  UTMALDG.4D [UR8], [UR6], desc[UR14] ;  /* 0x00000e08060075b4 */ /* 0x0007e20008019000 */
[----:B------:R3:W-:Y:S01]  /*7020*/  UTMALDG.4D [UR24], [UR6], desc[UR14] ;  /* 0x00000e18060075b4 */ /* 0x0007e20008019000 */
[----:B------:R3:W-:Y:S01]  /*7030*/  UBLKCP.S.G [UR32], [UR30], UR22 ;  /* 0x000000201e0073ba */ /* 0x0007e20008000216 */
[----:B------:R-:W4:Y:S02]  /*7040*/  SYNCS.PHASECHK.TRANS64.TRYWAIT P1, [R0+URZ+0x36428], R5 ;  /* 0x03642805000075a7 */ /* 0x000f24000802017f */
[----:B---34-:R-:W-:Y:S05]  /*7050*/  @!P1 BRA `(.L_x_81) ;  /* 0x0000000800d89947 */ /* 0x018fea0003800000 */
.L_x_102:
[----:B------:R-:W-:Y:S01]  /*7060*/  IMAD.MOV.U32 R4, RZ, RZ, RZ ;  /* 0x000000ffff047224 */ /* 0x000fe200078e00ff */
[----:B------:R-:W-:Y:S06]  /*7070*/  @P0 BRA `(.L_x_82) ;  /* 0x0000000000140947 */ /* 0x000fec0003800000 */
[----:B------:R-:W-:Y:S01]  /*7080*/  ISETP.NE.AND P1, PT, R16, RZ, PT ;  /* 0x000000ff1000720c */ /* 0x000fe20003f25270 */
[----:B---3--:R-:W-:-:S04]  /*7090*/  IMAD.MOV.U32 R5, RZ, RZ, 0x6100 ;  /* 0x00006100ff057424 */ /* 0x008fc800078e00ff */
[----:B------:R4:W-:Y:S08]  /*70a0*/  SYNCS.ARRIVE.TRANS64 RZ, [R0+URZ+0x36418], R5 ;  /* 0x0364180500ff79a7 */ /* 0x0009f0000800003f */
[----:B------:R-:W-:Y:S05]  /*70b0*/  @!P1 BRA `(.L_x_82) ;  /* 0x0000000000049947 */ /* 0x000fea0003800000 */
[----:B------:R-:W-:Y:S01]  /*70c0*/  BPT.TRAP 0x1 ;  /* 0x000000040000795c */ /* 0x000fe20000300000 */
.L_x_82:
[----:B------:R-:W-:Y:S01]  /*70d0*/  R2UR UR19, R20 ;  /* 0x00000000141372ca */ /* 0x000fe200000e0000 */
[----:B------:R-:W-:Y:S01]  /*70e0*/  UMOV UR22, 0x0 ;  /* 0x0000000000167882 */ /* 0x000fe20000000000 */
[----:B------:R-:W-:Y:S01]  /*70f0*/  R2UR UR24, R0 ;  /* 0x00000000001872ca */ /* 0x000fe200000e0000 */
[----:B------:R-:W-:Y:S01]  /*7100*/  UMOV UR23, 0x14f00000 ;  /* 0x14f0000000177882 */ /* 0x000fe20000000000 */
[----:B------:R-:W-:Y:S01]  /*7110*/  R2UR UR14, R2 ;  /* 0x00000000020e72ca */ /* 0x000fe200000e0000 */
[----:B------:R-:W-:Y:S01]  /*7120*/  UMOV UR18, URZ ;  /* 0x0000003f00127c82 */ /* 0x000fe20008000000 */
[----:B------:R-:W-:Y:S01]  /*7130*/  R2UR UR15, R3 ;  /* 0x00000000030f72ca */ /* 0x000fe200000e0000 */
[----:B------:R-:W-:Y:S01]  /*7140*/  UMOV UR20, UR28 ;  /* 0x0000001c00147c82 */ /* 0x000fe20008000000 */
[----:B------:R-:W-:Y:S01]  /*7150*/  UMOV UR21, UR29 ;  /* 0x0000001d00157c82 */ /* 0x000fe20008000000 */
[----:B------:R-:W-:Y:S01]  /*7160*/  UMOV UR10, 0x40 ;  /* 0x00000040000a7882 */ /* 0x000fe20000000000 */
[----:B------:R-:W-:Y:S01]  /*7170*/  UMOV UR12, UR28 ;  /* 0x0000001c000c7c82 */ /* 0x000fe20008000000 */
[----:B------:R-:W-:Y:S01]  /*7180*/  UMOV UR13, UR29 ;  /* 0x0000001d000d7c82 */ /* 0x000fe20008000000 */
[----:B------:R-:W-:Y:S01]  /*7190*/  UMOV UR26, 0x80 ;  /* 0x00000080001a7882 */ /* 0x000fe20000000000 */
[----:B------:R-:W-:Y:S01]  /*71a0*/  UIADD3 UR19, UR19, 0x40, URZ ;  /* 0x0000004013137890 */ /* 0x000fe2000fffe03f */
[----:B------:R-:W-:Y:S01]  /*71b0*/  IMAD.MOV.U32 R15, RZ, RZ, 0x2 ;  /* 0x00000002ff0f7424 */ /* 0x000fe200078e00ff */
[----:B------:R-:W-:-:S02]  /*71c0*/  UIADD3 UR16, UR24, 0x24000, URZ ;  /* 0x0002400018107890 */ /* 0x000fc4000fffe03f */
[----:B------:R-:W-:Y:S02]  /*71d0*/  UIADD3 UR17, UR24, 0x36418, URZ ;  /* 0x0003641818117890 */ /* 0x000fe4000fffe03f */
[----:B------:R-:W-:Y:S01]  /*71e0*/  UIADD3 UR8, UR24, 0x26000, URZ ;  /* 0x0002600018087890 */ /* 0x000fe2000fffe03f */
[----:B---34-:R-:W-:Y:S01]  /*71f0*/  IMAD.U32 R5, RZ, RZ, UR19 ;  /* 0x00000013ff057e24 */ /* 0x018fe2000f8e00ff */
        /* <DEDUP_REMOVED lines=12> */
[----:B------:R3:W-:Y:S02]  /*72c0*/  UBLKCP.S.G [UR32], [UR6], UR30 ;  /* 0x00000020060073ba */ /* 0x0007e4000800021e */
[----:B---3--:R-:W-:Y:S01]  /*72d0*/  NOP ;  /* 0x0000000000007918 */ /* 0x008fe20000000000 */
.L_x_68:
[----:B------:R-:W-:-:S04]  /*72e0*/  SHF.L.U32 R3, R4, 0x1f, RZ ;  /* 0x0000001f04037819 */ /* 0x000fc800000006ff */
[----:B------:R-:W3:Y:S02]  /*72f0*/  SYNCS.PHASECHK.TRANS64.TRYWAIT P1, [R0+URZ+0x36438], R3 ;  /* 0x03643803000075a7 */ /* 0x000ee4000802017f */
[----:B---3--:R-:W-:Y:S05]  /*7300*/  @!P1 BRA `(.L_x_83) ;  /* 0x0000000800409947 */ /* 0x008fea0003800000 */
.L_x_103:
[----:B------:R-:W-:Y:S05]  /*7310*/  @P0 BRA `(.L_x_84) ;  /* 0x0000000000180947 */ /* 0x000fea0003800000 */
[----:B------:R-:W4:Y:S01]  /*7320*/  S2R R2, SR_TID.X ;  /* 0x0000000000027919 */ /* 0x000f220000002100 */
[----:B---3--:R-:W-:-:S04]  /*7330*/  IMAD.MOV.U32 R3, RZ, RZ, 0x6100 ;  /* 0x00006100ff037424 */ /* 0x008fc800078e00ff */
[----:B------:R3:W-:Y:S01]  /*7340*/  SYNCS.ARRIVE.TRANS64 RZ, [R0+URZ+0x36430], R3 ;  /* 0x0364300300ff79a7 */ /* 0x0007e2000800003f */
[----:B----4-:R-:W-:-:S13]  /*7350*/  LOP3.LUT P0, RZ, R2, 0x1f, RZ, 0xc0, !PT ;  /* 0x0000001f02ff7812 */ /* 0x010fda000780c0ff */
[----:B---3--:R-:W-:Y:S05]  /*7360*/  @!P0 BRA `(.L_x_84) ;  /* 0x0000000000048947 */ /* 0x008fea0003800000 */
[----:B------:R-:W-:Y:S01]  /*7370*/  BPT.TRAP 0x1 ;  /* 0x000000040000795c */ /* 0x000fe20000300000 */
.L_x_84:
[----:B---3--:R-:W3:Y:S01]  /*7380*/  LDC.64 R2, c[0x0][0x728] ;  /* 0x0001ca00ff027b82 */ /* 0x008ee20000000a00 */
[----:B------:R-:W-:Y:S01]  /*7390*/  IADD3 R13, P1, R13, 0x1f0, RZ ;  /* 0x000001f00d0d7810 */ /* 0x000fe20007f3e0ff */
[----:B------:R-:W-:Y:S01]  /*73a0*/  UMOV UR14, 0x0 ;  /* 0x00000000000e7882 */ /* 0x000fe20000000000 */
[C---:B------:R-:W-:Y:S01]  /*73b0*/  IADD3 R6, P0, R5.reuse, R6, RZ ;  /* 0x0000000605067210 */ /* 0x040fe20007f1e0ff */
[----:B------:R-:W-:Y:S01]  /*73c0*/  UMOV UR15, 0x14f00000 ;  /* 0x14f00000000f7882 */ /* 0x000fe20000000000 */
[----:B------:R-:W-:Y:S01]  /*73d0*/  R2UR UR24, R0 ;  /* 0x00000000001872ca */ /* 0x000fe200000e0000 */
[----:B------:R-:W-:Y:S01]  /*73e0*/  IMAD.X R14, RZ, RZ, R14, P1 ;  /* 0x000000ffff0e7224 */ /* 0x000fe200008e060e */
[C---:B------:R-:W-:Y:S01]  /*73f0*/  LEA.HI.X.SX32 R11, R5.reuse, R11, 0x1, P0 ;  /* 0x0000000b050b7211 */ /* 0x040fe200000f0eff */
[----:B------:R-:W-:Y:S01]  /*7400*/  UMOV UR18, URZ ;  /* 0x0000003f00127c82 */ /* 0x000fe20008000000 */
[----:B------:R-:W-:Y:S01]  /*7410*/  R2UR UR19, R5 ;  /* 0x00000000051372ca */ /* 0x000fe200000e0000 */
[----:B------:R-:W-:Y:S01]  /*7420*/  UMOV UR20, UR28 ;  /* 0x0000001c00147c82 */ /* 0x000fe20008000000 */
[----:B------:R-:W-:Y:S01]  /*7430*/  R2UR UR6, R13 ;  /* 0x000000000d0672ca */ /* 0x000fe200000e0000 */
[----:B------:R-:W-:Y:S01]  /*7440*/  UMOV UR21, UR29 ;  /* 0x0000001d00157c82 */ /* 0x000fe20008000000 */
[----:B------:R-:W-:Y:S01]  /*7450*/  R2UR UR7, R14 ;  /* 0x000000000e0772ca */ /* 0x000fe200000e0000 */
[----:B------:R-:W-:Y:S01]  /*7460*/  UMOV UR10, 0x40 ;  /* 0x00000040000a7882 */ /* 0x000fe20000000000 */
[----:B------:R-:W-:Y:S01]  /*7470*/  UMOV UR12, UR28 ;  /* 0x0000001c000c7c82 */ /* 0x000fe20008000000 */
[----:B------:R-:W-:Y:S01]  /*7480*/  UMOV UR13, UR29 ;  /* 0x0000001d000d7c82 */ /* 0x000fe20008000000 */
[----:B------:R-:W-:Y:S01]  /*7490*/  UMOV UR26, 0x80 ;  /* 0x00000080001a7882 */ /* 0x000fe20000000000 */
[----:B------:R-:W-:Y:S01]  /*74a0*/  UIADD3 UR17, UR24, 0x36430, URZ ;  /* 0x0003643018117890 */ /* 0x000fe2000fffe03f */
[----:B------:R-:W-:Y:S01]  /*74b0*/  LOP3.LUT R4, R4, 0x1, RZ, 0x3c, !PT ;  /* 0x0000000104047812 */ /* 0x000fe200078e3cff */
[----:B------:R-:W-:-:S02]  /*74c0*/  UIADD3 UR16, UR24, 0x2a000, URZ ;  /* 0x0002a00018107890 */ /* 0x000fc4000fffe03f */
[----:B------:R-:W-:Y:S01]  /*74d0*/  UIADD3 UR32, UR24, 0x30200, URZ ;  /* 0x0003020018207890 */ /* 0x000fe2000fffe03f */
[C---:B---3--:R-:W-:Y:S01]  /*74e0*/  LEA R2, P0, R6.reuse, R2, 0x2 ;  /* 0x0000000206027211 */ /* 0x048fe200078010ff */
[----:B------:R-:W-:Y:S02]  /*74f0*/  UIADD3 UR8, UR24, 0x2c000, URZ ;  /* 0x0002c00018087890 */ /* 0x000fe4000fffe03f */
[----:B------:R-:W-:Y:S01]  /*7500*/  UIADD3 UR24, UR24, 0x2e000, URZ ;  /* 0x0002e00018187890 */ /* 0x000fe2000fffe03f */
[----:B------:R-:W-:Y:S01]  /*7510*/  LEA.HI.X R3, R6, R3, R11, 0x2, P0 ;  /* 0x0000000306037211 */ /* 0x000fe200000f140b */
[----:B------:R-:W-:Y:S01]  /*7520*/  UMOV UR11, UR19 ;  /* 0x00000013000b7c82 */ /* 0x000fe20008000000 */
[----:B------:R-:W-:Y:S01]  /*7530*/  R2UR UR30, R2 ;  /* 0x00000000021e72ca */ /* 0x000fe200000e0000 */
[----:B------:R-:W-:Y:S01]  /*7540*/  UMOV UR9, UR17 ;  /* 0x0000001100097c82 */ /* 0x000fe20008000000 */
[----:B------:R-:W-:Y:S01]  /*7550*/  R2UR UR31, R3 ;  /* 0x00000000031f72ca */ /* 0x000fe200000e0000 */
[----:B------:R-:W-:Y:S01]  /*7560*/  UMOV UR27, UR19 ;  /* 0x00000013001b7c82 */ /* 0x000fe20008000000 */
[----:B------:R3:W-:Y:S01]  /*7570*/  UTMALDG.4D [UR16], [UR6], desc[UR14] ;  /* 0x00000e10060075b4 */ /* 0x0007e20008019000 */
[----:B------:R-:W-:Y:S01]  /*7580*/  UMOV UR25, UR17 ;  /* 0x0000001100197c82 */ /* 0x000fe20008000000 */
[----:B------:R-:W-:Y:S01]  /*7590*/  UMOV UR33, UR17 ;  /* 0x0000001100217c82 */ /* 0x000fe20008000000 */
[----:B------:R-:W-:Y:S01]  /*75a0*/  UMOV UR22, 0x10 ;  /* 0x0000001000167882 */ /* 0x000fe20000000000 */
[----:B------:R-:W-:Y:S01]  /*75b0*/  ISETP.NE.AND P0, PT, R15, 0x2, PT ;  /* 0x000000020f00780c */ /* 0x000fe20003f05270 */
[----:B------:R3:W-:Y:S03]  /*75c0*/  UTMALDG.4D [UR8], [UR6], desc[UR14] ;  /* 0x00000e08060075b4 */ /* 0x0007e60008019000 */
[----:B------:R-:W-:-:S02]  /*75d0*/  SEL R3, RZ, 0x1, P0 ;  /* 0x00000001ff037807 */ /* 0x000fc40000000000 */
[----:B------:R-:W-:Y:S02]  /*75e0*/  SEL R2, R15, RZ, P0 ;  /* 0x000000ff0f027207 */ /* 0x000fe40000000000 */
[----:B------:R-:W-:Y:S01]  /*75f0*/  LOP3.LUT R12, R12, R3, RZ, 0x3c, !PT ;  /* 0x000000030c0c7212 */ /* 0x000fe200078e3cff */
[----:B------:R3:W-:Y:S01]  /*7600*/  UTMALDG.4D [UR24], [UR6], desc[UR14] ;  /* 0x00000e18060075b4 */ /* 0x0007e20008019000 */
[----:B------:R3:W-:Y:S02]  /*7610*/  UBLKCP.S.G [UR32], [UR30], UR22 ;  /* 0x000000201e0073ba */ /* 0x0007e40008000216 */
[----:B---3--:R-:W-:-:S03]  /*7620*/  NOP ;  /* 0x0000000000007918 */ /* 0x008fc60000000000 */
.L_x_65:
[----:B------:R-:W-:Y:S05]  /*7630*/  BSYNC B0 ;  /* 0x0000000000007941 */ /* 0x000fea0003800000 */
.L_x_64:
[----:B------:R-:W-:-:S03]  /*7640*/  UMOV UR6, 0xffffffff ;  /* 0xffffffff00067882 */ /* 0x000fc60000000000 */
[----:B------:R-:W-:Y:S05]  /*7650*/  BRA.DIV UR6, `(.L_x_85) ;  /* 0x0000000606807947 */ /* 0x000fea000b800000 */
[----:B------:R-:W-:-:S13]  /*7660*/  ELECT P0, URZ, PT ;  /* 0x00000000003f782f */ /* 0x000fda0003800000 */
.L_x_106:
[----:B------:R-:W-:Y:S04]  /*7670*/  BSSY B0, `(.L_x_86) ;  /* 0x000001e000007945 */ /* 0x000fe80003800000 */
[----:B------:R-:W-:Y:S05]  /*7680*/  @!P0 BRA `(.L_x_87) ;  /* 0x0000000000708947 */ /* 0x000fea0003800000 */
[----:B------:R-:W-:-:S04]  /*7690*/  LOP3.LUT R17, R17, 0x2, RZ, 0xfc, !PT ;  /* 0x0000000211117812 */ /* 0x000fc800078efcff */
[----:B------:R-:W-:-:S13]  /*76a0*/  ISETP.NE.AND P2, PT, R17, 0x3, PT ;  /* 0x000000031100780c */ /* 0x000fda0003f45270 */
[----:B------:R-:W-:Y:S05]  /*76b0*/  @!P2 BRA `(.L_x_88) ;  /* 0x000000000004a947 */ /* 0x000fea0003800000 */
[----:B------:R-:W-:Y:S01]  /*76c0*/  BPT.TRAP 0x1 ;  /* 0x000000040000795c */ /* 0x000fe20000300000 */
.L_x_88:
[----:B------:R-:W3:Y:S01]  /*76d0*/  S2R R3, SR_CgaCtaId ;  /* 0x0000000000037919 */ /* 0x000ee20000008800 */
[----:B-12---:R-:W-:-:S04]  /*76e0*/  MOV R0, 0x400 ;  /* 0x0000040000007802 */ /* 0x006fc80000000f00 */
[----:B---3--:R-:W-:Y:S02]  /*76f0*/  LEA R9, R3, R0, 0x18 ;  /* 0x0000000003097211 */ /* 0x008fe400078ec0ff */
[----:B------:R-:W-:-:S03]  /*7700*/  SHF.L.U32 R0, R12, 0x1f, RZ ;  /* 0x0000001f0c007819 */ /* 0x000fc600000006ff */
[----:B------:R-:W-:-:S04]  /*7710*/  VIADD R3, R9, 0x36420 ;  /* 0x0003642009037836 */ /* 0x000fc80000000000 */
[C---:B------:R-:W-:Y:S02]  /*7720*/  IMAD R7, R2.reuse, 0x8, R3 ;  /* 0x0000000802077824 */ /* 0x040fe400078e0203 */
[----:B------:R-:W-:Y:S02]  /*7730*/  VIADD R2, R2, 0x1 ;  /* 0x0000000102027836 */ /* 0x000fe40000000000 */
[----:B------:R-:W1:Y:S03]  /*7740*/  SYNCS.PHASECHK.TRANS64.TRYWAIT P0, [R7+URZ], R0 ;  /* 0x00000000070075a7 */ /* 0x000e66000800017f */
[----:B------:R-:W-:-:S04]  /*7750*/  ISETP.NE.AND P1, PT, R2, 0x2, PT ;  /* 0x000000020200780c */ /* 0x000fc80003f25270 */
[----:B------:R-:W-:Y:S02]  /*7760*/  SEL R5, RZ, 0x1, P1 ;  /* 0x00000001ff057807 */ /* 0x000fe40000800000 */
[----:B------:R-:W-:Y:S02]  /*7770*/  SEL R2, R2, RZ, P1 ;  /* 0x000000ff02027207 */ /* 0x000fe40000800000 */
[----:B------:R-:W-:-:S03]  /*7780*/  LOP3.LUT R5, R12, R5, RZ, 0x3c, !PT ;  /* 0x000000050c057212 */ /* 0x000fc600078e3cff */
[----:B------:R-:W-:Y:S01]  /*7790*/  IMAD R3, R2, 0x8, R3 ;  /* 0x0000000802037824 */ /* 0x000fe200078e0203 */
[----:B------:R-:W-:Y:S01]  /*77a0*/  SHF.L.U32 R2, R5, 0x1f, RZ ;  /* 0x0000001f05027819 */ /* 0x000fe200000006ff */
[----:B-1----:R-:W-:Y:S06]  /*77b0*/  @!P0 BRA `(.L_x_89) ;  /* 0x00000004004c8947 */ /* 0x002fec0003800000 */
.L_x_107:
[----:B------:R-:W2:Y:S02]  /*77c0*/  SYNCS.PHASECHK.TRANS64.TRYWAIT P0, [R3+URZ], R2 ;  /* 0x00000002030075a7 */ /* 0x000ea4000800017f */
[----:B--2---:R-:W-:Y:S05]  /*77d0*/  @!P0 BRA `(.L_x_90) ;  /* 0x0000000400588947 */ /* 0x004fea0003800000 */
.L_x_108:
[----:B------:R-:W-:Y:S05]  /*77e0*/  @!P2 BRA `(.L_x_91) ;  /* 0x000000000004a947 */ /* 0x000fea0003800000 */
[----:B------:R-:W-:Y:S01]  /*77f0*/  BPT.TRAP 0x1 ;  /* 0x000000040000795c */ /* 0x000fe20000300000 */
.L_x_91:
[----:B------:R-:W-:-:S07]  /*7800*/  SHF.L.U32 R4, R4, 0x1f, RZ ;  /* 0x0000001f04047819 */ /* 0x000fce00000006ff */
.L_x_92:
[----:B---3--:R3:W4:Y:S02]  /*7810*/  SYNCS.PHASECHK.TRANS64.TRYWAIT P0, [R9+URZ+0x36438], R4 ;  /* 0x03643804090075a7 */ /* 0x008724000800017f */
[----:B----4-:R-:W-:Y:S05]  /*7820*/  @!P0 NANOSLEEP.SYNCS 0x989680 ;  /* 0x009896800000895d */ /* 0x010fea0003900000 */
[----:B------:R-:W4:Y:S02]  /*7830*/  @!P0 SYNCS.PHASECHK.TRANS64 P0, [R9+URZ+0x36438], R4 ;  /* 0x03643804090085a7 */ /* 0x000f24000800007f */
[----:B----4-:R-:W-:Y:S05]  /*7840*/  @!P0 BRA `(.L_x_92) ;  /* 0xfffffffc00f08947 */ /* 0x010fea000383ffff */
.L_x_87:
[----:B------:R-:W-:Y:S05]  /*7850*/  BSYNC B0 ;  /* 0x0000000000007941 */ /* 0x000fea0003800000 */
.L_x_86:
[----:B------:R-:W-:Y:S05]  /*7860*/  EXIT ;  /* 0x000000000000794d */ /* 0x000fea0003800000 */
.L_x_10:
[----:B------:R-:W-:Y:S02]  /*7870*/  IMAD.MOV.U32 R12, RZ, RZ, RZ ;  /* 0x000000ffff0c7224 */ /* 0x000fe400078e00ff */
[----:B------:R-:W-:Y:S02]  /*7880*/  IMAD.MOV.U32 R11, RZ, RZ, 0x1f ;  /* 0x0000001fff0b7424 */ /* 0x000fe400078e00ff */
[----:B------:R-:W-:-:S07]  /*7890*/  IMAD.MOV.U32 R15, RZ, RZ, -0x1 ;  /* 0xffffffffff0f7424 */ /* 0x000fce00078e00ff */
[----:B------:R-:W-:Y:S05]  /*78a0*/  WARPSYNC.COLLECTIVE R15, `(.L_x_93) ;  /* 0x000000000f087348 */ /* 0x000fea0003c00000 */
[----:B------:R1:W2:Y:S02]  /*78b0*/  SHFL.IDX P6, R14, R13, R12, R11 ;  /* 0x0000000c0d0e7389 */ /* 0x0002a400000c000b */
[----:B-12---:R-:W-:Y:S01]  /*78c0*/  ENDCOLLECTIVE ;  /* 0x000000000000791b */ /* 0x006fe20003800000 */
.L_x_93:
[----:B------:R-:W-:Y:S05]  /*78d0*/  BRA `(.L_x_94) ;  /* 0xffffff9000ac7947 */ /* 0x000fea000383ffff */
.L_x_12:
[----:B--2---:R2:W3:Y:S02]  /*78e0*/  SYNCS.PHASECHK.TRANS64.TRYWAIT P0, [R157+URZ+0x36400], R18 ;  /* 0x036400129d0075a7 */ /* 0x0044e4000800017f */
[----:B---3--:R-:W-:Y:S05]  /*78f0*/  @!P0 NANOSLEEP.SYNCS 0x989680 ;  /* 0x009896800000895d */ /* 0x008fea0003900000 */
[----:B------:R-:W3:Y:S02]  /*7900*/  @!P0 SYNCS.PHASECHK.TRANS64 P0, [R157+URZ+0x36400], R18 ;  /* 0x036400129d0085a7 */ /* 0x000ee4000800007f */
[----:B---3--:R-:W-:Y:S05]  /*7910*/  @!P0 BRA `(.L_x_12) ;  /* 0xfffffffc00f08947 */ /* 0x008fea000383ffff */
[----:B------:R-:W-:Y:S05]  /*7920*/  BRA `(.L_x_11) ;  /* 0xffffff9400187947 */ /* 0x000fea000383ffff */
.L_x_17:
[----:B--2---:R2:W3:Y:S02]  /*7930*/  SYNCS.PHASECHK.TRANS64.TRYWAIT P1, [R4+URZ+0x36410], R13 ;  /* 0x0364100d040075a7 */ /* 0x0044e4000802017f */
[----:B---3--:R-:W-:Y:S05]  /*7940*/  @!P1 NANOSLEEP.SYNCS 0x989680 ;  /* 0x009896800000995d */ /* 0x008fea0003900000 */
[----:B------:R-:W3:Y:S02]  /*7950*/  @!P1 SYNCS.PHASECHK.TRANS64 P1, [R4+URZ+0x36410], R13 ;  /* 0x0364100d040095a7 */ /* 0x000ee4000802007f */
[----:B---3--:R-:W-:Y:S05]  /*7960*/  @!P1 BRA `(.L_x_17) ;  /* 0xfffffffc00f09947 */ /* 0x008fea000383ffff */
[----:B------:R-:W-:Y:S05]  /*7970*/  BRA `(.L_x_16) ;  /* 0xffffff9800d87947 */ /* 0x000fea000383ffff */
.L_x_21:
[----:B---3--:R3:W1:Y:S02]  /*7980*/  SYNCS.PHASECHK.TRANS64.TRYWAIT P1, [R157+URZ+0x36430], R14 ;  /* 0x0364300e9d0075a7 */ /* 0x008664000802017f */
[----:B-1----:R-:W-:Y:S05]  /*7990*/  @!P1 NANOSLEEP.SYNCS 0x989680 ;  /* 0x009896800000995d */ /* 0x002fea0003900000 */
[----:B------:R-:W1:Y:S02]  /*79a0*/  @!P1 SYNCS.PHASECHK.TRANS64 P1, [R157+URZ+0x36430], R14 ;  /* 0x0364300e9d0095a7 */ /* 0x000e64000802007f */
[----:B-1----:R-:W-:Y:S05]  /*79b0*/  @!P1 BRA `(.L_x_21) ;  /* 0xfffffffc00f09947 */ /* 0x002fea000383ffff */
[----:B------:R-:W-:Y:S05]  /*79c0*/  BRA `(.L_x_20) ;  /* 0xffffffa0007c7947 */ /* 0x000fea000383ffff */
.L_x_66:
[----:B-1----:R1:W2:Y:S02]  /*79d0*/  SYNCS.PHASECHK.TRANS64.TRYWAIT P1, [R0+URZ+0x36420], R10 ;  /* 0x0364200a000075a7 */ /* 0x0022a4000802017f */
[----:B--2---:R-:W-:Y:S05]  /*79e0*/  @!P1 NANOSLEEP.SYNCS 0x989680 ;  /* 0x009896800000995d */ /* 0x004fea0003900000 */
[----:B------:R-:W2:Y:S02]  /*79f0*/  @!P1 SYNCS.PHASECHK.TRANS64 P1, [R0+URZ+0x36420], R10 ;  /* 0x0364200a000095a7 */ /* 0x000ea4000802007f */
[----:B--2---:R-:W-:Y:S05]  /*7a00*/  @!P1 BRA `(.L_x_66) ;  /* 0xfffffffc00f09947 */ /* 0x004fea000383ffff */
[----:B------:R-:W-:Y:S05]  /*7a10*/  BRA `(.L_x_95) ;  /* 0xffffffe0001c7947 */ /* 0x000fea000383ffff */
.L_x_70:
[----:B-1----:R1:W2:Y:S02]  /*7a20*/  SYNCS.PHASECHK.TRANS64.TRYWAIT P1, [R0+URZ+0x36438], R10 ;  /* 0x0364380a000075a7 */ /* 0x0022a4000802017f */
[----:B--2---:R-:W-:Y:S05]  /*7a30*/  @!P1 NANOSLEEP.SYNCS 0x989680 ;  /* 0x009896800000995d */ /* 0x004fea0003900000 */
[----:B------:R-:W2:Y:S02]  /*7a40*/  @!P1 SYNCS.PHASECHK.TRANS64 P1, [R0+URZ+0x36438], R10 ;  /* 0x0364380a000095a7 */ /* 0x000ea4000802007f */
[----:B--2---:R-:W-:Y:S05]  /*7a50*/  @!P1 BRA `(.L_x_70) ;  /* 0xfffffffc00f09947 */ /* 0x004fea000383ffff */
[----:B------:R-:W-:Y:S05]  /*7a60*/  BRA `(.L_x_96) ;  /* 0xffffffe400d47947 */ /* 0x000fea000383ffff */
.L_x_72:
[----:B--2---:R2:W3:Y:S02]  /*7a70*/  SYNCS.PHASECHK.TRANS64.TRYWAIT P1, [R0+URZ+0x36428], R3 ;  /* 0x03642803000075a7 */ /* 0x0044e4000802017f */
[----:B---3--:R-:W-:Y:S05]  /*7a80*/  @!P1 NANOSLEEP.SYNCS 0x989680 ;  /* 0x009896800000995d */ /* 0x008fea0003900000 */
[----:B------:R-:W3:Y:S02]  /*7a90*/  @!P1 SYNCS.PHASECHK.TRANS64 P1, [R0+URZ+0x36428], R3 ;  /* 0x03642803000095a7 */ /* 0x000ee4000802007f */
[----:B---3--:R-:W-:Y:S05]  /*7aa0*/  @!P1 BRA `(.L_x_72) ;  /* 0xfffffffc00f09947 */ /* 0x008fea000383ffff */
[----:B------:R-:W-:Y:S05]  /*7ab0*/  BRA `(.L_x_97) ;  /* 0xffffffe800947947 */ /* 0x000fea000383ffff */
.L_x_74:
[----:B--2---:R2:W3:Y:S02]  /*7ac0*/  SYNCS.PHASECHK.TRANS64.TRYWAIT P1, [R0+URZ+0x36438], R29 ;  /* 0x0364381d000075a7 */ /* 0x0044e4000802017f */
[----:B---3--:R-:W-:Y:S05]  /*7ad0*/  @!P1 NANOSLEEP.SYNCS 0x989680 ;  /* 0x009896800000995d */ /* 0x008fea0003900000 */
[----:B------:R-:W3:Y:S02]  /*7ae0*/  @!P1 SYNCS.PHASECHK.TRANS64 P1, [R0+URZ+0x36438], R29 ;  /* 0x0364381d000095a7 */ /* 0x000ee4000802007f */
[----:B---3--:R-:W-:Y:S05]  /*7af0*/  @!P1 BRA `(.L_x_74) ;  /* 0xfffffffc00f09947 */ /* 0x008fea000383ffff */
[----:B------:R-:W-:Y:S05]  /*7b00*/  BRA `(.L_x_98) ;  /* 0xffffffec00247947 */ /* 0x000fea000383ffff */
.L_x_76:
[----:B------:R-:W-:-:S07]  /*7b10*/  SHF.L.U32 R5, R12, 0x1f, RZ ;  /* 0x0000001f0c057819 */ /* 0x000fce00000006ff */
.L_x_99:
[----:B--2---:R2:W3:Y:S02]  /*7b20*/  SYNCS.PHASECHK.TRANS64.TRYWAIT P1, [R0+URZ+0x36420], R5 ;  /* 0x03642005000075a7 */ /* 0x0044e4000802017f */
[----:B---3--:R-:W-:Y:S05]  /*7b30*/  @!P1 NANOSLEEP.SYNCS 0x989680 ;  /* 0x009896800000995d */ /* 0x008fea0003900000 */
[----:B------:R-:W3:Y:S02]  /*7b40*/  @!P1 SYNCS.PHASECHK.TRANS64 P1, [R0+URZ+0x36420], R5 ;  /* 0x03642005000095a7 */ /* 0x000ee4000802007f */
[----:B---3--:R-:W-:Y:S05]  /*7b50*/  @!P1 BRA `(.L_x_99) ;  /* 0xfffffffc00f09947 */ /* 0x008fea000383ffff */
[----:B------:R-:W-:Y:S05]  /*7b60*/  BRA `(.L_x_100) ;  /* 0xffffffec00c47947 */ /* 0x000fea000383ffff */
.L_x_79:
[----:B--2---:R2:W3:Y:S02]  /*7b70*/  SYNCS.PHASECHK.TRANS64.TRYWAIT P1, [R0+URZ+0x36438], R10 ;  /* 0x0364380a000075a7 */ /* 0x0044e4000802017f */
[----:B---3--:R-:W-:Y:S05]  /*7b80*/  @!P1 NANOSLEEP.SYNCS 0x989680 ;  /* 0x009896800000995d */ /* 0x008fea0003900000 */
[----:B------:R-:W3:Y:S02]  /*7b90*/  @!P1 SYNCS.PHASECHK.TRANS64 P1, [R0+URZ+0x36438], R10 ;  /* 0x0364380a000095a7 */ /* 0x000ee4000802007f */
[----:B---3--:R-:W-:Y:S05]  /*7ba0*/  @!P1 BRA `(.L_x_79) ;  /* 0xfffffffc00f09947 */ /* 0x008fea000383ffff */
[----:B------:R-:W-:Y:S05]  /*7bb0*/  BRA `(.L_x_101) ;  /* 0xfffffff0006c7947 */ /* 0x000fea000383ffff */
.L_x_81:
[----:B---3--:R3:W4:Y:S02]  /*7bc0*/  SYNCS.PHASECHK.TRANS64.TRYWAIT P1, [R0+URZ+0x36428], R5 ;  /* 0x03642805000075a7 */ /* 0x008724000802017f */
[----:B----4-:R-:W-:Y:S05]  /*7bd0*/  @!P1 NANOSLEEP.SYNCS 0x989680 ;  /* 0x009896800000995d */ /* 0x010fea0003900000 */
[----:B------:R-:W4:Y:S02]  /*7be0*/  @!P1 SYNCS.PHASECHK.TRANS64 P1, [R0+URZ+0x36428], R5 ;  /* 0x03642805000095a7 */ /* 0x000f24000802007f */
[----:B----4-:R-:W-:Y:S05]  /*7bf0*/  @!P1 BRA `(.L_x_81) ;  /* 0xfffffffc00f09947 */ /* 0x010fea000383ffff */
[----:B------:R-:W-:Y:S05]  /*7c00*/  BRA `(.L_x_102) ;  /* 0xfffffff400147947 */ /* 0x000fea000383ffff */
.L_x_83:
[----:B---3--:R3:W4:Y:S02]  /*7c10*/  SYNCS.PHASECHK.TRANS64.TRYWAIT P1, [R0+URZ+0x36438], R3 ;  /* 0x03643803000075a7 */ /* 0x008724000802017f */
[----:B----4-:R-:W-:Y:S05]  /*7c20*/  @!P1 NANOSLEEP.SYNCS 0x989680 ;  /* 0x009896800000995d */ /* 0x010fea0003900000 */
[----:B------:R-:W4:Y:S02]  /*7c30*/  @!P1 SYNCS.PHASECHK.TRANS64 P1, [R0+URZ+0x36438], R3 ;  /* 0x03643803000095a7 */ /* 0x000f24000802007f */
[----:B----4-:R-:W-:Y:S05]  /*7c40*/  @!P1 BRA `(.L_x_83) ;  /* 0xfffffffc00f09947 */ /* 0x010fea000383ffff */
[----:B------:R-:W-:Y:S05]  /*7c50*/  BRA `(.L_x_103) ;  /* 0xfffffff400ac7947 */ /* 0x000fea000383ffff */
.L_x_85:
[----:B------:R-:W-:Y:S01]  /*7c60*/  BSSY B0, `(.L_x_104) ;  /* 0x0000006000007945 */ /* 0x000fe20003800000 */
[----:B------:R-:W-:-:S07]  /*7c70*/  IMAD.MOV.U32 R15, RZ, RZ, -0x1 ;  /* 0xffffffffff0f7424 */ /* 0x000fce00078e00ff */
[----:B-12---:R-:W-:Y:S05]  /*7c80*/  WARPSYNC.COLLECTIVE R15, `(.L_x_105) ;  /* 0x000000000f0c7348 */ /* 0x006fea0003c00000 */
[----:B------:R-:W-:Y:S02]  /*7c90*/  ELECT P6, UR62, PT ;  /* 0x00000000003e782f */ /* 0x000fe400038c0000 */
[----:B------:R-:W-:Y:S01]  /*7ca0*/  MOV R14, UR62 ;  /* 0x0000003e000e7c02 */ /* 0x000fe20008000f00 */
[----:B-12---:R-:W-:Y:S10]  /*7cb0*/  ENDCOLLECTIVE ;  /* 0x000000000000791b */ /* 0x006ff40003800000 */
.L_x_105:
[----:B------:R-:W-:Y:S05]  /*7cc0*/  BSYNC B0 ;  /* 0x0000000000007941 */ /* 0x000fea0003800000 */
.L_x_104:
[----:B------:R-:W-:Y:S01]  /*7cd0*/  PLOP3.LUT P0, PT, P6, PT, PT, 0x80, 0x0 ;  /* 0x000000000000781c */ /* 0x000fe2000370f070 */
[----:B------:R-:W-:-:S12]  /*7ce0*/  BRA `(.L_x_106) ;  /* 0xfffffff800607947 */ /* 0x000fd8000383ffff */
.L_x_89:
[----:B-1----:R1:W2:Y:S02]  /*7cf0*/  SYNCS.PHASECHK.TRANS64.TRYWAIT P0, [R7+URZ], R0 ;  /* 0x00000000070075a7 */ /* 0x0022a4000800017f */
[----:B--2---:R-:W-:Y:S05]  /*7d00*/  @!P0 NANOSLEEP.SYNCS 0x989680 ;  /* 0x009896800000895d */ /* 0x004fea0003900000 */
[----:B------:R-:W2:Y:S02]  /*7d10*/  @!P0 SYNCS.PHASECHK.TRANS64 P0, [R7+URZ], R0 ;  /* 0x00000000070085a7 */ /* 0x000ea4000800007f */
[----:B--2---:R-:W-:Y:S05]  /*7d20*/  @!P0 BRA `(.L_x_89) ;  /* 0xfffffffc00f08947 */ /* 0x004fea000383ffff */
[----:B------:R-:W-:Y:S05]  /*7d30*/  BRA `(.L_x_107) ;  /* 0xfffffff800a07947 */ /* 0x000fea000383ffff */
.L_x_90:
[----:B--2---:R2:W3:Y:S02]  /*7d40*/  SYNCS.PHASECHK.TRANS64.TRYWAIT P0, [R3+URZ], R2 ;  /* 0x00000002030075a7 */ /* 0x0044e4000800017f */
[----:B---3--:R-:W-:Y:S05]  /*7d50*/  @!P0 NANOSLEEP.SYNCS 0x989680 ;  /* 0x009896800000895d */ /* 0x008fea0003900000 */
[----:B------:R-:W3:Y:S02]  /*7d60*/  @!P0 SYNCS.PHASECHK.TRANS64 P0, [R3+URZ], R2 ;  /* 0x00000002030085a7 */ /* 0x000ee4000800007f */
[----:B---3--:R-:W-:Y:S05]  /*7d70*/  @!P0 BRA `(.L_x_90) ;  /* 0xfffffffc00f08947 */ /* 0x008fea000383ffff */
[----:B------:R-:W-:Y:S05]  /*7d80*/  BRA `(.L_x_108) ;  /* 0xfffffff800947947 */ /* 0x000fea000383ffff */
.L_x_109:
[----:B------:R-:W-:-:S00]  /*7d90*/  BRA `(.L_x_109) ;  /* 0xfffffffc00fc7947 */ /* 0x000fc0000383ffff */
[----:B------:R-:W-:-:S00]  /*7da0*/  NOP ;  /* 0x0000000000007918 */ /* 0x000fc00000000000 */
        /* <DEDUP_REMOVED lines=13> */
.L_x_3855:


//--------------------- .text._ZN7cutlass13device_kernelIN5flash11enable_sm90INS1_16FlashAttnBwdSm90INS1_25CollectiveMainloopBwdSm90ILi2ELi1ELi1EN4cute5tupleIJNS5_1CILi1EEES8_S8_EEENS6_IJNS7_ILi64EEENS7_ILi96EEENS7_ILi192EEEEEENS_6half_tEfNS_4arch4Sm90ELb0ELb0ELb1ELb0ELb1ELb0ELb1ELb0ELi3ELi1ELi1ELi1ELb0EEENS1_21CollectiveEpilogueBwdISD_SE_SG_Li384ELb0ELb1ELi3EEENS1_19SingleTileSchedulerILb0ELb0ELb0ELi96EEEEEEEEEvNT_6ParamsE --------------------------
	.section	.text._ZN7cutlass13device_kernelIN5flash11enable_sm90INS1_16FlashAttnBwdSm90INS1_25CollectiveMainloopBwdSm90ILi2ELi1ELi1EN4cute5tupleIJNS5_1CILi1EEES8_S8_EEENS6_IJNS7_ILi64EEENS7_ILi96EEENS7_ILi192EEEEEENS_6half_tEfNS_4arch4Sm90ELb0ELb0ELb1ELb0ELb1ELb0ELb1ELb0ELi3ELi1ELi1ELi1ELb0EEENS1_21CollectiveEpilogueBwdISD_SE_SG_Li384ELb0ELb1ELi3EEENS1_19SingleTileSchedulerILb0ELb0ELb0ELi96EEEEEEEEEvNT_6ParamsE,"ax",@progbits
	.align	128
.text._ZN7cutlass13device_kernelIN5flash11enable_sm90INS1_16FlashAttnBwdSm90INS1_25CollectiveMainloopBwdSm90ILi2ELi1ELi1EN4cute5tupleIJNS5_1CILi1EEES8_S8_EEENS6_IJNS7_ILi64EEENS7_ILi96EEENS7_ILi192EEEEEENS_6half_tEfNS_4arch4Sm90ELb0ELb0ELb1ELb0ELb1ELb0ELb1ELb0ELi3ELi1ELi1ELi1ELb0EEENS1_21CollectiveEpilogueBwdISD_SE_SG_Li384ELb0ELb1ELi3EEENS1_19SingleTileSchedulerILb0ELb0ELb0ELi96EEEEEEEEEvNT_6ParamsE:
        .type           _ZN7cutlass13device_kernelIN5flash11enable_sm90INS1_16FlashAttnBwdSm90INS1_25CollectiveMainloopBwdSm90ILi2ELi1ELi1EN4cute5tupleIJNS5_1CILi1EEES8_S8_EEENS6_IJNS7_ILi64EEENS7_ILi96EEENS7_ILi192EEEEEENS_6half_tEfNS_4arch4Sm90ELb0ELb0ELb1ELb0ELb1ELb0ELb1ELb0ELi3ELi1ELi1ELi1ELb0EEENS1_21CollectiveEpilogueBwdISD_SE_SG_Li384ELb0ELb1ELi3EEENS1_19SingleTileSchedulerILb0ELb0ELb0ELi96EEEEEEEEEvNT_6ParamsE,@function
        .size           _ZN7cutlass13device_kernelIN5flash11enable_sm90INS1_16FlashAttnBwdSm90INS1_25CollectiveMainloopBwdSm90ILi2ELi1ELi1EN4cute5tupleIJNS5_1CILi1EEES8_S8_EEENS6_IJNS7_ILi64EEENS7_ILi96EEENS7_ILi192EEEEEENS_6half_tEfNS_4arch4Sm90ELb0ELb0ELb1ELb0ELb1ELb0ELb1ELb0ELi3ELi1ELi1ELi1ELb0EEENS1_21CollectiveEpilogueBwdISD_SE_SG_Li384ELb0ELb1ELi3EEENS1_19SingleTileSchedulerILb0ELb0ELb0ELi96EEEEEEEEEvNT_6ParamsE,(.L_x_3856 - _ZN7cutlass13device_kernelIN5flash11enable_sm90INS1_16FlashAttnBwdSm90INS1_25CollectiveMainloopBwdSm90ILi2ELi1ELi1EN4cute5tupleIJNS5_1CILi1EEES8_S8_EEENS6_IJNS7_ILi64EEENS7_ILi96EEENS7_ILi192EEEEEENS_6half_tEfNS_4arch4Sm90ELb0ELb0ELb1ELb0ELb1ELb0ELb1ELb0ELi3ELi1ELi1ELi1ELb0EEENS1_21CollectiveEpilogueBwdISD_SE_SG_Li384ELb0ELb1ELi3EEENS1_19SingleTileSchedulerILb0ELb0ELb0ELi96EEEEEEEEEvNT_6ParamsE)
        .other          _ZN7cutlass13device_kernelIN5flash11enable_sm90INS1_16FlashAttnBwdSm90INS1_25CollectiveMainloopBwdSm90ILi2ELi1ELi1EN4cute5tupleIJNS5_1CILi1EEES8_S8_EEENS6_IJNS7_ILi64EEENS7_ILi96EEENS7_ILi192EEEEEENS_6half_tEfNS_4arch4Sm90ELb0ELb0ELb1ELb0ELb1ELb0ELb1ELb0ELi3ELi1ELi1ELi1ELb0EEENS1_21CollectiveEpilogueBwdISD_SE_SG_Li384ELb0ELb1ELi3EEENS1_19SingleTileSchedulerILb0ELb0ELb0ELi96EEEEEEEEEvNT_6ParamsE,@"STO_CUDA_ENTRY STV_DEFAULT"
_ZN7cutlass13device_kernelIN5flash11enable_sm90INS1_16FlashAttnBwdSm90INS1_25CollectiveMainloopBwdSm90ILi2ELi1ELi1EN4cute5tupleIJNS5_1CILi1EEES8_S8_EEENS6_IJNS7_ILi64EEENS7_ILi96EEENS7_ILi192EEEEEENS_6half_tEfNS_4arch4Sm90ELb0ELb0ELb1ELb0ELb1ELb0ELb1ELb0ELi3ELi1ELi1ELi1ELb0EEENS1_21CollectiveEpilogueBwdISD_SE_SG_Li384ELb0ELb1ELi3EEENS1_19SingleTileSchedulerILb0ELb0ELb0ELi96EEEEEEEEEvNT_6ParamsE:
        /* <DEDUP_REMOVED lines=29> */
.L_x_111:
[----:B------:R-:W-:Y:S05]  /*01d0*/  BSYNC B0 ;  /* 0x0000000000007941 */ /* 0x000fea0003800000 */
.L_x_110:
        /* <DEDUP_REMOVED lines=34> */
.L_x_112:
        /* <DEDUP_REMOVED lines=20> */
.L_x_113:
[----:B---3--:R-:W-:Y:S01]  /*0540*/  ISETP.NE.AND P0, PT, R2, RZ, PT ;  /* 0x000000ff0200720c */ /* 0x008fe20003f05270 */
[----:B------:R-:W-:Y:S01]  /*0550*/  IMAD.MOV.U32 R17, RZ, RZ, 0x1 ;  /* 0x00000001ff117424 */ /* 0x000fe200078e00ff */
[----:B------:R-:W-:-:S04]  /*0560*/  NOP ;  /* 0x0000000000007918 */ /* 0x000fc80000000000 */
[----:B------:R-:W-:Y:S01]  /*0570*/  SEL R17, R17, 0x2, !P0 ;  /* 0x0000000211117807 */ /* 0x000fe20004000000 */
[----:B-12-4-:R-:W-:Y:S06]  /*0580*/  BAR.SYNC.DEFER_BLOCKING 0x0 ;  /* 0x0000000000007b1d */ /* 0x016fec0000010000 */
[----:B------:R-:W-:Y:S05]  /*0590*/  @!P0 BRA `(.L_x_114) ;  /* 0x0000004000848947 */ /* 0x000fea0003800000 */
.L_x_115:
        /* <DEDUP_REMOVED lines=37> */
.L_x_117:
        /* <DEDUP_REMOVED lines=15> */
.L_x_116:
        /* <DEDUP_REMOVED lines=20> */
.L_x_119:
        /* <DEDUP_REMOVED lines=15> */
.L_x_118:
        /* <DEDUP_REMOVED lines=8> */
.L_x_222:
        /* <DEDUP_REMOVED lines=32> */
.L_x_121:
        /* <DEDUP_REMOVED lines=105> */
.L_x_134:
[----:B------:R-:W-:Y:S01]  /*1420*/  ISETP.NE.AND P0, PT, R9, 0x3, PT ;  /* 0x000000030900780c */ /* 0x000fe20003f05270 */
[----:B------:R-:W-:-:S12]  /*1430*/  YIELD ;  /* 0x0000000000007946 */ /* 0x000fd80003800000 */
[----:B---3--:R-:W-:Y:S05]  /*1440*/  @!P0 BRA `(.L_x_124) ;  /* 0x0000000000048947 */ /* 0x008fea0003800000 */
[----:B------:R-:W-:Y:S01]  /*1450*/  BPT.TRAP 0x1 ;  /* 0x000000040000795c */ /* 0x000fe20000300000 */
.L_x_124:
[----:B------:R-:W-:Y:S02]  /*1460*/  LEA R4, R3, UR37, 0x3 ;  /* 0x0000002503047c11 */ /* 0x000fe4000f8e18ff */
[----:B------:R-:W-:-:S04]  /*1470*/  SHF.L.U32 R13, R8, 0x1f, RZ ;  /* 0x0000001f080d7819 */ /* 0x000fc800000006ff */
[----:B------:R1:W2:Y:S01]  /*1480*/  SYNCS.PHASECHK.TRANS64.TRYWAIT P1, [R4+URZ+0x36410], R13 ;  /* 0x0364100d040075a7 */ /* 0x0002a2000802017f */
[----:B------:R-:W-:Y:S05]  /*1490*/  @!P0 BRA `(.L_x_125) ;  /* 0x0000000000048947 */ /* 0x000fea0003800000 */
[----:B------:R-:W-:Y:S01]  /*14a0*/  BPT.TRAP 0x1 ;  /* 0x000000040000795c */ /* 0x000fe20000300000 */
.L_x_125:
[----:B--2---:R-:W-:Y:S05]  /*14b0*/  @P1 BRA `(.L_x_126) ;  /* 0x0000000000081947 */ /* 0x004fea0003800000 */
[----:B------:R-:W2:Y:S02]  /*14c0*/  SYNCS.PHASECHK.TRANS64.TRYWAIT P1, [R4+URZ+0x36410], R13 ;  /* 0x0364100d040075a7 */ /* 0x000ea4000802017f */
[----:B--2---:R-:W-:Y:S05]  /*14d0*/  @!P1 BRA `(.L_x_127) ;  /* 0x0000006c00189947 */ /* 0x004fea0003800000 */
.L_x_126:
        /* <DEDUP_REMOVED lines=103> */
.L_x_128:
[----:B---3--:R-:W-:-:S04]  /*1b50*/  SHF.L.U32 R14, R7, 0x1f, RZ ;  /* 0x0000001f070e7819 */ /* 0x008fc800000006ff */
[----:B------:R2:W3:Y:S01]  /*1b60*/  SYNCS.PHASECHK.TRANS64.TRYWAIT P1, [UR37+0x36430], R14 ;  /* 0x0364300eff0075a7 */ /* 0x0004e20008020165 */
[----:B------:R-:W-:Y:S05]  /*1b70*/  @!P0 BRA `(.L_x_129) ;  /* 0x0000000000048947 */ /* 0x000fea0003800000 */
[----:B------:R-:W-:Y:S01]  /*1b80*/  BPT.TRAP 0x1 ;  /* 0x000000040000795c */ /* 0x000fe20000300000 */
.L_x_129:
[----:B---3--:R-:W-:Y:S05]  /*1b90*/  @P1 BRA `(.L_x_130) ;  /* 0x0000000000081947 */ /* 0x008fea0003800000 */
[----:B------:R-:W3:Y:S02]  /*1ba0*/  SYNCS.PHASECHK.TRANS64.TRYWAIT P1, [UR37+0x36430], R14 ;  /* 0x0364300eff0075a7 */ /* 0x000ee40008020165 */
[----:B---3--:R-:W-:Y:S05]  /*1bb0*/  @!P1 BRA `(.L_x_131) ;  /* 0x0000006400749947 */ /* 0x008fea0003800000 */
.L_x_130:
        /* <DEDUP_REMOVED lines=369> */
.L_x_132:
        /* <DEDUP_REMOVED lines=60> */
.L_x_133:
        /* <DEDUP_REMOVED lines=12> */
.L_x_123:
        /* <DEDUP_REMOVED lines=68> */
.L_x_135:
        /* <DEDUP_REMOVED lines=20> */
.L_x_136:
        /* <DEDUP_REMOVED lines=18> */
.L_x_137:
        /* <DEDUP_REMOVED lines=18> */
.L_x_138:
        /* <DEDUP_REMOVED lines=135> */
.L_x_140:
[----:B------:R-:W-:Y:S05]  /*4780*/  BSYNC B0 ;  /* 0x0000000000007941 */ /* 0x000fea0003800000 */
.L_x_139:
[----:B------:R-:W-:-:S04]  /*4790*/  DEPBAR.LE SB0, 0x0 ;  /* 0x000080000000791a */ /* 0x000fc80000000000 */
[----:B------:R-:W-:Y:S05]  /*47a0*/  EXIT ;  /* 0x000000000000794d */ /* 0x000fea0003800000 */
.L_x_114:
        /* <DEDUP_REMOVED lines=14> */
[----:B------:R-:W-:Y:S01]  /*4890*/  ULDC UR13, c[0x0][0x288] ;  /* 0x0000a200000d7ab9 */ /* 0x000fe20000000800 */
[----:B------:R-:W-:Y:S01]  /*48a0*/  ULDC.64 UR14, c[0x0][0x2e0] ;  /* 0x0000b800000e7ab9 */ /* 0x000fe20000000a00 */
[----:B------:R-:W-:-:S04]  /*48b0*/  ELECT P0, URZ, PT ;  /* 0x00000000003f782f */ /* 0x000fc80003800000 */
[----:B------:R-:W2:Y:S01]  /*48c0*/  LDC R4, c[0x0][0x280] ;  /* 0x0000a000ff047b82 */ /* 0x000ea20000000800 */
[----:B-1----:R-:W-:Y:S02]  /*48d0*/  USHF.R.S32.HI UR10, URZ, 0x1f, UR16 ;  /* 0x0000001f3f0a7899 */ /* 0x002fe40008011410 */
[----:B------:R-:W-:Y:S02]  /*48e0*/  UIMAD.WIDE.U32 UR4, UR16, UR8, URZ ;  /* 0x00000008100472a5 */ /* 0x000fe4000f8e003f */
[----:B------:R-:W-:Y:S01]  /*48f0*/  UIMAD UR6, UR10, UR8, URZ ;  /* 0x000000080a0672a4 */ /* 0x000fe2000f8e023f */
[----:B--2---:R-:W-:-:S03]  /*4900*/  ISETP.GE.AND P1, PT, R4, 0x1, PT ;  /* 0x000000010400780c */ /* 0x004fc60003f26270 */
[----:B------:R-:W-:Y:S02]  /*4910*/  UIMAD UR7, UR16, UR9, UR6 ;  /* 0x00000009100772a4 */ /* 0x000fe4000f8e0206 */
[----:B------:R-:W-:Y:S02]  /*4920*/  USHF.R.S32.HI UR6, URZ, 0x1f, UR11 ;  /* 0x0000001f3f067899 */ /* 0x000fe4000801140b */
[----:B------:R-:W-:Y:S02]  /*4930*/  UIMAD UR9, UR11, UR13, URZ ;  /* 0x0000000d0b0972a4 */ /* 0x000fe4000f8e023f */
[----:B------:R-:W-:Y:S02]  /*4940*/  UIMAD UR6, UR6, UR14, URZ ;  /* 0x0000000e060672a4 */ /* 0x000fe4000f8e023f */
[----:B------:R-:W-:Y:S02]  /*4950*/  UIADD3 UR5, UR5, UR7, URZ ;  /* 0x0000000705057290 */ /* 0x000fe4000fffe03f */
[----:B------:R-:W-:-:S02]  /*4960*/  UIADD3 UR8, UP0, UR9, UR16, URZ ;  /* 0x0000001009087290 */ /* 0x000fc4000ff1e03f */
[----:B------:R-:W-:Y:S02]  /*4970*/  UIMAD UR12, UR11, UR15, UR6 ;  /* 0x0000000f0b0c72a4 */ /* 0x000fe4000f8e0206 */
[----:B------:R-:W-:Y:S02]  /*4980*/  UIMAD.WIDE.U32 UR6, UR11, UR14, UR4 ;  /* 0x0000000e0b0672a5 */ /* 0x000fe4000f8e0004 */
[----:B------:R-:W-:Y:S01]  /*4990*/  ULEA.HI.X.SX32 UR9, UR9, UR10, 0x1, UP0 ;  /* 0x0000000a09097291 */ /* 0x000fe200080f0e3f */
[----:B------:R-:W-:Y:S11]  /*49a0*/  @!P1 EXIT ;  /* 0x000000000000994d */ /* 0x000ff60003800000 */
[----:B------:R-:W1:Y:S01]  /*49b0*/  S2R R5, SR_TID.X ;  /* 0x0000000000057919 */ /* 0x000e620000002100 */
[C---:B------:R-:W-:Y:S01]  /*49c0*/  VIADD R0, R4.reuse, 0x3f ;  /* 0x0000003f04007836 */ /* 0x040fe20000000000 */
[----:B------:R-:W-:Y:S01]  /*49d0*/  ISETP.GE.AND P1, PT, R4, 0x41, PT ;  /* 0x000000410400780c */ /* 0x000fe20003f26270 */
[----:B------:R-:W-:Y:S01]  /*49e0*/  ULDC UR4, c[0x0][0x760] ;  /* 0x0001d80000047ab9 */ /* 0x000fe20000000800 */
[----:B------:R-:W2:Y:S01]  /*49f0*/  S2UR UR24, SR_CTAID.X ;  /* 0x00000000001879c3 */ /* 0x000ea20000002500 */
[----:B------:R-:W-:Y:S01]  /*4a00*/  UIMAD UR13, UR13, UR4, URZ ;  /* 0x000000040d0d72a4 */ /* 0x000fe2000f8e023f */
[----:B------:R-:W-:Y:S01]  /*4a10*/  SHF.R.S32.HI R3, RZ, 0x1f, R0 ;  /* 0x0000001fff037819 */ /* 0x000fe20000011400 */
[----:B------:R-:W-:Y:S01]  /*4a20*/  UIADD3 UR12, UR7, UR12, URZ ;  /* 0x0000000c070c7290 */ /* 0x000fe2000fffe03f */
[----:B------:R-:W-:Y:S02]  /*4a30*/  UMOV UR4, URZ ;  /* 0x0000003f00047c82 */ /* 0x000fe40008000000 */
[----:B------:R-:W-:Y:S01]  /*4a40*/  LEA.HI R3, R3, R0, RZ, 0x6 ;  /* 0x0000000003037211 */ /* 0x000fe200078f30ff */
[----:B------:R-:W-:-:S03]  /*4a50*/  ULDC.64 UR20, c[0x0][0x208] ;  /* 0x0000820000147ab9 */ /* 0x000fc60000000a00 */
[----:B------:R-:W-:-:S04]  /*4a60*/  SHF.R.S32.HI R2, RZ, 0x6, R3 ;  /* 0x00000006ff027819 */ /* 0x000fc80000011403 */
[----:B------:R-:W-:Y:S02]  /*4a70*/  VIMNMX R2, R2, 0x1, !PT ;  /* 0x0000000102027848 */ /* 0x000fe40007fe0100 */
[----:B-1----:R-:W-:Y:S02]  /*4a80*/  LOP3.LUT R0, R5, 0x1f, RZ, 0xc0, !PT ;  /* 0x0000001f05007812 */ /* 0x002fe400078ec0ff */
[----:B------:R-:W-:Y:S01]  /*4a90*/  LOP3.LUT R5, R2, 0x1, RZ, 0xc0, !PT ;  /* 0x0000000102057812 */ /* 0x000fe200078ec0ff */
[----:B--2---:R-:W-:Y:S06]  /*4aa0*/  @!P1 BRA `(.L_x_142) ;  /* 0x0000000c00449947 */ /* 0x004fec0003800000 */
[----:B------:R-:W-:Y:S01]  /*4ab0*/  ULDC.64 UR16, c[0x0][0x2c0] ;  /* 0x0000b00000107ab9 */ /* 0x000fe20000000a00 */
[----:B------:R-:W-:Y:S01]  /*4ac0*/  IMAD.IADD R4, R2, 0x1, -R5 ;  /* 0x0000000102047824 */ /* 0x000fe200078e0a05 */
[----:B------:R-:W-:Y:S01]  /*4ad0*/  ULEA UR16, UP0, UR6, UR16, 0x2 ;  /* 0x0000001006107291 */ /* 0x000fe2000f80103f */
[----:B------:R-:W-:Y:S01]  /*4ae0*/  UMOV UR5, URZ ;  /* 0x0000003f00057c82 */ /* 0x000fe20008000000 */
[----:B------:R-:W-:Y:S02]  /*4af0*/  UMOV UR4, URZ ;  /* 0x0000003f00047c82 */ /* 0x000fe40008000000 */
[----:B------:R-:W-:Y:S02]  /*4b00*/  ULEA.HI.X UR17, UR6, UR17, UR12, 0x2, UP0 ;  /* 0x0000001106117291 */ /* 0x000fe400080f140c */
[----:B------:R-:W-:-:S04]  /*4b10*/  UIADD3 UR16, UP0, UR16, 0x4000, URZ ;  /* 0x0000400010107890 */ /* 0x000fc8000ff1e03f */
[----:B------:R-:W-:-:S12]  /*4b20*/  UIADD3.X UR17, URZ, UR17, URZ, UP0, !UPT ;  /* 0x000000113f117290 */ /* 0x000fd800087fe43f */
.L_x_175:
[----:B------:R-:W-:Y:S01]  /*4b30*/  UIMAD UR19, UR13, UR4, URZ ;  /* 0x000000040d1372a4 */ /* 0x000fe2000f8e023f */
[----:B------:R-:W-:Y:S01]  /*4b40*/  ISETP.NE.AND P3, PT, R0, RZ, PT ;  /* 0x000000ff0000720c */ /* 0x000fe20003f65270 */
[----:B------:R-:W-:Y:S01]  /*4b50*/  ULDC.64 UR10, c[0x0][0x768] ;  /* 0x0001da00000a7ab9 */ /* 0x000fe20000000a00 */
[----:B------:R-:W-:Y:S01]  /*4b60*/  VIADD R4, R4, 0xfffffffe ;  /* 0xfffffffe04047836 */ /* 0x000fe20000000000 */
[----:B------:R-:W-:Y:S01]  /*4b70*/  UIADD3 UR14, UP0, UR19, UR8, URZ ;  /* 0x00000008130e7290 */ /* 0x000fe2000ff1e03f */
[----:B------:R-:W-:Y:S03]  /*4b80*/  BSSY B0, `(.L_x_143) ;  /* 0x000000d000007945 */ /* 0x000fe60003800000 */
[----:B------:R-:W-:Y:S01]  /*4b90*/  ULEA.HI.X.SX32 UR15, UR19, UR9, 0x1, UP0 ;  /* 0x00000009130f7291 */ /* 0x000fe200080f0e3f */
[----:B------:R-:W-:Y:S01]  /*4ba0*/  ISETP.NE.AND P1, PT, R4, RZ, PT ;  /* 0x000000ff0400720c */ /* 0x000fe20003f25270 */
[----:B------:R-:W-:-:S04]  /*4bb0*/  ULEA UR18, UP0, UR14, UR10, 0x2 ;  /* 0x0000000a0e127291 */ /* 0x000fc8000f80103f */
[----:B------:R-:W-:Y:S02]  /*4bc0*/  ULEA.HI.X UR15, UR14, UR11, UR15, 0x2, UP0 ;  /* 0x0000000b0e0f7291 */ /* 0x000fe400080f140f */
[----:B-1----:R-:W-:-:S04]  /*4bd0*/  IMAD.U32 R2, RZ, RZ, UR18 ;  /* 0x00000012ff027e24 */ /* 0x002fc8000f8e00ff */
[----:B------:R-:W-:Y:S01]  /*4be0*/  IMAD.U32 R3, RZ, RZ, UR15 ;  /* 0x0000000fff037e24 */ /* 0x000fe2000f8e00ff */
[----:B------:R-:W-:Y:S06]  /*4bf0*/  @P3 BRA `(.L_x_144) ;  /* 0x0000000000143947 */ /* 0x000fec0003800000 */
.L_x_145:
[----:B------:R-:W2:Y:S04]  /*4c00*/  LDG.E.STRONG.GPU R6, desc[UR20][R2.64] ;  /* 0x0000001402067981 */ /* 0x000ea8000c1ef900 */
[----:B--2---:R-:W-:Y:S01]  /*4c10*/  CCTL.IVALL ;  /* 0x00000000ff00798f */ /* 0x004fe20002000000 */
[----:B------:R-:W-:Y:S05]  /*4c20*/  YIELD ;  /* 0x0000000000007946 */ /* 0x000fea0003800000 */
[----:B------:R-:W-:-:S13]  /*4c30*/  ISETP.NE.AND P2, PT, R6, UR24, PT ;  /* 0x0000001806007c0c */ /* 0x000fda000bf45270 */
[----:B------:R-:W-:Y:S05]  /*4c40*/  @P2 BRA `(.L_x_145) ;  /* 0xfffffffc00ec2947 */ /* 0x000fea000383ffff */
.L_x_144:
[----:B------:R-:W-:Y:S05]  /*4c50*/  BSYNC B0 ;  /* 0x0000000000007941 */ /* 0x000fea0003800000 */
.L_x_143:
[----:B------:R-:W-:-:S03]  /*4c60*/  UMOV UR14, 0xffffffff ;  /* 0xffffffff000e7882 */ /* 0x000fc60000000000 */
[----:B------:R-:W-:Y:S05]  /*4c70*/  BRA.DIV UR14, `(.L_x_146) ;  /* 0x000000360e587947 */ /* 0x000fea000b800000 */
[----:B------:R-:W-:Y:S01]  /*4c80*/  NOP ;  /* 0x0000000000007918 */ /* 0x000fe20000000000 */
.L_x_225:
[----:B------:R-:W-:Y:S05]  /*4c90*/  WARPSYNC.ALL ;  /* 0x0000000000007948 */ /* 0x000fea0003800000 */
[----:B------:R-:W-:Y:S06]  /*4ca0*/  BAR.SYNC.DEFER_BLOCKING 0xd, 0xa0 ;  /* 0x0342800000007b1d */ /* 0x000fec0000010000 */
[----:B------:R-:W-:Y:S04]  /*4cb0*/  BSSY B0, `(.L_x_147) ;  /* 0x0000011000007945 */ /* 0x000fe80003800000 */
[----:B------:R-:W-:Y:S05]  /*4cc0*/  @!P0 BRA `(.L_x_148) ;  /* 0x00000000003c8947 */ /* 0x000fea0003800000 */
[----:B------:R-:W1:Y:S01]  /*4cd0*/  S2UR UR18, SR_CgaCtaId ;  /* 0x00000000001279c3 */ /* 0x000e620000008800 */
[----:B------:R-:W-:Y:S01]  /*4ce0*/  UIMAD UR14, UR4, 0x3000, URZ ;  /* 0x00003000040e78a4 */ /* 0x000fe2000f8e023f */
[----:B------:R-:W-:Y:S01]  /*4cf0*/  UMOV UR15, 0x400 ;  /* 0x00000400000f7882 */ /* 0x000fe20000000000 */
[----:B------:R-:W-:Y:S02]  /*4d00*/  ULDC.64 UR22, c[0x0][0x2c0] ;  /* 0x0000b00000167ab9 */ /* 0x000fe40000000a00 */
[----:B------:R-:W-:Y:S01]  /*4d10*/  UIADD3 UR25, UP0, UR14, UR6, URZ ;  /* 0x000000060e197290 */ /* 0x000fe2000ff1e03f */
[----:B------:R-:W-:Y:S01]  /*4d20*/  UMOV UR26, 0x0 ;  /* 0x00000000001a7882 */ /* 0x000fe20000000000 */
[----:B------:R-:W-:Y:S01]  /*4d30*/  UMOV UR27, 0x14f00000 ;  /* 0x14f00000001b7882 */ /* 0x000fe20000000000 */
[----:B-1----:R-:W-:Y:S02]  /*4d40*/  ULEA UR18, UR18, UR15, 0x18 ;  /* 0x0000000f12127291 */ /* 0x002fe4000f8ec03f */
[----:B------:R-:W-:-:S02]  /*4d50*/  ULEA.HI.X.SX32 UR15, UR14, UR12, 0x1, UP0 ;  /* 0x0000000c0e0f7291 */ /* 0x000fc400080f0e3f */
[----:B------:R-:W-:Y:S02]  /*4d60*/  ULEA UR14, UP0, UR25, UR22, 0x2 ;  /* 0x00000016190e7291 */ /* 0x000fe4000f80103f */
[----:B------:R-:W-:Y:S02]  /*4d70*/  UIADD3 UR18, UR18, 0x12000, URZ ;  /* 0x0001200012127890 */ /* 0x000fe4000fffe03f */
[----:B------:R-:W-:Y:S01]  /*4d80*/  ULEA.HI.X UR15, UR25, UR23, UR15, 0x2, UP0 ;  /* 0x00000017190f7291 */ /* 0x000fe200080f140f */
[----:B------:R-:W-:-:S08]  /*4d90*/  UMOV UR22, 0x400 ;  /* 0x0000040000167882 */ /* 0x000fd00000000000 */
[----:B------:R1:W-:Y:S02]  /*4da0*/  UBLKRED.G.S.ADD.F32.RN [UR14], [UR18], UR22, desc[UR26] ;  /* 0x00001a0e120073bb */ /* 0x0003e400080a1416 */
[----:B-1----:R0:W-:Y:S02]  /*4db0*/  UTMACMDFLUSH ;  /* 0x00000000000079b7 */ /* 0x0021e40000000000 */
.L_x_148:
[----:B------:R-:W-:Y:S05]  /*4dc0*/  BSYNC B0 ;  /* 0x0000000000007941 */ /* 0x000fea0003800000 */
.L_x_147:
[----:B------:R-:W-:Y:S01]  /*4dd0*/  UIMAD UR14, UR5, 0x6000, URZ ;  /* 0x00006000050e78a4 */ /* 0x000fe2000f8e023f */
[----:B------:R-:W-:Y:S03]  /*4de0*/  BAR.SYNC.DEFER_BLOCKING 0xe, 0xa0 ;  /* 0x0382800000007b1d */ /* 0x000fe60000010000 */
[----:B------:R-:W-:-:S03]  /*4df0*/  UIMAD.WIDE UR14, UR14, 0x4, UR16 ;  /* 0x000000040e0e78a5 */ /* 0x000fc6000f8e0210 */
        /* <DEDUP_REMOVED lines=11> */
.L_x_150:
[----:B------:R-:W-:Y:S05]  /*4eb0*/  BSYNC B0 ;  /* 0x0000000000007941 */ /* 0x000fea0003800000 */
.L_x_149:
[----:B------:R-:W-:Y:S06]  /*4ec0*/  BAR.SYNC.DEFER_BLOCKING 0xf, 0xa0 ;  /* 0x03c2800000007b1d */ /* 0x000fec0000010000 */
[----:B------:R-:W-:Y:S04]  /*4ed0*/  BSSY B0, `(.L_x_151) ;  /* 0x000000e000007945 */ /* 0x000fe80003800000 */
[----:B------:R-:W-:Y:S05]  /*4ee0*/  @!P0 BRA `(.L_x_152) ;  /* 0x0000000000308947 */ /* 0x000fea0003800000 */
[----:B------:R-:W1:Y:S01]  /*4ef0*/  S2UR UR22, SR_CgaCtaId ;  /* 0x00000000001679c3 */ /* 0x000e620000008800 */
[----:B------:R-:W-:Y:S01]  /*4f00*/  UMOV UR18, 0x400 ;  /* 0x0000040000127882 */ /* 0x000fe20000000000 */
[----:B------:R-:W-:Y:S01]  /*4f10*/  UMOV UR25, 0x400 ;  /* 0x0000040000197882 */ /* 0x000fe20000000000 */
[----:B------:R-:W-:Y:S01]  /*4f20*/  UMOV UR26, 0x0 ;  /* 0x00000000001a7882 */ /* 0x000fe20000000000 */
[----:B------:R-:W-:Y:S01]  /*4f30*/  UMOV UR27, 0x14f00000 ;  /* 0x14f00000001b7882 */ /* 0x000fe20000000000 */
[----:B-1----:R-:W-:Y:S02]  /*4f40*/  ULEA UR18, UR22, UR18, 0x18 ;  /* 0x0000001216127291 */ /* 0x002fe4000f8ec03f */
[----:B------:R-:W-:Y:S02]  /*4f50*/  UIADD3 UR22, UP0, UR14, 0x4000, URZ ;  /* 0x000040000e167890 */ /* 0x000fe4000ff1e03f */
[----:B------:R-:W-:Y:S02]  /*4f60*/  UIADD3 UR18, UR18, 0x1a000, URZ ;  /* 0x0001a00012127890 */ /* 0x000fe4000fffe03f */
[----:B------:R-:W-:-:S09]  /*4f70*/  UIADD3.X UR23, URZ, UR15, URZ, UP0, !UPT ;  /* 0x0000000f3f177290 */ /* 0x000fd200087fe43f */
[----:B------:R1:W-:Y:S01]  /*4f80*/  UBLKRED.G.S.ADD.F32.RN [UR22], [UR18], UR25, desc[UR26] ;  /* 0x00001a16120073bb */ /* 0x0003e200080a1419 */
[----:B------:R0:W-:Y:S01]  /*4f90*/  UTMACMDFLUSH ;  /* 0x00000000000079b7 */ /* 0x0001e20000000000 */
[----:B-1----:R-:W-:-:S04]  /*4fa0*/  DEPBAR.LE SB0, 0x2 ;  /* 0x000080800000791a */ /* 0x002fc80000000000 */
.L_x_152:
[----:B------:R-:W-:Y:S05]  /*4fb0*/  BSYNC B0 ;  /* 0x0000000000007941 */ /* 0x000fea0003800000 */
.L_x_151:
[----:B------:R-:W-:Y:S06]  /*4fc0*/  BAR.ARV 0xa, 0xa0 ;  /* 0x0282800000007b1d */ /* 0x000fec0000002000 */
[----:B------:R-:W-:Y:S04]  /*4fd0*/  BSSY B0, `(.L_x_153) ;  /* 0x0000003000007945 */ /* 0x000fe80003800000 */
[----:B------:R-:W-:Y:S05]  /*4fe0*/  @!P0 BRA `(.L_x_154) ;  /* 0x0000000000048947 */ /* 0x000fea0003800000 */
[----:B------:R-:W-:-:S04]  /*4ff0*/  DEPBAR.LE SB0, 0x1 ;  /* 0x000080400000791a */ /* 0x000fc80000000000 */
.L_x_154:
[----:B------:R-:W-:Y:S05]  /*5000*/  BSYNC B0 ;  /* 0x0000000000007941 */ /* 0x000fea0003800000 */
.L_x_153:
[----:B------:R-:W-:Y:S06]  /*5010*/  BAR.ARV 0xb, 0xa0 ;  /* 0x02c2800000007b1d */ /* 0x000fec0000002000 */
[----:B------:R-:W-:Y:S04]  /*5020*/  BSSY B0, `(.L_x_155) ;  /* 0x0000003000007945 */ /* 0x000fe80003800000 */
[----:B------:R-:W-:Y:S05]  /*5030*/  @!P0 BRA `(.L_x_156) ;  /* 0x0000000000048947 */ /* 0x000fea0003800000 */
[----:B------:R-:W-:-:S04]  /*5040*/  DEPBAR.LE SB0, 0x0 ;  /* 0x000080000000791a */ /* 0x000fc80000000000 */
.L_x_156:
[----:B------:R-:W-:Y:S05]  /*5050*/  BSYNC B0 ;  /* 0x0000000000007941 */ /* 0x000fea0003800000 */
.L_x_155:
[----:B------:R-:W-:Y:S06]  /*5060*/  BAR.ARV 0xc, 0xa0 ;  /* 0x0302800000007b1d */ /* 0x000fec0000002000 */
[----:B------:R-:W-:Y:S01]  /*5070*/  NOP ;  /* 0x0000000000007918 */ /* 0x000fe20000000000 */
[----:B------:R-:W-:Y:S04]  /*5080*/  BSSY B0, `(.L_x_157) ;  /* 0x0000011000007945 */ /* 0x000fe80003800000 */
[----:B------:R-:W-:Y:S05]  /*5090*/  @P3 BRA `(.L_x_158) ;  /* 0x00000000003c3947 */ /* 0x000fea0003800000 */
[----:B------:R-:W-:Y:S01]  /*50a0*/  @!PT LDS RZ, [RZ] ;  /* 0x00000000fffff984 */ /* 0x000fe20000000800 */
[----:B------:R-:W-:Y:S01]  /*50b0*/  @!PT LDS RZ, [RZ] ;  /* 0x00000000fffff984 */ /* 0x000fe20000000800 */
[----:B------:R-:W-:Y:S01]  /*50c0*/  @!PT LDS RZ, [RZ] ;  /* 0x00000000fffff984 */ /* 0x000fe20000000800 */
[----:B------:R-:W-:Y:S01]  /*50d0*/  @!PT LDS RZ, [RZ] ;  /* 0x00000000fffff984 */ /* 0x000fe20000000800 */
[----:B------:R1:W-:Y:S06]  /*50e0*/  MEMBAR.ALL.CTA ;  /* 0x0000000000007992 */ /* 0x0003ec0000008000 */
[----:B-1----:R-:W-:Y:S06]  /*50f0*/  MEMBAR.ALL.GPU ;  /* 0x0000000000007992 */ /* 0x002fec000000a000 */
[----:B------:R-:W-:-:S00]  /*5100*/  ERRBAR ;  /* 0x00000000000079ab */ /* 0x000fc00000000000 */
[----:B------:R-:W-:Y:S06]  /*5110*/  CGAERRBAR ;  /* 0x00000000000075ab */ /* 0x000fec0000000000 */
[----:B012345:R-:W-:Y:S01]  /*5120*/  CCTL.IVALL ;  /* 0x00000000ff00798f */ /* 0x03ffe20002000000 */
[----:B------:R-:W1:Y:S01]  /*5130*/  S2R R6, SR_LANEID ;  /* 0x0000000000067919 */ /* 0x000e620000000000 */
[----:B------:R-:W-:Y:S02]  /*5140*/  VOTEU.ANY UR18, UPT, PT ;  /* 0x0000000000127886 */ /* 0x000fe400038e0100 */
[----:B------:R-:W-:-:S02]  /*5150*/  UFLO.U32 UR22, UR18 ;  /* 0x00000012001672bd */ /* 0x000fc400080e0000 */
[----:B------:R-:W2:Y:S04]  /*5160*/  POPC R7, UR18 ;  /* 0x0000001200077d09 */ /* 0x000ea80008000000 */
[----:B-1----:R-:W-:-:S13]  /*5170*/  ISETP.EQ.U32.AND P2, PT, R6, UR22, PT ;  /* 0x0000001606007c0c */ /* 0x002fda000bf42070 */
[----:B--2---:R1:W-:Y:S02]  /*5180*/  @P2 REDG.E.ADD.S32.STRONG.GPU desc[UR20][R2.64], R7 ;  /* 0x000000070200298e */ /* 0x0043e4000c10e394 */
.L_x_158:
[----:B------:R-:W-:Y:S05]  /*5190*/  BSYNC B0 ;  /* 0x0000000000007941 */ /* 0x000fea0003800000 */
.L_x_157:
[----:B------:R-:W-:Y:S01]  /*51a0*/  UIADD3 UR18, UR13, UR19, URZ ;  /* 0x000000130d127290 */ /* 0x000fe2000fffe03f */
[----:B------:R-:W-:Y:S03]  /*51b0*/  BSSY B0, `(.L_x_159) ;  /* 0x000000d000007945 */ /* 0x000fe60003800000 */
[----:B------:R-:W-:-:S04]  /*51c0*/  UIADD3 UR19, UP0, UR18, UR8, URZ ;  /* 0x0000000812137290 */ /* 0x000fc8000ff1e03f */
[----:B------:R-:W-:Y:S02]  /*51d0*/  ULEA.HI.X.SX32 UR18, UR18, UR9, 0x1, UP0 ;  /* 0x0000000912127291 */ /* 0x000fe400080f0e3f */
[----:B------:R-:W-:-:S04]  /*51e0*/  ULEA UR10, UP0, UR19, UR10, 0x2 ;  /* 0x0000000a130a7291 */ /* 0x000fc8000f80103f */
[----:B------:R-:W-:Y:S02]  /*51f0*/  ULEA.HI.X UR18, UR19, UR11, UR18, 0x2, UP0 ;  /* 0x0000000b13127291 */ /* 0x000fe400080f1412 */
[----:B-1----:R-:W-:-:S04]  /*5200*/  IMAD.U32 R2, RZ, RZ, UR10 ;  /* 0x0000000aff027e24 */ /* 0x002fc8000f8e00ff */
[----:B------:R-:W-:Y:S01]  /*5210*/  IMAD.U32 R3, RZ, RZ, UR18 ;  /* 0x00000012ff037e24 */ /* 0x000fe2000f8e00ff */
[----:B------:R-:W-:Y:S06]  /*5220*/  @P3 BRA `(.L_x_160) ;  /* 0x0000000000143947 */ /* 0x000fec0003800000 */
.L_x_161:
[----:B------:R-:W2:Y:S04]  /*5230*/  LDG.E.STRONG.GPU R6, desc[UR20][R2.64] ;  /* 0x0000001402067981 */ /* 0x000ea8000c1ef900 */
[----:B--2---:R-:W-:Y:S01]  /*5240*/  CCTL.IVALL ;  /* 0x00000000ff00798f */ /* 0x004fe20002000000 */
[----:B------:R-:W-:Y:S05]  /*5250*/  YIELD ;  /* 0x0000000000007946 */ /* 0x000fea0003800000 */
[----:B------:R-:W-:-:S13]  /*5260*/  ISETP.NE.AND P2, PT, R6, UR24, PT ;  /* 0x0000001806007c0c */ /* 0x000fda000bf45270 */
[----:B------:R-:W-:Y:S05]  /*5270*/  @P2 BRA `(.L_x_161) ;  /* 0xfffffffc00ec2947 */ /* 0x000fea000383ffff */
.L_x_160:
[----:B------:R-:W-:Y:S05]  /*5280*/  BSYNC B0 ;  /* 0x0000000000007941 */ /* 0x000fea0003800000 */
.L_x_159:
[----:B------:R-:W-:-:S03]  /*5290*/  UMOV UR10, 0xffffffff ;  /* 0xffffffff000a7882 */ /* 0x000fc60000000000 */
[----:B------:R-:W-:Y:S05]  /*52a0*/  BRA.DIV UR10, `(.L_x_162) ;  /* 0x0000002e0ae87947 */ /* 0x000fea000b800000 */
[----:B------:R-:W-:Y:S01]  /*52b0*/  NOP ;  /* 0x0000000000007918 */ /* 0x000fe20000000000 */
.L_x_228:
[----:B------:R-:W-:Y:S05]  /*52c0*/  WARPSYNC.ALL ;  /* 0x0000000000007948 */ /* 0x000fea0003800000 */
[----:B------:R-:W-:Y:S06]  /*52d0*/  BAR.SYNC.DEFER_BLOCKING 0xd, 0xa0 ;  /* 0x0342800000007b1d */ /* 0x000fec0000010000 */
[----:B------:R-:W-:Y:S04]  /*52e0*/  BSSY B0, `(.L_x_163) ;  /* 0x000000d000007945 */ /* 0x000fe80003800000 */
[----:B------:R-:W-:Y:S05]  /*52f0*/  @!P0 BRA `(.L_x_164) ;  /* 0x00000000002c8947 */ /* 0x000fea0003800000 */
[----:B------:R-:W1:Y:S01]  /*5300*/  S2UR UR11, SR_CgaCtaId ;  /* 0x00000000000b79c3 */ /* 0x000e620000008800 */
[----:B------:R-:W-:Y:S01]  /*5310*/  UMOV UR10, 0x400 ;  /* 0x00000400000a7882 */ /* 0x000fe20000000000 */
[----:B------:R-:W-:Y:S01]  /*5320*/  UIADD3 UR18, UP0, UR14, 0x8000, URZ ;  /* 0x000080000e127890 */ /* 0x000fe2000ff1e03f */
[----:B------:R-:W-:Y:S01]  /*5330*/  UMOV UR22, 0x0 ;  /* 0x0000000000167882 */ /* 0x000fe20000000000 */
[----:B------:R-:W-:Y:S02]  /*5340*/  UMOV UR23, 0x14f00000 ;  /* 0x14f0000000177882 */ /* 0x000fe40000000000 */
[----:B------:R-:W-:Y:S02]  /*5350*/  UIADD3.X UR19, URZ, UR15, URZ, UP0, !UPT ;  /* 0x0000000f3f137290 */ /* 0x000fe400087fe43f */
[----:B-1----:R-:W-:-:S03]  /*5360*/  ULEA UR10, UR11, UR10, 0x18 ;  /* 0x0000000a0b0a7291 */ /* 0x002fc6000f8ec03f */
[----:B------:R-:W-:Y:S01]  /*5370*/  UMOV UR11, 0x400 ;  /* 0x00000400000b7882 */ /* 0x000fe20000000000 */
[----:B------:R-:W-:-:S09]  /*5380*/  UIADD3 UR10, UR10, 0x12000, URZ ;  /* 0x000120000a0a7890 */ /* 0x000fd2000fffe03f */
[----:B------:R1:W-:Y:S02]  /*5390*/  UBLKRED.G.S.ADD.F32.RN [UR18], [UR10], UR11, desc[UR22] ;  /* 0x000016120a0073bb */ /* 0x0003e400080a140b */
[----:B-1----:R0:W-:Y:S02]  /*53a0*/  UTMACMDFLUSH ;  /* 0x00000000000079b7 */ /* 0x0021e40000000000 */
.L_x_164:
[----:B------:R-:W-:Y:S05]  /*53b0*/  BSYNC B0 ;  /* 0x0000000000007941 */ /* 0x000fea0003800000 */
.L_x_163:
        /* <DEDUP_REMOVED lines=14> */
.L_x_166:
[----:B------:R-:W-:Y:S05]  /*54a0*/  BSYNC B0 ;  /* 0x0000000000007941 */ /* 0x000fea0003800000 */
.L_x_165:
        /* <DEDUP_REMOVED lines=12> */
[----:B------:R1:W-:Y:S01]  /*5570*/  UBLKRED.G.S.ADD.F32.RN [UR18], [UR10], UR11, desc[UR22] ;  /* 0x000016120a0073bb */ /* 0x0003e200080a140b */
[----:B------:R0:W-:Y:S01]  /*5580*/  UTMACMDFLUSH ;  /* 0x00000000000079b7 */ /* 0x0001e20000000000 */
[----:B-1----:R-:W-:-:S04]  /*5590*/  DEPBAR.LE SB0, 0x2 ;  /* 0x000080800000791a */ /* 0x002fc80000000000 */
.L_x_168:
[----:B------:R-:W-:Y:S05]  /*55a0*/  BSYNC B0 ;  /* 0x0000000000007941 */ /* 0x000fea0003800000 */
.L_x_167:
[----:B------:R-:W-:Y:S06]  /*55b0*/  BAR.ARV 0xa, 0xa0 ;  /* 0x0282800000007b1d */ /* 0x000fec0000002000 */
[----:B------:R-:W-:Y:S04]  /*55c0*/  BSSY B0, `(.L_x_169) ;  /* 0x0000003000007945 */ /* 0x000fe80003800000 */
[----:B------:R-:W-:Y:S05]  /*55d0*/  @!P0 BRA `(.L_x_170) ;  /* 0x0000000000048947 */ /* 0x000fea0003800000 */
[----:B------:R-:W-:-:S04]  /*55e0*/  DEPBAR.LE SB0, 0x1 ;  /* 0x000080400000791a */ /* 0x000fc80000000000 */
.L_x_170:
[----:B------:R-:W-:Y:S05]  /*55f0*/  BSYNC B0 ;  /* 0x0000000000007941 */ /* 0x000fea0003800000 */
.L_x_169:
[----:B------:R-:W-:Y:S06]  /*5600*/  BAR.ARV 0xb, 0xa0 ;  /* 0x02c2800000007b1d */ /* 0x000fec0000002000 */
[----:B------:R-:W-:Y:S04]  /*5610*/  BSSY B0, `(.L_x_171) ;  /* 0x0000003000007945 */ /* 0x000fe80003800000 */
[----:B------:R-:W-:Y:S05]  /*5620*/  @!P0 BRA `(.L_x_172) ;  /* 0x0000000000048947 */ /* 0x000fea0003800000 */
[----:B------:R-:W-:-:S04]  /*5630*/  DEPBAR.LE SB0, 0x0 ;  /* 0x000080000000791a */ /* 0x000fc80000000000 */
.L_x_172:
[----:B------:R-:W-:Y:S05]  /*5640*/  BSYNC B0 ;  /* 0x0000000000007941 */ /* 0x000fea0003800000 */
.L_x_171:
[----:B------:R-:W-:Y:S06]  /*5650*/  BAR.ARV 0xc, 0xa0 ;  /* 0x0302800000007b1d */ /* 0x000fec0000002000 */
[----:B------:R-:W-:Y:S01]  /*5660*/  NOP ;  /* 0x0000000000007918 */ /* 0x000fe20000000000 */
[----:B------:R-:W-:Y:S04]  /*5670*/  BSSY B0, `(.L_x_173) ;  /* 0x0000011000007945 */ /* 0x000fe80003800000 */
[----:B------:R-:W-:Y:S05]  /*5680*/  @P3 BRA `(.L_x_174) ;  /* 0x00000000003c3947 */ /* 0x000fea0003800000 */
[----:B------:R-:W1:Y:S01]  /*5690*/  S2R R6, SR_LANEID ;  /* 0x0000000000067919 */ /* 0x000e620000000000 */
[----:B------:R-:W-:Y:S01]  /*56a0*/  @!PT LDS RZ, [RZ] ;  /* 0x00000000fffff984 */ /* 0x000fe20000000800 */
[----:B------:R-:W-:Y:S01]  /*56b0*/  @!PT LDS RZ, [RZ] ;  /* 0x00000000fffff984 */ /* 0x000fe20000000800 */
[----:B------:R-:W-:Y:S01]  /*56c0*/  @!PT LDS RZ, [RZ] ;  /* 0x00000000fffff984 */ /* 0x000fe20000000800 */
[----:B------:R-:W-:Y:S01]  /*56d0*/  @!PT LDS RZ, [RZ] ;  /* 0x00000000fffff984 */ /* 0x000fe20000000800 */
[----:B------:R2:W-:Y:S06]  /*56e0*/  MEMBAR.ALL.CTA ;  /* 0x0000000000007992 */ /* 0x0005ec0000008000 */
[----:B--2---:R-:W-:Y:S06]  /*56f0*/  MEMBAR.ALL.GPU ;  /* 0x0000000000007992 */ /* 0x004fec000000a000 */
[----:B------:R-:W-:-:S00]  /*5700*/  ERRBAR ;  /* 0x00000000000079ab */ /* 0x000fc00000000000 */
[----:B------:R-:W-:Y:S06]  /*5710*/  CGAERRBAR ;  /* 0x00000000000075ab */ /* 0x000fec0000000000 */
[----:B012345:R-:W-:Y:S01]  /*5720*/  CCTL.IVALL ;  /* 0x00000000ff00798f */ /* 0x03ffe20002000000 */
[----:B------:R-:W-:Y:S02]  /*5730*/  VOTEU.ANY UR10, UPT, PT ;  /* 0x00000000000a7886 */ /* 0x000fe400038e0100 */
[----:B------:R-:W-:Y:S02]  /*5740*/  UFLO.U32 UR11, UR10 ;  /* 0x0000000a000b72bd */ /* 0x000fe400080e0000 */
[----:B------:R-:W2:Y:S04]  /*5750*/  POPC R7, UR10 ;  /* 0x0000000a00077d09 */ /* 0x000ea80008000000 */
[----:B-1----:R-:W-:-:S13]  /*5760*/  ISETP.EQ.U32.AND P2, PT, R6, UR11, PT ;  /* 0x0000000b06007c0c */ /* 0x002fda000bf42070 */
[----:B--2---:R1:W-:Y:S02]  /*5770*/  @P2 REDG.E.ADD.S32.STRONG.GPU desc[UR20][R2.64], R7 ;  /* 0x000000070200298e */ /* 0x0043e4000c10e394 */
.L_x_174:
[----:B------:R-:W-:Y:S05]  /*5780*/  BSYNC B0 ;  /* 0x0000000000007941 */ /* 0x000fea0003800000 */
.L_x_173:
[----:B------:R-:W-:Y:S02]  /*5790*/  UIADD3 UR4, UR4, 0x2, URZ ;  /* 0x0000000204047890 */ /* 0x000fe4000fffe03f */
[----:B------:R-:W-:Y:S01]  /*57a0*/  UIADD3 UR5, UR5, 0x1, URZ ;  /* 0x0000000105057890 */ /* 0x000fe2000fffe03f */
[----:B------:R-:W-:Y:S11]  /*57b0*/  @P1 BRA `(.L_x_175) ;  /* 0xfffffff000dc1947 */ /* 0x000ff6000383ffff */
.L_x_142:
[----:B------:R-:W-:-:S13]  /*57c0*/  ISETP.NE.AND P1, PT, R5, RZ, PT ;  /* 0x000000ff0500720c */ /* 0x000fda0003f25270 */
[----:B------:R-:W-:Y:S05]  /*57d0*/  @!P1 EXIT ;  /* 0x000000000000994d */ /* 0x000fea0003800000 */
[----:B------:R-:W-:Y:S01]  /*57e0*/  UIMAD UR5, UR13, UR4, URZ ;  /* 0x000000040d0572a4 */ /* 0x000fe2000f8e023f */
[----:B------:R-:W-:Y:S01]  /*57f0*/  ISETP.NE.AND P2, PT, R0, RZ, PT ;  /* 0x000000ff0000720c */ /* 0x000fe20003f45270 */
[----:B------:R-:W-:Y:S01]  /*5800*/  ULDC.64 UR14, c[0x0][0x768] ;  /* 0x0001da00000e7ab9 */ /* 0x000fe20000000a00 */
[----:B------:R-:W-:Y:S01]  /*5810*/  BSSY B0, `(.L_x_176) ;  /* 0x000000d000007945 */ /* 0x000fe20003800000 */
[----:B------:R-:W-:-:S04]  /*5820*/  UIADD3 UR10, UP0, UR5, UR8, URZ ;  /* 0x00000008050a7290 */ /* 0x000fc8000ff1e03f */
[----:B------:R-:W-:Y:S02]  /*5830*/  ULEA.HI.X.SX32 UR5, UR5, UR9, 0x1, UP0 ;  /* 0x0000000905057291 */ /* 0x000fe400080f0e3f */
[----:B------:R-:W-:-:S04]  /*5840*/  ULEA UR11, UP0, UR10, UR14, 0x2 ;  /* 0x0000000e0a0b7291 */ /* 0x000fc8000f80103f */
[----:B------:R-:W-:Y:S02]  /*5850*/  ULEA.HI.X UR5, UR10, UR15, UR5, 0x2, UP0 ;  /* 0x0000000f0a057291 */ /* 0x000fe400080f1405 */
[----:B-1----:R-:W-:-:S04]  /*5860*/  IMAD.U32 R2, RZ, RZ, UR11 ;  /* 0x0000000bff027e24 */ /* 0x002fc8000f8e00ff */
[----:B------:R-:W-:Y:S01]  /*5870*/  IMAD.U32 R3, RZ, RZ, UR5 ;  /* 0x00000005ff037e24 */ /* 0x000fe2000f8e00ff */
[----:B------:R-:W-:Y:S06]  /*5880*/  @P2 BRA `(.L_x_177) ;  /* 0x0000000000142947 */ /* 0x000fec0003800000 */
.L_x_178:
[----:B------:R-:W2:Y:S04]  /*5890*/  LDG.E.STRONG.GPU R0, desc[UR20][R2.64] ;  /* 0x0000001402007981 */ /* 0x000ea8000c1ef900 */
[----:B--2---:R-:W-:Y:S01]  /*58a0*/  CCTL.IVALL ;  /* 0x00000000ff00798f */ /* 0x004fe20002000000 */
[----:B------:R-:W-:Y:S05]  /*58b0*/  YIELD ;  /* 0x0000000000007946 */ /* 0x000fea0003800000 */
[----:B------:R-:W-:-:S13]  /*58c0*/  ISETP.NE.AND P1, PT, R0, UR24, PT ;  /* 0x0000001800007c0c */ /* 0x000fda000bf25270 */
[----:B------:R-:W-:Y:S05]  /*58d0*/  @P1 BRA `(.L_x_178) ;  /* 0xfffffffc00ec1947 */ /* 0x000fea000383ffff */
.L_x_177:
[----:B------:R-:W-:Y:S05]  /*58e0*/  BSYNC B0 ;  /* 0x0000000000007941 */ /* 0x000fea0003800000 */
.L_x_176:
[----:B------:R-:W-:-:S03]  /*58f0*/  UMOV UR5, 0xffffffff ;  /* 0xffffffff00057882 */ /* 0x000fc60000000000 */
[----:B------:R-:W-:Y:S05]  /*5900*/  BRA.DIV UR5, `(.L_x_179) ;  /* 0x0000002a056c7947 */ /* 0x000fea000b800000 */
[----:B------:R-:W-:Y:S01]  /*5910*/  NOP ;  /* 0x0000000000007918 */ /* 0x000fe20000000000 */
.L_x_231:
[----:B------:R-:W-:Y:S01]  /*5920*/  IMAD.U32 R6, RZ, RZ, UR4 ;  /* 0x00000004ff067e24 */ /* 0x000fe2000f8e00ff */
[----:B------:R-:W-:Y:S05]  /*5930*/  WARPSYNC.ALL ;  /* 0x0000000000007948 */ /* 0x000fea0003800000 */
[----:B------:R-:W-:Y:S01]  /*5940*/  BAR.SYNC.DEFER_BLOCKING 0xd, 0xa0 ;  /* 0x0342800000007b1d */ /* 0x000fe20000010000 */
[----:B------:R-:W-:-:S05]  /*5950*/  IMAD R6, R6, 0x3000, RZ ;  /* 0x0000300006067824 */ /* 0x000fca00078e02ff */
[----:B------:R-:W-:Y:S04]  /*5960*/  BSSY B0, `(.L_x_180) ;  /* 0x0000012000007945 */ /* 0x000fe80003800000 */
[----:B------:R-:W-:Y:S05]  /*5970*/  @!P0 BRA `(.L_x_181) ;  /* 0x0000000000408947 */ /* 0x000fea0003800000 */
[----:B------:R-:W1:Y:S01]  /*5980*/  LDC.64 R8, c[0x0][0x2c0] ;  /* 0x0000b000ff087b82 */ /* 0x000e620000000a00 */
[C---:B------:R-:W-:Y:S01]  /*5990*/  IADD3 R4, P1, R6.reuse, UR6, RZ ;  /* 0x0000000606047c10 */ /* 0x040fe2000ff3e0ff */
[----:B------:R-:W-:Y:S01]  /*59a0*/  UMOV UR5, 0x400 ;  /* 0x0000040000057882 */ /* 0x000fe20000000000 */
[----:B------:R-:W-:Y:S01]  /*59b0*/  UMOV UR16, 0x0 ;  /* 0x0000000000107882 */ /* 0x000fe20000000000 */
[----:B------:R-:W-:Y:S01]  /*59c0*/  UMOV UR17, 0x14f00000 ;  /* 0x14f0000000117882 */ /* 0x000fe20000000000 */
[----:B------:R-:W-:-:S03]  /*59d0*/  LEA.HI.X.SX32 R5, R6, UR12, 0x1, P1 ;  /* 0x0000000c06057c11 */ /* 0x000fc600088f0eff */
[----:B------:R-:W2:Y:S01]  /*59e0*/  S2UR UR10, SR_CgaCtaId ;  /* 0x00000000000a79c3 */ /* 0x000ea20000008800 */
[----:B-1----:R-:W-:-:S04]  /*59f0*/  LEA R0, P1, R4, R8, 0x2 ;  /* 0x0000000804007211 */ /* 0x002fc800078210ff */
[----:B------:R-:W-:Y:S02]  /*5a00*/  LEA.HI.X R4, R4, R9, R5, 0x2, P1 ;  /* 0x0000000904047211 */ /* 0x000fe400008f1405 */
[----:B------:R-:W-:Y:S02]  /*5a10*/  R2UR UR14, R0 ;  /* 0x00000000000e72ca */ /* 0x000fe400000e0000 */
[----:B------:R-:W-:Y:S01]  /*5a20*/  R2UR UR15, R4 ;  /* 0x00000000040f72ca */ /* 0x000fe200000e0000 */
[----:B--2---:R-:W-:-:S03]  /*5a30*/  ULEA UR5, UR10, UR5, 0x18 ;  /* 0x000000050a057291 */ /* 0x004fc6000f8ec03f */
[----:B------:R-:W-:Y:S01]  /*5a40*/  UMOV UR10, 0x400 ;  /* 0x00000400000a7882 */ /* 0x000fe20000000000 */
[----:B------:R-:W-:-:S09]  /*5a50*/  UIADD3 UR5, UR5, 0x12000, URZ ;  /* 0x0001200005057890 */ /* 0x000fd2000fffe03f */
[----:B------:R1:W-:Y:S02]  /*5a60*/  UBLKRED.G.S.ADD.F32.RN [UR14], [UR5], UR10, desc[UR16] ;  /* 0x0000100e050073bb */ /* 0x0003e400080a140a */
[----:B-1----:R0:W-:Y:S02]  /*5a70*/  UTMACMDFLUSH ;  /* 0x00000000000079b7 */ /* 0x0021e40000000000 */
.L_x_181:
[----:B------:R-:W-:Y:S05]  /*5a80*/  BSYNC B0 ;  /* 0x0000000000007941 */ /* 0x000fea0003800000 */
.L_x_180:
[----:B------:R-:W-:Y:S06]  /*5a90*/  BAR.SYNC.DEFER_BLOCKING 0xe, 0xa0 ;  /* 0x0382800000007b1d */ /* 0x000fec0000010000 */
[----:B------:R-:W-:Y:S04]  /*5aa0*/  BSSY B0, `(.L_x_182) ;  /* 0x0000012000007945 */ /* 0x000fe80003800000 */
[----:B------:R-:W-:Y:S05]  /*5ab0*/  @!P0 BRA `(.L_x_183) ;  /* 0x0000000000408947 */ /* 0x000fea0003800000 */
[----:B------:R-:W1:Y:S01]  /*5ac0*/  S2UR UR15, SR_CgaCtaId ;  /* 0x00000000000f79c3 */ /* 0x000e620000008800 */
[----:B------:R-:W-:Y:S01]  /*5ad0*/  R2UR UR5, R6 ;  /* 0x00000000060572ca */ /* 0x000fe200000e0000 */
[----:B------:R-:W-:Y:S01]  /*5ae0*/  UMOV UR14, 0x400 ;  /* 0x00000400000e7882 */ /* 0x000fe20000000000 */
[----:B------:R-:W-:Y:S01]  /*5af0*/  ULDC.64 UR10, c[0x0][0x2c0] ;  /* 0x0000b000000a7ab9 */ /* 0x000fe20000000a00 */
[----:B------:R-:W-:-:S10]  /*5b00*/  UMOV UR17, 0x14f00000 ;  /* 0x14f0000000117882 */ /* 0x000fd40000000000 */
[----:B------:R-:W-:-:S04]  /*5b10*/  UIADD3 UR5, UR5, 0x1000, URZ ;  /* 0x0000100005057890 */ /* 0x000fc8000fffe03f */
[----:B------:R-:W-:-:S04]  /*5b20*/  UIADD3 UR16, UP0, UR5, UR6, URZ ;  /* 0x0000000605107290 */ /* 0x000fc8000ff1e03f */
[----:B------:R-:W-:Y:S02]  /*5b30*/  ULEA.HI.X.SX32 UR5, UR5, UR12, 0x1, UP0 ;  /* 0x0000000c05057291 */ /* 0x000fe400080f0e3f */
[----:B-1----:R-:W-:Y:S02]  /*5b40*/  ULEA UR14, UR15, UR14, 0x18 ;  /* 0x0000000e0f0e7291 */ /* 0x002fe4000f8ec03f */
[----:B------:R-:W-:Y:S02]  /*5b50*/  ULEA UR10, UP0, UR16, UR10, 0x2 ;  /* 0x0000000a100a7291 */ /* 0x000fe4000f80103f */
[----:B------:R-:W-:Y:S02]  /*5b60*/  UIADD3 UR14, UR14, 0x16000, URZ ;  /* 0x000160000e0e7890 */ /* 0x000fe4000fffe03f */
[----:B------:R-:W-:-:S03]  /*5b70*/  ULEA.HI.X UR11, UR16, UR11, UR5, 0x2, UP0 ;  /* 0x0000000b100b7291 */ /* 0x000fc600080f1405 */
[----:B------:R-:W-:Y:S01]  /*5b80*/  UMOV UR5, 0x400 ;  /* 0x0000040000057882 */ /* 0x000fe20000000000 */
[----:B------:R-:W-:-:S05]  /*5b90*/  UMOV UR16, 0x0 ;  /* 0x0000000000107882 */ /* 0x000fca0000000000 */
[----:B------:R1:W-:Y:S02]  /*5ba0*/  UBLKRED.G.S.ADD.F32.RN [UR10], [UR14], UR5, desc[UR16] ;  /* 0x0000100a0e0073bb */ /* 0x0003e400080a1405 */
[----:B-1----:R0:W-:Y:S02]  /*5bb0*/  UTMACMDFLUSH ;  /* 0x00000000000079b7 */ /* 0x0021e40000000000 */
.L_x_183:
[----:B------:R-:W-:Y:S05]  /*5bc0*/  BSYNC B0 ;  /* 0x0000000000007941 */ /* 0x000fea0003800000 */
.L_x_182:
        /* <DEDUP_REMOVED lines=17> */
[----:B------:R1:W-:Y:S01]  /*5ce0*/  UBLKRED.G.S.ADD.F32.RN [UR10], [UR14], UR5, desc[UR16] ;  /* 0x0000100a0e0073bb */ /* 0x0003e200080a1405 */
[----:B------:R0:W-:Y:S01]  /*5cf0*/  UTMACMDFLUSH ;  /* 0x00000000000079b7 */ /* 0x0001e20000000000 */
[----:B-1----:R-:W-:-:S04]  /*5d00*/  DEPBAR.LE SB0, 0x2 ;  /* 0x000080800000791a */ /* 0x002fc80000000000 */
.L_x_185:
[----:B------:R-:W-:Y:S05]  /*5d10*/  BSYNC B0 ;  /* 0x0000000000007941 */ /* 0x000fea0003800000 */
.L_x_184:
[----:B------:R-:W-:Y:S06]  /*5d20*/  BAR.ARV 0xa, 0xa0 ;  /* 0x0282800000007b1d */ /* 0x000fec0000002000 */
[----:B------:R-:W-:Y:S04]  /*5d30*/  BSSY B0, `(.L_x_186) ;  /* 0x0000003000007945 */ /* 0x000fe80003800000 */
[----:B------:R-:W-:Y:S05]  /*5d40*/  @!P0 BRA `(.L_x_187) ;  /* 0x0000000000048947 */ /* 0x000fea0003800000 */
[----:B------:R-:W-:-:S04]  /*5d50*/  DEPBAR.LE SB0, 0x1 ;  /* 0x000080400000791a */ /* 0x000fc80000000000 */
.L_x_187:
[----:B------:R-:W-:Y:S05]  /*5d60*/  BSYNC B0 ;  /* 0x0000000000007941 */ /* 0x000fea0003800000 */
.L_x_186:
[----:B------:R-:W-:Y:S06]  /*5d70*/  BAR.ARV 0xb, 0xa0 ;  /* 0x02c2800000007b1d */ /* 0x000fec0000002000 */
[----:B------:R-:W-:Y:S04]  /*5d80*/  BSSY B0, `(.L_x_188) ;  /* 0x0000003000007945 */ /* 0x000fe80003800000 */
[----:B------:R-:W-:Y:S05]  /*5d90*/  @!P0 BRA `(.L_x_189) ;  /* 0x0000000000048947 */ /* 0x000fea0003800000 */
[----:B------:R-:W-:-:S04]  /*5da0*/  DEPBAR.LE SB0, 0x0 ;  /* 0x000080000000791a */ /* 0x000fc80000000000 */
.L_x_189:
[----:B------:R-:W-:Y:S05]  /*5db0*/  BSYNC B0 ;  /* 0x0000000000007941 */ /* 0x000fea0003800000 */
.L_x_188:
        /* <DEDUP_REMOVED lines=19> */
.L_x_191:
[----:B------:R-:W-:Y:S05]  /*5ef0*/  BSYNC B0 ;  /* 0x0000000000007941 */ /* 0x000fea0003800000 */
.L_x_190:
[----:B------:R-:W-:Y:S05]  /*5f00*/  EXIT ;  /* 0x000000000000794d */ /* 0x000fea0003800000 */
.L_x_141:
        /* <DEDUP_REMOVED lines=57> */
.L_x_232:
        /* <DEDUP_REMOVED lines=9> */
.L_x_195:
        /* <DEDUP_REMOVED lines=102> */
.L_x_206:
[----:B-1----:R-:W-:-:S05]  /*6990*/  IMAD.MOV.U32 R10, RZ, RZ, 0x1 ;  /* 0x00000001ff0a7424 */ /* 0x002fca00078e00ff */
[----:B------:R-:W-:-:S04]  /*69a0*/  SHF.L.U32 R10, R10, 0x1f, RZ ;  /* 0x0000001f0a0a7819 */ /* 0x000fc800000006ff */
[----:B------:R-:W1:Y:S02]  /*69b0*/  SYNCS.PHASECHK.TRANS64.TRYWAIT P1, [R0+URZ+0x36438], R10 ;  /* 0x0364380a000075a7 */ /* 0x000e64000802017f */
[----:B-123--:R-:W-:Y:S05]  /*69c0*/  @!P1 BRA `(.L_x_198) ;  /* 0x00000018006c9947 */ /* 0x00efea0003800000 */
.L_x_233:
[----:B------:R-:W-:Y:S05]  /*69d0*/  @P0 BRA `(.L_x_199) ;  /* 0x0000000000140947 */ /* 0x000fea0003800000 */
[----:B------:R-:W-:Y:S01]  /*69e0*/  ISETP.NE.AND P1, PT, R16, RZ, PT ;  /* 0x000000ff1000720c */ /* 0x000fe20003f25270 */
[----:B------:R-:W-:-:S04]  /*69f0*/  IMAD.MOV.U32 R3, RZ, RZ, 0x6100 ;  /* 0x00006100ff037424 */ /* 0x000fc800078e00ff */
[----:B------:R2:W-:Y:S08]  /*6a00*/  SYNCS.ARRIVE.TRANS64 RZ, [R0+URZ+0x36430], R3 ;  /* 0x0364300300ff79a7 */ /* 0x0005f0000800003f */
[----:B------:R-:W-:Y:S05]  /*6a10*/  @!P1 BRA `(.L_x_199) ;  /* 0x0000000000049947 */ /* 0x000fea0003800000 */
[----:B------:R-:W-:Y:S01]  /*6a20*/  BPT.TRAP 0x1 ;  /* 0x000000040000795c */ /* 0x000fe20000300000 */
.L_x_199:
        /* <DEDUP_REMOVED lines=47> */
.L_x_234:
[----:B------:R-:W-:Y:S05]  /*6d20*/  @P0 BRA `(.L_x_201) ;  /* 0x0000000000140947 */ /* 0x000fea0003800000 */
[----:B------:R-:W-:Y:S01]  /*6d30*/  ISETP.NE.AND P1, PT, R16, RZ, PT ;  /* 0x000000ff1000720c */ /* 0x000fe20003f25270 */
[----:B--2---:R-:W-:-:S04]  /*6d40*/  IMAD.MOV.U32 R3, RZ, RZ, 0x6100 ;  /* 0x00006100ff037424 */ /* 0x004fc800078e00ff */
[----:B------:R3:W-:Y:S08]  /*6d50*/  SYNCS.ARRIVE.TRANS64 RZ, [R0+URZ+0x36418], R3 ;  /* 0x0364180300ff79a7 */ /* 0x0007f0000800003f */
[----:B------:R-:W-:Y:S05]  /*6d60*/  @!P1 BRA `(.L_x_201) ;  /* 0x0000000000049947 */ /* 0x000fea0003800000 */
[----:B------:R-:W-:Y:S01]  /*6d70*/  BPT.TRAP 0x1 ;  /* 0x000000040000795c */ /* 0x000fe20000300000 */
.L_x_201:
        /* <DEDUP_REMOVED lines=35> */
.L_x_235:
        /* <DEDUP_REMOVED lines=9> */
.L_x_203:
        /* <DEDUP_REMOVED lines=37> */
.L_x_237:
[----:B------:R-:W-:Y:S05]  /*7290*/  @P0 BRA `(.L_x_205) ;  /* 0x0000000000140947 */ /* 0x000fea0003800000 */
[----:B------:R-:W-:Y:S01]  /*72a0*/  ISETP.NE.AND P1, PT, R16, RZ, PT ;  /* 0x000000ff1000720c */ /* 0x000fe20003f25270 */
[----:B--2---:R-:W-:-:S04]  /*72b0*/  IMAD.MOV.U32 R5, RZ, RZ, 0x6100 ;  /* 0x00006100ff057424 */ /* 0x004fc800078e00ff */
[----:B------:R3:W-:Y:S08]  /*72c0*/  SYNCS.ARRIVE.TRANS64 RZ, [R0+URZ+0x36410], R5 ;  /* 0x0364100500ff79a7 */ /* 0x0007f0000800003f */
[----:B------:R-:W-:Y:S05]  /*72d0*/  @!P1 BRA `(.L_x_205) ;  /* 0x0000000000049947 */ /* 0x000fea0003800000 */
[----:B------:R-:W-:Y:S01]  /*72e0*/  BPT.TRAP 0x1 ;  /* 0x000000040000795c */ /* 0x000fe20000300000 */
.L_x_205:
        /* <DEDUP_REMOVED lines=36> */
.L_x_197:
[----:B------:R-:W-:Y:S01]  /*7530*/  ISETP.NE.AND P1, PT, R21, RZ, PT ;  /* 0x000000ff1500720c */ /* 0x000fe20003f25270 */
[----:B------:R-:W-:-:S12]  /*7540*/  IMAD.MOV.U32 R4, RZ, RZ, 0x1 ;  /* 0x00000001ff047424 */ /* 0x000fd800078e00ff */
[----:B------:R-:W-:Y:S05]  /*7550*/  @!P1 BRA `(.L_x_196) ;  /* 0x0000000400649947 */ /* 0x000fea0003800000 */
[----:B------:R-:W2:Y:S02]  /*7560*/  SYNCS.PHASECHK.TRANS64.TRYWAIT P1, [R0+URZ+0x36438], R10 ;  /* 0x0364380a000075a7 */ /* 0x000ea4000802017f */
[----:B--2---:R-:W-:Y:S05]  /*7570*/  @!P1 BRA `(.L_x_207) ;  /* 0x0000000c00d49947 */ /* 0x004fea0003800000 */
.L_x_238:
[----:B------:R-:W-:Y:S05]  /*7580*/  @P0 BRA `(.L_x_208) ;  /* 0x0000000000140947 */ /* 0x000fea0003800000 */
[----:B------:R-:W-:Y:S01]  /*7590*/  ISETP.NE.AND P1, PT, R16, RZ, PT ;  /* 0x000000ff1000720c */ /* 0x000fe20003f25270 */
[----:B------:R-:W-:-:S04]  /*75a0*/  IMAD.MOV.U32 R5, RZ, RZ, 0x6100 ;  /* 0x00006100ff057424 */ /* 0x000fc800078e00ff */
[----:B------:R3:W-:Y:S08]  /*75b0*/  SYNCS.ARRIVE.TRANS64 RZ, [R0+URZ+0x36430], R5 ;  /* 0x0364300500ff79a7 */ /* 0x0007f0000800003f */
[----:B------:R-:W-:Y:S05]  /*75c0*/  @!P1 BRA `(.L_x_208) ;  /* 0x0000000000049947 */ /* 0x000fea0003800000 */
[----:B------:R-:W-:Y:S01]  /*75d0*/  BPT.TRAP 0x1 ;  /* 0x000000040000795c */ /* 0x000fe20000300000 */
.L_x_208:
        /* <DEDUP_REMOVED lines=41> */
.L_x_239:
[----:B------:R-:W-:Y:S01]  /*7870*/  IMAD.MOV.U32 R4, RZ, RZ, RZ ;  /* 0x000000ffff047224 */ /* 0x000fe200078e00ff */
[----:B------:R-:W-:Y:S06]  /*7880*/  @P0 BRA `(.L_x_210) ;  /* 0x0000000000140947 */ /* 0x000fec0003800000 */
[----:B------:R-:W-:Y:S01]  /*7890*/  ISETP.NE.AND P1, PT, R16, RZ, PT ;  /* 0x000000ff1000720c */ /* 0x000fe20003f25270 */
[----:B---3--:R-:W-:-:S04]  /*78a0*/  IMAD.MOV.U32 R5, RZ, RZ, 0x6100 ;  /* 0x00006100ff057424 */ /* 0x008fc800078e00ff */
[----:B------:R4:W-:Y:S08]  /*78b0*/  SYNCS.ARRIVE.TRANS64 RZ, [R0+URZ+0x36418], R5 ;  /* 0x0364180500ff79a7 */ /* 0x0009f0000800003f */
[----:B------:R-:W-:Y:S05]  /*78c0*/  @!P1 BRA `(.L_x_210) ;  /* 0x0000000000049947 */ /* 0x000fea0003800000 */
[----:B------:R-:W-:Y:S01]  /*78d0*/  BPT.TRAP 0x1 ;  /* 0x000000040000795c */ /* 0x000fe20000300000 */
.L_x_210:
        /* <DEDUP_REMOVED lines=33> */
.L_x_196:
[----:B------:R-:W-:-:S04]  /*7af0*/  SHF.L.U32 R3, R4, 0x1f, RZ ;  /* 0x0000001f04037819 */ /* 0x000fc800000006ff */
[----:B------:R-:W3:Y:S02]  /*7b00*/  SYNCS.PHASECHK.TRANS64.TRYWAIT P1, [R0+URZ+0x36438], R3 ;  /* 0x03643803000075a7 */ /* 0x000ee4000802017f */
[----:B---3--:R-:W-:Y:S05]  /*7b10*/  @!P1 BRA `(.L_x_211) ;  /* 0x0000000800949947 */ /* 0x008fea0003800000 */
.L_x_240:
[----:B------:R-:W-:Y:S05]  /*7b20*/  @P0 BRA `(.L_x_212) ;  /* 0x0000000000180947 */ /* 0x000fea0003800000 */
[----:B------:R-:W4:Y:S01]  /*7b30*/  S2R R2, SR_TID.X ;  /* 0x0000000000027919 */ /* 0x000f220000002100 */
[----:B---3--:R-:W-:-:S04]  /*7b40*/  IMAD.MOV.U32 R3, RZ, RZ, 0x6100 ;  /* 0x00006100ff037424 */ /* 0x008fc800078e00ff */
[----:B------:R3:W-:Y:S01]  /*7b50*/  SYNCS.ARRIVE.TRANS64 RZ, [R0+URZ+0x36430], R3 ;  /* 0x0364300300ff79a7 */ /* 0x0007e2000800003f */
[----:B----4-:R-:W-:-:S13]  /*7b60*/  LOP3.LUT P0, RZ, R2, 0x1f, RZ, 0xc0, !PT ;  /* 0x0000001f02ff7812 */ /* 0x010fda000780c0ff */
[----:B---3--:R-:W-:Y:S05]  /*7b70*/  @!P0 BRA `(.L_x_212) ;  /* 0x0000000000048947 */ /* 0x008fea0003800000 */
[----:B------:R-:W-:Y:S01]  /*7b80*/  BPT.TRAP 0x1 ;  /* 0x000000040000795c */ /* 0x000fe20000300000 */
.L_x_212:
        /* <DEDUP_REMOVED lines=43> */
.L_x_193:
[----:B------:R-:W-:Y:S05]  /*7e40*/  BSYNC B0 ;  /* 0x0000000000007941 */ /* 0x000fea0003800000 */
.L_x_192:
[----:B------:R-:W-:-:S03]  /*7e50*/  UMOV UR6, 0xffffffff ;  /* 0xffffffff00067882 */ /* 0x000fc60000000000 */
[----:B------:R-:W-:Y:S05]  /*7e60*/  BRA.DIV UR6, `(.L_x_213) ;  /* 0x0000000606d47947 */ /* 0x000fea000b800000 */
[----:B------:R-:W-:-:S13]  /*7e70*/  ELECT P0, URZ, PT ;  /* 0x00000000003f782f */ /* 0x000fda0003800000 */
.L_x_243:
[----:B------:R-:W-:Y:S04]  /*7e80*/  BSSY B0, `(.L_x_214) ;  /* 0x000001e000007945 */ /* 0x000fe80003800000 */
[----:B------:R-:W-:Y:S05]  /*7e90*/  @!P0 BRA `(.L_x_215) ;  /* 0x0000000000708947 */ /* 0x000fea0003800000 */
[----:B------:R-:W-:-:S04]  /*7ea0*/  LOP3.LUT R17, R17, 0x2, RZ, 0xfc, !PT ;  /* 0x0000000211117812 */ /* 0x000fc800078efcff */
[----:B------:R-:W-:-:S13]  /*7eb0*/  ISETP.NE.AND P2, PT, R17, 0x3, PT ;  /* 0x000000031100780c */ /* 0x000fda0003f45270 */
[----:B------:R-:W-:Y:S05]  /*7ec0*/  @!P2 BRA `(.L_x_216) ;  /* 0x000000000004a947 */ /* 0x000fea0003800000 */
[----:B------:R-:W-:Y:S01]  /*7ed0*/  BPT.TRAP 0x1 ;  /* 0x000000040000795c */ /* 0x000fe20000300000 */
.L_x_216:
        /* <DEDUP_REMOVED lines=15> */
.L_x_244:
[----:B------:R-:W2:Y:S02]  /*7fd0*/  SYNCS.PHASECHK.TRANS64.TRYWAIT P0, [R3+URZ], R2 ;  /* 0x00000002030075a7 */ /* 0x000ea4000800017f */
[----:B--2---:R-:W-:Y:S05]  /*7fe0*/  @!P0 BRA `(.L_x_218) ;  /* 0x0000000400ac8947 */ /* 0x004fea0003800000 */
.L_x_245:
[----:B------:R-:W-:Y:S05]  /*7ff0*/  @!P2 BRA `(.L_x_219) ;  /* 0x000000000004a947 */ /* 0x000fea0003800000 */
[----:B------:R-:W-:Y:S01]  /*8000*/  BPT.TRAP 0x1 ;  /* 0x000000040000795c */ /* 0x000fe20000300000 */
.L_x_219:
[----:B------:R-:W-:-:S07]  /*8010*/  SHF.L.U32 R4, R4, 0x1f, RZ ;  /* 0x0000001f04047819 */ /* 0x000fce00000006ff */
.L_x_220:
[----:B---3--:R3:W4:Y:S02]  /*8020*/  SYNCS.PHASECHK.TRANS64.TRYWAIT P0, [R9+URZ+0x36438], R4 ;  /* 0x03643804090075a7 */ /* 0x008724000800017f */
[----:B----4-:R-:W-:Y:S05]  /*8030*/  @!P0 NANOSLEEP.SYNCS 0x989680 ;  /* 0x009896800000895d */ /* 0x010fea0003900000 */
[----:B------:R-:W4:Y:S02]  /*8040*/  @!P0 SYNCS.PHASECHK.TRANS64 P0, [R9+URZ+0x36438], R4 ;  /* 0x03643804090085a7 */ /* 0x000f24000800007f */
[----:B----4-:R-:W-:Y:S05]  /*8050*/  @!P0 BRA `(.L_x_220) ;  /* 0xfffffffc00f08947 */ /* 0x010fea000383ffff */
.L_x_215:
[----:B------:R-:W-:Y:S05]  /*8060*/  BSYNC B0 ;  /* 0x0000000000007941 */ /* 0x000fea0003800000 */
.L_x_214:
[----:B------:R-:W-:Y:S05]  /*8070*/  EXIT ;  /* 0x000000000000794d */ /* 0x000fea0003800000 */
.L_x_120:
[----:B------:R-:W-:Y:S02]  /*8080*/  IMAD.MOV.U32 R12, RZ, RZ, RZ ;  /* 0x000000ffff0c7224 */ /* 0x000fe400078e00ff */
[----:B------:R-:W-:Y:S02]  /*8090*/  IMAD.MOV.U32 R11, RZ, RZ, 0x1f ;  /* 0x0000001fff0b7424 */ /* 0x000fe400078e00ff */
[----:B------:R-:W-:-:S07]  /*80a0*/  IMAD.MOV.U32 R15, RZ, RZ, -0x1 ;  /* 0xffffffffff0f7424 */ /* 0x000fce00078e00ff */
[----:B------:R-:W-:Y:S05]  /*80b0*/  WARPSYNC.COLLECTIVE R15, `(.L_x_221) ;  /* 0x000000000f087348 */ /* 0x000fea0003c00000 */
[----:B------:R1:W2:Y:S02]  /*80c0*/  SHFL.IDX P6, R14, R13, R12, R11 ;  /* 0x0000000c0d0e7389 */ /* 0x0002a400000c000b */
[----:B-12---:R-:W-:Y:S01]  /*80d0*/  ENDCOLLECTIVE ;  /* 0x000000000000791b */ /* 0x006fe20003800000 */
.L_x_221:
[----:B------:R-:W-:Y:S05]  /*80e0*/  BRA `(.L_x_222) ;  /* 0xffffff8800a87947 */ /* 0x000fea000383ffff */
.L_x_122:
[----:B--2---:R2:W3:Y:S02]  /*80f0*/  SYNCS.PHASECHK.TRANS64.TRYWAIT P0, [R157+URZ+0x36400], R18 ;  /* 0x036400129d0075a7 */ /* 0x0044e4000800017f */
[----:B---3--:R-:W-:Y:S05]  /*8100*/  @!P0 NANOSLEEP.SYNCS 0x989680 ;  /* 0x009896800000895d */ /* 0x008fea0003900000 */
[----:B------:R-:W3:Y:S02]  /*8110*/  @!P0 SYNCS.PHASECHK.TRANS64 P0, [R157+URZ+0x36400], R18 ;  /* 0x036400129d0085a7 */ /* 0x000ee4000800007f */
[----:B---3--:R-:W-:Y:S05]  /*8120*/  @!P0 BRA `(.L_x_122) ;  /* 0xfffffffc00f08947 */ /* 0x008fea000383ffff */
[----:B------:R-:W-:Y:S05]  /*8130*/  BRA `(.L_x_121) ;  /* 0xffffff8c00147947 */ /* 0x000fea000383ffff */
.L_x_127:
[----:B--2---:R2:W3:Y:S02]  /*8140*/  SYNCS.PHASECHK.TRANS64.TRYWAIT P1, [R4+URZ+0x36410], R13 ;  /* 0x0364100d040075a7 */ /* 0x0044e4000802017f */
[----:B---3--:R-:W-:Y:S05]  /*8150*/  @!P1 NANOSLEEP.SYNCS 0x989680 ;  /* 0x009896800000995d */ /* 0x008fea0003900000 */
[----:B------:R-:W3:Y:S02]  /*8160*/  @!P1 SYNCS.PHASECHK.TRANS64 P1, [R4+URZ+0x36410], R13 ;  /* 0x0364100d040095a7 */ /* 0x000ee4000802007f */
[----:B---3--:R-:W-:Y:S05]  /*8170*/  @!P1 BRA `(.L_x_127) ;  /* 0xfffffffc00f09947 */ /* 0x008fea000383ffff */
[----:B------:R-:W-:Y:S05]  /*8180*/  BRA `(.L_x_126) ;  /* 0xffffff9000d47947 */ /* 0x000fea000383ffff */
.L_x_131:
[----:B---3--:R3:W1:Y:S02]  /*8190*/  SYNCS.PHASECHK.TRANS64.TRYWAIT P1, [R157+URZ+0x36430], R14 ;  /* 0x0364300e9d0075a7 */ /* 0x008664000802017f */
[----:B-1----:R-:W-:Y:S05]  /*81a0*/  @!P1 NANOSLEEP.SYNCS 0x989680 ;  /* 0x009896800000995d */ /* 0x002fea0003900000 */
[----:B------:R-:W1:Y:S02]  /*81b0*/  @!P1 SYNCS.PHASECHK.TRANS64 P1, [R157+URZ+0x36430], R14 ;  /* 0x0364300e9d0095a7 */ /* 0x000e64000802007f */
[----:B-1----:R-:W-:Y:S05]  /*81c0*/  @!P1 BRA `(.L_x_131) ;  /* 0xfffffffc00f09947 */ /* 0x002fea000383ffff */
[----:B------:R-:W-:Y:S05]  /*81d0*/  BRA `(.L_x_130) ;  /* 0xffffff9800787947 */ /* 0x000fea000383ffff */
.L_x_146:
[----:B------:R-:W-:Y:S01]  /*81e0*/  BSSY B0, `(.L_x_223) ;  /* 0x0000005000007945 */ /* 0x000fe20003800000 */
[----:B------:R-:W-:-:S07]  /*81f0*/  IMAD.MOV.U32 R15, RZ, RZ, -0x1 ;  /* 0xffffffffff0f7424 */ /* 0x000fce00078e00ff */
[----:B------:R-:W-:Y:S05]  /*8200*/  WARPSYNC.COLLECTIVE R15, `(.L_x_224) ;  /* 0x000000000f087348 */ /* 0x000fea0003c00000 */
[----:B------:R-:W-:Y:S01]  /*8210*/  NOP ;  /* 0x0000000000007918 */ /* 0x000fe20000000000 */
[----:B------:R-:W-:Y:S01]  /*8220*/  ENDCOLLECTIVE ;  /* 0x000000000000791b */ /* 0x000fe20003800000 */
.L_x_224:
[----:B------:R-:W-:Y:S05]  /*8230*/  BSYNC B0 ;  /* 0x0000000000007941 */ /* 0x000fea0003800000 */
.L_x_223:
[----:B------:R-:W-:Y:S05]  /*8240*/  BRA `(.L_x_225) ;  /* 0xffffffc800907947 */ /* 0x000fea000383ffff */
.L_x_162:
[----:B------:R-:W-:Y:S01]  /*8250*/  BSSY B0, `(.L_x_226) ;  /* 0x0000005000007945 */ /* 0x000fe20003800000 */
[----:B------:R-:W-:-:S07]  /*8260*/  IMAD.MOV.U32 R15, RZ, RZ, -0x1 ;  /* 0xffffffffff0f7424 */ /* 0x000fce00078e00ff */
[----:B------:R-:W-:Y:S05]  /*8270*/  WARPSYNC.COLLECTIVE R15, `(.L_x_227) ;  /* 0x000000000f087348 */ /* 0x000fea0003c00000 */
[----:B------:R-:W-:Y:S01]  /*8280*/  NOP ;  /* 0x0000000000007918 */ /* 0x000fe20000000000 */
[----:B------:R-:W-:Y:S01]  /*8290*/  ENDCOLLECTIVE ;  /* 0x000000000000791b */ /* 0x000fe20003800000 */
.L_x_227:
[----:B------:R-:W-:Y:S05]  /*82a0*/  BSYNC B0 ;  /* 0x0000000000007941 */ /* 0x000fea0003800000 */
.L_x_226:
[----:B------:R-:W-:Y:S05]  /*82b0*/  BRA `(.L_x_228) ;  /* 0xffffffd000007947 */ /* 0x000fea000383ffff */
.L_x_179:
[----:B------:R-:W-:Y:S01]  /*82c0*/  BSSY B0, `(.L_x_229) ;  /* 0x0000005000007945 */ /* 0x000fe20003800000 */
[----:B------:R-:W-:-:S07]  /*82d0*/  IMAD.MOV.U32 R15, RZ, RZ, -0x1 ;  /* 0xffffffffff0f7424 */ /* 0x000fce00078e00ff */
[----:B------:R-:W-:Y:S05]  /*82e0*/  WARPSYNC.COLLECTIVE R15, `(.L_x_230) ;  /* 0x000000000f087348 */ /* 0x000fea0003c00000 */
[----:B------:R-:W-:Y:S01]  /*82f0*/  NOP ;  /* 0x0000000000007918 */ /* 0x000fe20000000000 */
[----:B------:R-:W-:Y:S01]  /*8300*/  ENDCOLLECTIVE ;  /* 0x000000000000791b */ /* 0x000fe20003800000 */
.L_x_230:
[----:B------:R-:W-:Y:S05]  /*8310*/  BSYNC B0 ;  /* 0x0000000000007941 */ /* 0x000fea0003800000 */
.L_x_229:
[----:B------:R-:W-:Y:S05]  /*8320*/  BRA `(.L_x_231) ;  /* 0xffffffd4007c7947 */ /* 0x000fea000383ffff */
.L_x_194:
[----:B-1----:R1:W2:Y:S02]  /*8330*/  SYNCS.PHASECHK.TRANS64.TRYWAIT P1, [R0+URZ+0x36420], R10 ;  /* 0x0364200a000075a7 */ /* 0x0022a4000802017f */
[----:B--2---:R-:W-:Y:S05]  /*8340*/  @!P1 NANOSLEEP.SYNCS 0x989680 ;  /* 0x009896800000995d */ /* 0x004fea0003900000 */
[----:B------:R-:W2:Y:S02]  /*8350*/  @!P1 SYNCS.PHASECHK.TRANS64 P1, [R0+URZ+0x36420], R10 ;  /* 0x0364200a000095a7 */ /* 0x000ea4000802007f */
[----:B--2---:R-:W-:Y:S05]  /*8360*/  @!P1 BRA `(.L_x_194) ;  /* 0xfffffffc00f09947 */ /* 0x004fea000383ffff */
[----:B------:R-:W-:Y:S05]  /*8370*/  BRA `(.L_x_232) ;  /* 0xffffffdc00c87947 */ /* 0x000fea000383ffff */
.L_x_198:
[----:B-1----:R1:W2:Y:S02]  /*8380*/  SYNCS.PHASECHK.TRANS64.TRYWAIT P1, [R0+URZ+0x36438], R10 ;  /* 0x0364380a000075a7 */ /* 0x0022a4000802017f */
[----:B--2---:R-:W-:Y:S05]  /*8390*/  @!P1 NANOSLEEP.SYNCS 0x989680 ;  /* 0x009896800000995d */ /* 0x004fea0003900000 */
[----:B------:R-:W2:Y:S02]  /*83a0*/  @!P1 SYNCS.PHASECHK.TRANS64 P1, [R0+URZ+0x36438], R10 ;  /* 0x0364380a000095a7 */ /* 0x000ea4000802007f */
[----:B--2---:R-:W-:Y:S05]  /*83b0*/  @!P1 BRA `(.L_x_198) ;  /* 0xfffffffc00f09947 */ /* 0x004fea000383ffff */
[----:B------:R-:W-:Y:S05]  /*83c0*/  BRA `(.L_x_233) ;  /* 0xffffffe400807947 */ /* 0x000fea000383ffff */
.L_x_200:
[----:B--2---:R2:W3:Y:S02]  /*83d0*/  SYNCS.PHASECHK.TRANS64.TRYWAIT P1, [R0+URZ+0x36428], R3 ;  /* 0x03642803000075a7 */ /* 0x0044e4000802017f */
[----:B---3--:R-:W-:Y:S05]  /*83e0*/  @!P1 NANOSLEEP.SYNCS 0x989680 ;  /* 0x009896800000995d */ /* 0x008fea0003900000 */
[----:B------:R-:W3:Y:S02]  /*83f0*/  @!P1 SYNCS.PHASECHK.TRANS64 P1, [R0+URZ+0x36428], R3 ;  /* 0x03642803000095a7 */ /* 0x000ee4000802007f */
[----:B---3--:R-:W-:Y:S05]  /*8400*/  @!P1 BRA `(.L_x_200) ;  /* 0xfffffffc00f09947 */ /* 0x008fea000383ffff */
[----:B------:R-:W-:Y:S05]  /*8410*/  BRA `(.L_x_234) ;  /* 0xffffffe800407947 */ /* 0x000fea000383ffff */
.L_x_202:
[----:B--2---:R2:W3:Y:S02]  /*8420*/  SYNCS.PHASECHK.TRANS64.TRYWAIT P1, [R0+URZ+0x36438], R29 ;  /* 0x0364381d000075a7 */ /* 0x0044e4000802017f */
[----:B---3--:R-:W-:Y:S05]  /*8430*/  @!P1 NANOSLEEP.SYNCS 0x989680 ;  /* 0x009896800000995d */ /* 0x008fea0003900000 */
[----:B------:R-:W3:Y:S02]  /*8440*/  @!P1 SYNCS.PHASECHK.TRANS64 P1, [R0+URZ+0x36438], R29 ;  /* 0x0364381d000095a7 */ /* 0x000ee4000802007f */
[----:B---3--:R-:W-:Y:S05]  /*8450*/  @!P1 BRA `(.L_x_202) ;  /* 0xfffffffc00f09947 */ /* 0x008fea000383ffff */
[----:B------:R-:W-:Y:S05]  /*8460*/  BRA `(.L_x_235) ;  /* 0xffffffe800d07947 */ /* 0x000fea000383ffff */
.L_x_204:
[----:B------:R-:W-:-:S07]  /*8470*/  SHF.L.U32 R5, R12, 0x1f, RZ ;  /* 0x0000001f0c057819 */ /* 0x000fce00000006ff */
.L_x_236:
[----:B--2---:R2:W3:Y:S02]  /*8480*/  SYNCS.PHASECHK.TRANS64.TRYWAIT P1, [R0+URZ+0x36420], R5 ;  /* 0x03642005000075a7 */ /* 0x0044e4000802017f */
[----:B---3--:R-:W-:Y:S05]  /*8490*/  @!P1 NANOSLEEP.SYNCS 0x989680 ;  /* 0x009896800000995d */ /* 0x008fea0003900000 */
[----:B------:R-:W3:Y:S02]  /*84a0*/  @!P1 SYNCS.PHASECHK.TRANS64 P1, [R0+URZ+0x36420], R5 ;  /* 0x03642005000095a7 */ /* 0x000ee4000802007f */
[----:B---3--:R-:W-:Y:S05]  /*84b0*/  @!P1 BRA `(.L_x_236) ;  /* 0xfffffffc00f09947 */ /* 0x008fea000383ffff */
[----:B------:R-:W-:Y:S05]  /*84c0*/  BRA `(.L_x_237) ;  /* 0xffffffec00707947 */ /* 0x000fea000383ffff */
.L_x_207:
[----:B--2---:R2:W3:Y:S02]  /*84d0*/  SYNCS.PHASECHK.TRANS64.TRYWAIT P1, [R0+URZ+0x36438], R10 ;  /* 0x0364380a000075a7 */ /* 0x0044e4000802017f */
[----:B---3--:R-:W-:Y:S05]  /*84e0*/  @!P1 NANOSLEEP.SYNCS 0x989680 ;  /* 0x009896800000995d */ /* 0x008fea0003900000 */
[----:B------:R-:W3:Y:S02]  /*84f0*/  @!P1 SYNCS.PHASECHK.TRANS64 P1, [R0+URZ+0x36438], R10 ;  /* 0x0364380a000095a7 */ /* 0x000ee4000802007f */
[----:B---3--:R-:W-:Y:S05]  /*8500*/  @!P1 BRA `(.L_x_207) ;  /* 0xfffffffc00f09947 */ /* 0x008fea000383ffff */
[----:B------:R-:W-:Y:S05]  /*8510*/  BRA `(.L_x_238) ;  /* 0xfffffff000187947 */ /* 0x000fea000383ffff */
.L_x_209:
[----:B---3--:R3:W4:Y:S02]  /*8520*/  SYNCS.PHASECHK.TRANS64.TRYWAIT P1, [R0+URZ+0x36428], R5 ;  /* 0x03642805000075a7 */ /* 0x008724000802017f */
[----:B----4-:R-:W-:Y:S05]  /*8530*/  @!P1 NANOSLEEP.SYNCS 0x989680 ;  /* 0x009896800000995d */ /* 0x010fea0003900000 */
[----:B------:R-:W4:Y:S02]  /*8540*/  @!P1 SYNCS.PHASECHK.TRANS64 P1, [R0+URZ+0x36428], R5 ;  /* 0x03642805000095a7 */ /* 0x000f24000802007f */
[----:B----4-:R-:W-:Y:S05]  /*8550*/  @!P1 BRA `(.L_x_209) ;  /* 0xfffffffc00f09947 */ /* 0x010fea000383ffff */
[----:B------:R-:W-:Y:S05]  /*8560*/  BRA `(.L_x_239) ;  /* 0xfffffff000c07947 */ /* 0x000fea000383ffff */
.L_x_211:
[----:B---3--:R3:W4:Y:S02]  /*8570*/  SYNCS.PHASECHK.TRANS64.TRYWAIT P1, [R0+URZ+0x36438], R3 ;  /* 0x03643803000075a7 */ /* 0x008724000802017f */
[----:B----4-:R-:W-:Y:S05]  /*8580*/  @!P1 NANOSLEEP.SYNCS 0x989680 ;  /* 0x009896800000995d */ /* 0x010fea0003900000 */
[----:B------:R-:W4:Y:S02]  /*8590*/  @!P1 SYNCS.PHASECHK.TRANS64 P1, [R0+URZ+0x36438], R3 ;  /* 0x03643803000095a7 */ /* 0x000f24000802007f */
[----:B----4-:R-:W-:Y:S05]  /*85a0*/  @!P1 BRA `(.L_x_211) ;  /* 0xfffffffc00f09947 */ /* 0x010fea000383ffff */
[----:B------:R-:W-:Y:S05]  /*85b0*/  BRA `(.L_x_240) ;  /* 0xfffffff400587947 */ /* 0x000fea000383ffff */
.L_x_213:
[----:B------:R-:W-:Y:S01]  /*85c0*/  BSSY B0, `(.L_x_241) ;  /* 0x0000006000007945 */ /* 0x000fe20003800000 */
[----:B------:R-:W-:-:S07]  /*85d0*/  IMAD.MOV.U32 R15, RZ, RZ, -0x1 ;  /* 0xffffffffff0f7424 */ /* 0x000fce00078e00ff */
[----:B-12---:R-:W-:Y:S05]  /*85e0*/  WARPSYNC.COLLECTIVE R15, `(.L_x_242) ;  /* 0x000000000f0c7348 */ /* 0x006fea0003c00000 */
[----:B------:R-:W-:Y:S02]  /*85f0*/  ELECT P6, UR62, PT ;  /* 0x00000000003e782f */ /* 0x000fe400038c0000 */
[----:B------:R-:W-:Y:S01]  /*8600*/  MOV R14, UR62 ;  /* 0x0000003e000e7c02 */ /* 0x000fe20008000f00 */
[----:B-12---:R-:W-:Y:S10]  /*8610*/  ENDCOLLECTIVE ;  /* 0x000000000000791b */ /* 0x006ff40003800000 */
.L_x_242:
[----:B------:R-:W-:Y:S05]  /*8620*/  BSYNC B0 ;  /* 0x0000000000007941 */ /* 0x000fea0003800000 */
.L_x_241:
[----:B------:R-:W-:Y:S01]  /*8630*/  PLOP3.LUT P0, PT, P6, PT, PT, 0x80, 0x0 ;  /* 0x000000000000781c */ /* 0x000fe2000370f070 */
[----:B------:R-:W-:-:S12]  /*8640*/  BRA `(.L_x_243) ;  /* 0xfffffff8000c7947 */ /* 0x000fd8000383ffff */
.L_x_217:
[----:B-1----:R1:W2:Y:S02]  /*8650*/  SYNCS.PHASECHK.TRANS64.TRYWAIT P0, [R7+URZ], R0 ;  /* 0x00000000070075a7 */ /* 0x0022a4000800017f */
[----:B--2---:R-:W-:Y:S05]  /*8660*/  @!P0 NANOSLEEP.SYNCS 0x989680 ;  /* 0x009896800000895d */ /* 0x004fea0003900000 */
[----:B------:R-:W2:Y:S02]  /*8670*/  @!P0 SYNCS.PHASECHK.TRANS64 P0, [R7+URZ], R0 ;  /* 0x00000000070085a7 */ /* 0x000ea4000800007f */
[----:B--2---:R-:W-:Y:S05]  /*8680*/  @!P0 BRA `(.L_x_217) ;  /* 0xfffffffc00f08947 */ /* 0x004fea000383ffff */
[----:B------:R-:W-:Y:S05]  /*8690*/  BRA `(.L_x_244) ;  /* 0xfffffff8004c7947 */ /* 0x000fea000383ffff */
.L_x_218:
[----:B--2---:R2:W3:Y:S02]  /*86a0*/  SYNCS.PHASECHK.TRANS64.TRYWAIT P0, [R3+URZ], R2 ;  /* 0x00000002030075a7 */ /* 0x0044e4000800017f */
[----:B---3--:R-:W-:Y:S05]  /*86b0*/  @!P0 NANOSLEEP.SYNCS 0x989680 ;  /* 0x009896800000895d */ /* 0x008fea0003900000 */
[----:B------:R-:W3:Y:S02]  /*86c0*/  @!P0 SYNCS.PHASECHK.TRANS64 P0, [R3+URZ], R2 ;  /* 0x00000002030085a7 */ /* 0x000ee4000800007f */
[----:B---3--:R-:W-:Y:S05]  /*86d0*/  @!P0 BRA `(.L_x_218) ;  /* 0xfffffffc00f08947 */ /* 0x008fea000383ffff */
[----:B------:R-:W-:Y:S05]  /*86e0*/  BRA `(.L_x_245) ;  /* 0xfffffff800407947 */ /* 0x000fea000383ffff */
.L_x_246:
        /* <DEDUP_REMOVED lines=9> */
.L_x_3856:


//--------------------- .text._ZN7cutlass13device_kernelIN5flash11enable_sm90INS1_16FlashAttnBwdSm90INS1_25CollectiveMainloopBwdSm90ILi2ELi1ELi1EN4cute5tupleIJNS5_1CILi1EEES8_S8_EEENS6_IJNS7_ILi64EEENS7_ILi96EEENS7_ILi192EEEEEENS_6half_tEfNS_4arch4Sm90ELb0ELb0ELb1ELb0ELb0ELb0ELb1ELb0ELi3ELi1ELi1ELi1ELb0EEENS1_24CollectiveEpilogueBwdGQAISD_fSG_Li384ELb0ELb0EEENS1_19SingleTileSchedulerILb0ELb0ELb0ELi96EEEEEEEEEvNT_6ParamsE --------------------------
	.section	.text._ZN7cutlass13device_kernelIN5flash11enable_sm90INS1_16FlashAttnBwdSm90INS1_25CollectiveMainloopBwdSm90ILi2ELi1ELi1EN4cute5tupleIJNS5_1CILi1EEES8_S8_EEENS6_IJNS7_ILi64EEENS7_ILi96EEENS7_ILi192EEEEEENS_6half_tEfNS_4arch4Sm90ELb0ELb0ELb1ELb0ELb0ELb0ELb1ELb0ELi3ELi1ELi1ELi1ELb0EEENS1_24CollectiveEpilogueBwdGQAISD_fSG_Li384ELb0ELb0EEENS1_19SingleTileSchedulerILb0ELb0ELb0ELi96EEEEEEEEEvNT_6ParamsE,"ax",@progbits
	.align	128
.text._ZN7cutlass13device_kernelIN5flash11enable_sm90INS1_16FlashAttnBwdSm90INS1_25CollectiveMainloopBwdSm90ILi2ELi1ELi1EN4cute5tupleIJNS5_1CILi1EEES8_S8_EEENS6_IJNS7_ILi64EEENS7_ILi96EEENS7_ILi192EEEEEENS_6half_tEfNS_4arch4Sm90ELb0ELb0ELb1ELb0ELb0ELb0ELb1ELb0ELi3ELi1ELi1ELi1ELb0EEENS1_24CollectiveEpilogueBwdGQAISD_fSG_Li384ELb0ELb0EEENS1_19SingleTileSchedulerILb0ELb0ELb0ELi96EEEEEEEEEvNT_6ParamsE:
        .type           _ZN7cutlass13device_kernelIN5flash11enable_sm90INS1_16FlashAttnBwdSm90INS1_25CollectiveMainloopBwdSm90ILi2ELi1ELi1EN4cute5tupleIJNS5_1CILi1EEES8_S8_EEENS6_IJNS7_ILi64EEENS7_ILi96EEENS7_ILi192EEEEEENS_6half_tEfNS_4arch4Sm90ELb0ELb0ELb1ELb0ELb0ELb0ELb1ELb0ELi3ELi1ELi1ELi1ELb0EEENS1_24CollectiveEpilogueBwdGQAISD_fSG_Li384ELb0ELb0EEENS1_19SingleTileSchedulerILb0ELb0ELb0ELi96EEEEEEEEEvNT_6ParamsE,@function
        .size           _ZN7cutlass13device_kernelIN5flash11enable_sm90INS1_16FlashAttnBwdSm90INS1_25CollectiveMainloopBwdSm90ILi2ELi1ELi1EN4cute5tupleIJNS5_1CILi1EEES8_S8_EEENS6_IJNS7_ILi64EEENS7_ILi96EEENS7_ILi192EEEEEENS_6half_tEfNS_4arch4Sm90ELb0ELb0ELb1ELb0ELb0ELb0ELb1ELb0ELi3ELi1ELi1ELi1ELb0EEENS1_24CollectiveEpilogueBwdGQAISD_fSG_Li384ELb0ELb0EEENS1_19SingleTileSchedulerILb0ELb0ELb0ELi96EEEEEEEEEvNT_6ParamsE,(.L_x_3857 - _ZN7cutlass13device_kernelIN5flash11enable_sm90INS1_16FlashAttnBwdSm90INS1_25CollectiveMainloopBwdSm90ILi2ELi1ELi1EN4cute5tupleIJNS5_1CILi1EEES8_S8_EEENS6_IJNS7_ILi64EEENS7_ILi96EEENS7_ILi192EEEEEENS_6half_tEfNS_4arch4Sm90ELb0ELb0ELb1ELb0ELb0ELb0ELb1ELb0ELi3ELi1ELi1ELi1ELb0EEENS1_24CollectiveEpilogueBwdGQAISD_fSG_Li384ELb0ELb0EEENS1_19SingleTileSchedulerILb0ELb0ELb0ELi96EEEEEEEEEvNT_6ParamsE)
        .other          _ZN7cutlass13device_kernelIN5flash11enable_sm90INS1_16FlashAttnBwdSm90INS1_25CollectiveMainloopBwdSm90ILi2ELi1ELi1EN4cute5tupleIJNS5_1CILi1EEES8_S8_EEENS6_IJNS7_ILi64EEENS7_ILi96EEENS7_ILi192EEEEEENS_6half_tEfNS_4arch4Sm90ELb0ELb0ELb1ELb0ELb0ELb0ELb1ELb0ELi3ELi1ELi1ELi1ELb0EEENS1_24CollectiveEpilogueBwdGQAISD_fSG_Li384ELb0ELb0EEENS1_19SingleTileSchedulerILb0ELb0ELb0ELi96EEEEEEEEEvNT_6ParamsE,@"STO_CUDA_ENTRY STV_DEFAULT"
_ZN7cutlass13device_kernelIN5flash11enable_sm90INS1_16FlashAttnBwdSm90INS1_25CollectiveMainloopBwdSm90ILi2ELi1ELi1EN4cute5tupleIJNS5_1CILi1EEES8_S8_EEENS6_IJNS7_ILi64EEENS7_ILi96EEENS7_ILi192EEEEEENS_6half_tEfNS_4arch4Sm90ELb0ELb0ELb1ELb0ELb0ELb0ELb1ELb0ELi3ELi1ELi1ELi1ELb0EEENS1_24CollectiveEpilogueBwdGQAISD_fSG_Li384ELb0ELb0EEENS1_19SingleTileSchedulerILb0ELb0ELb0ELi96EEEEEEEEEvNT_6ParamsE:
[----:B------:R-:W1:Y:S01]  /*0000*/  LDC R1, c[0x0][0x28] ;  /* 0x00000a00ff017b82 */ /* 0x000e620000000800 */
[----:B------:R-:W2:Y:S01]  /*0010*/  S2R R3, SR_TID.X ;  /* 0x0000000000037919 */ /* 0x000ea20000002100 */
[----:B------:R-:W-:Y:S01]  /*0020*/  ELECT P0, URZ, PT ;  /* 0x00000000003f782f */ /* 0x000fe20003800000 */
[----:B------:R-:W-:Y:S01]  /*0030*/  BSSY B0, `(.L_x_247) ;  /* 0x0000013000007945 */ /* 0x000fe20003800000 */
[----:B--2---:R-:W-:-:S05]  /*0040*/  SHF.R.U32.HI R0, RZ, 0x5, R3 ;  /* 0x00000005ff007819 */ /* 0x004fca0000011603 */
[----:B------:R-:W2:Y:S02]  /*0050*/  SHFL.IDX PT, R2, R0, RZ, 0x1f ;  /* 0x00001fff00027589 */ /* 0x000ea400000e0000 */
[----:B--2---:R-:W-:-:S13]  /*0060*/  ISETP.EQ.AND P0, PT, R2, RZ, P0 ;  /* 0x000000ff0200720c */ /* 0x004fda0000702270 */
[----:B-1----:R-:W-:Y:S05]  /*0070*/  @!P0 BRA `(.L_x_248) ;  /* 0x0000000000388947 */ /* 0x002fea0003800000 */
[----:B------:R-:W-:Y:S02]  /*0080*/  ULDC.64 UR4, c[0x0][0x198] ;  /* 0x0000660000047ab9 */ /* 0x000fe40000000a00 */
[----:B------:R-:W-:Y:S02]  /*0090*/  UIADD3 UR6, UP0, UR4, 0xf0, URZ ;  /* 0x000000f004067890 */ /* 0x000fe4000ff1e03f */
[----:B------:R-:W-:Y:S02]  /*00a0*/  UIADD3 UR8, UP1, UR4, 0x1f0, URZ ;  /* 0x000001f004087890 */ /* 0x000fe4000ff3e03f */
[----:B------:R-:W-:Y:S02]  /*00b0*/  UIADD3 UR10, UP2, UR4, 0x2f0, URZ ;  /* 0x000002f0040a7890 */ /* 0x000fe4000ff5e03f */
[----:B------:R-:W-:Y:S02]  /*00c0*/  UIADD3 UR4, UP3, UR4, 0x3f0, URZ ;  /* 0x000003f004047890 */ /* 0x000fe4000ff7e03f */
[----:B------:R-:W-:-:S02]  /*00d0*/  UIADD3.X UR7, URZ, UR5, URZ, UP0, !UPT ;  /* 0x000000053f077290 */ /* 0x000fc400087fe43f */
[----:B------:R-:W-:Y:S02]  /*00e0*/  UIADD3.X UR9, URZ, UR5, URZ, UP1, !UPT ;  /* 0x000000053f097290 */ /* 0x000fe40008ffe43f */
[----:B------:R-:W-:Y:S02]  /*00f0*/  UIADD3.X UR11, URZ, UR5, URZ, UP2, !UPT ;  /* 0x000000053f0b7290 */ /* 0x000fe400097fe43f */
[----:B------:R-:W-:-:S03]  /*0100*/  UIADD3.X UR5, URZ, UR5, URZ, UP3, !UPT ;  /* 0x000000053f057290 */ /* 0x000fc60009ffe43f */
[----:B------:R1:W-:Y:S02]  /*0110*/  UTMACCTL.PF [UR6] ;  /* 0x00000000060079b9 */ /* 0x0003e40008040000 */
[----:B------:R1:W-:Y:S02]  /*0120*/  UTMACCTL.PF [UR8] ;  /* 0x00000000080079b9 */ /* 0x0003e40008040000 */
[----:B------:R1:W-:Y:S02]  /*0130*/  UTMACCTL.PF [UR10] ;  /* 0x000000000a0079b9 */ /* 0x0003e40008040000 */
[----:B------:R1:W-:Y:S02]  /*0140*/  UTMACCTL.PF [UR4] ;  /* 0x00000000040079b9 */ /* 0x0003e40008040000 */
[----:B-1----:R-:W-:Y:S01]  /*0150*/  NOP ;  /* 0x0000000000007918 */ /* 0x002fe20000000000 */
.L_x_248:
[----:B------:R-:W-:Y:S05]  /*0160*/  BSYNC B0 ;  /* 0x0000000000007941 */ /* 0x000fea0003800000 */
.L_x_247:
        /* <DEDUP_REMOVED lines=30> */
[----:B------:R1:W5:Y:S01]  /*0350*/  SYNCS.EXCH.64 URZ, [UR8+0x36420], UR4 ;  /* 0x03642004083f75b2 */ /* 0x0003620008000100 */
[----:B------:R1:W1:Y:S01]  /*0360*/  SYNCS.EXCH.64 URZ, [UR8+0x36418], UR6 ;  /* 0x03641806083f75b2 */ /* 0x0002620008000100 */
[----:B------:R1:W1:Y:S01]  /*0370*/  SYNCS.EXCH.64 URZ, [UR8+0x36428], UR4 ;  /* 0x03642804083f75b2 */ /* 0x0002620008000100 */
[----:B------:R-:W-:Y:S01]  /*0380*/  NOP ;  /* 0x0000000000007918 */ /* 0x000fe20000000000 */
.L_x_249:
[----:B------:R-:W3:Y:S01]  /*0390*/  SHFL.IDX PT, R3, R0, RZ, 0x1f ;  /* 0x00001fff00037589 */ /* 0x000ee200000e0000 */
[----:B------:R-:W-:Y:S01]  /*03a0*/  NOP ;  /* 0x0000000000007918 */ /* 0x000fe20000000000 */
[----:B---3--:R-:W-:-:S13]  /*03b0*/  ISETP.NE.AND P0, PT, R3, RZ, PT ;  /* 0x000000ff0300720c */ /* 0x008fda0003f05270 */
        /* <DEDUP_REMOVED lines=15> */
[----:B------:R3:W1:Y:S02]  /*04b0*/  SYNCS.EXCH.64 URZ, [UR8+0x36438], UR6 ;  /* 0x03643806083f75b2 */ /* 0x0006640008000100 */
[----:B---3--:R-:W-:Y:S01]  /*04c0*/  NOP ;  /* 0x0000000000007918 */ /* 0x008fe20000000000 */
.L_x_250:
[----:B------:R-:W-:Y:S01]  /*04d0*/  ISETP.NE.AND P0, PT, R2, RZ, PT ;  /* 0x000000ff0200720c */ /* 0x000fe20003f05270 */
[----:B------:R-:W-:Y:S01]  /*04e0*/  IMAD.MOV.U32 R18, RZ, RZ, 0x1 ;  /* 0x00000001ff127424 */ /* 0x000fe200078e00ff */
[----:B------:R-:W-:Y:S01]  /*04f0*/  NOP ;  /* 0x0000000000007918 */ /* 0x000fe20000000000 */
[----:B------:R-:W-:Y:S03]  /*0500*/  BSSY B6, `(.L_x_251) ;  /* 0x00006f9000067945 */ /* 0x000fe60003800000 */
[----:B------:R-:W-:Y:S01]  /*0510*/  SEL R18, R18, 0x2, !P0 ;  /* 0x0000000212127807 */ /* 0x000fe20004000000 */
[----:B-12-45:R-:W-:Y:S06]  /*0520*/  BAR.SYNC.DEFER_BLOCKING 0x0 ;  /* 0x0000000000007b1d */ /* 0x036fec0000010000 */
[----:B------:R-:W-:Y:S05]  /*0530*/  @!P0 BRA `(.L_x_252) ;  /* 0x0000003c00b08947 */ /* 0x000fea0003800000 */
.L_x_253:
        /* <DEDUP_REMOVED lines=13> */
[----:B----4-:R-:W-:Y:S05]  /*0610*/  @!P0 BRA `(.L_x_254) ;  /* 0x0000006c009c8947 */ /* 0x010fea0003800000 */
        /* <DEDUP_REMOVED lines=23> */
.L_x_256:
        /* <DEDUP_REMOVED lines=15> */
.L_x_255:
        /* <DEDUP_REMOVED lines=20> */
.L_x_258:
        /* <DEDUP_REMOVED lines=15> */
.L_x_257:
        /* <DEDUP_REMOVED lines=8> */
.L_x_339:
[----:B------:R-:W-:Y:S02]  /*0b30*/  SHF.L.U32 R10, RZ, 0x1f, RZ ;  /* 0x0000001fff0a7819 */ /* 0x000fe400000006ff */
[----:B------:R-:W-:Y:S01]  /*0b40*/  LOP3.LUT R5, R2, 0xffffff80, RZ, 0xc0, !PT ;  /* 0xffffff8002057812 */ /* 0x000fe200078ec0ff */
[----:B--2---:R-:W-:Y:S01]  /*0b50*/  IMAD.HI R2, R14, 0x55555556, RZ ;  /* 0x555555560e027827 */ /* 0x004fe200078e02ff */
[----:B------:R-:W2:Y:S03]  /*0b60*/  SYNCS.PHASECHK.TRANS64.TRYWAIT P0, [UR36+0x36400], R10 ;  /* 0x0364000aff0075a7 */ /* 0x000ea60008000164 */
[----:B------:R-:W-:Y:S01]  /*0b70*/  IMAD.IADD R6, R0, 0x1, -R5 ;  /* 0x0000000100067824 */ /* 0x000fe200078e0a05 */
[----:B------:R-:W-:-:S04]  /*0b80*/  LEA.HI R5, R2, R2, RZ, 0x1 ;  /* 0x0000000202057211 */ /* 0x000fc800078f08ff */
[----:B------:R-:W-:-:S04]  /*0b90*/  SHF.R.S32.HI R7, RZ, 0x1f, R6 ;  /* 0x0000001fff077819 */ /* 0x000fc80000011406 */
[CC--:B------:R-:W-:Y:S02]  /*0ba0*/  LEA.HI R8, R7.reuse, R6.reuse, RZ, 0x2 ;  /* 0x0000000607087211 */ /* 0x0c0fe400078f10ff */
[----:B------:R-:W-:Y:S02]  /*0bb0*/  LEA.HI R7, R7, R6, RZ, 0x5 ;  /* 0x0000000607077211 */ /* 0x000fe400078f28ff */
[--C-:B------:R-:W-:Y:S02]  /*0bc0*/  SHF.R.S32.HI R9, RZ, 0x2, R8.reuse ;  /* 0x00000002ff097819 */ /* 0x100fe40000011408 */
[----:B------:R-:W-:Y:S02]  /*0bd0*/  SHF.R.S32.HI R4, RZ, 0x1f, R8 ;  /* 0x0000001fff047819 */ /* 0x000fe40000011408 */
[----:B------:R-:W-:Y:S02]  /*0be0*/  SHF.R.S32.HI R7, RZ, 0x5, R7 ;  /* 0x00000005ff077819 */ /* 0x000fe40000011407 */
[----:B------:R-:W-:-:S04]  /*0bf0*/  LEA.HI R4, R4, R9, RZ, 0x3 ;  /* 0x0000000904047211 */ /* 0x000fc800078f18ff */
[----:B------:R-:W-:Y:S01]  /*0c00*/  LOP3.LUT R2, R4, 0xfffffff8, RZ, 0xc0, !PT ;  /* 0xfffffff804027812 */ /* 0x000fe200078ec0ff */
[----:B------:R-:W-:-:S04]  /*0c10*/  IMAD R4, R5, -0x3, R14 ;  /* 0xfffffffd05047824 */ /* 0x000fc800078e020e */
[----:B------:R-:W-:Y:S01]  /*0c20*/  IMAD.IADD R2, R9, 0x1, -R2 ;  /* 0x0000000109027824 */ /* 0x000fe200078e0a02 */
[----:B--2---:R-:W-:Y:S06]  /*0c30*/  @P0 BRA `(.L_x_260) ;  /* 0x0000000000080947 */ /* 0x004fec0003800000 */
[----:B------:R-:W2:Y:S02]  /*0c40*/  SYNCS.PHASECHK.TRANS64.TRYWAIT P0, [UR36+0x36400], R10 ;  /* 0x0364000aff0075a7 */ /* 0x000ea40008000164 */
[----:B--2---:R-:W-:Y:S05]  /*0c50*/  @!P0 BRA `(.L_x_261) ;  /* 0x0000006800348947 */ /* 0x004fea0003800000 */
.L_x_260:
        /* <DEDUP_REMOVED lines=51> */
[----:B------:R-:W-:Y:S01]  /*0f90*/  IMAD.SHL.U32 R17, R6, 0x4, RZ ;  /* 0x0000000406117824 */ /* 0x000fe200078e00ff */
[----:B------:R-:W-:Y:S06]  /*0fa0*/  @!P0 BRA `(.L_x_262) ;  /* 0x00000028006c8947 */ /* 0x000fec0003800000 */
[CC--:B------:R-:W-:Y:S01]  /*0fb0*/  LEA.HI R2, R3.reuse, R0.reuse, RZ, 0x4 ;  /* 0x0000000003027211 */ /* 0x0c0fe200078f20ff */
[----:B------:R-:W3:Y:S01]  /*0fc0*/  S2R R14, SR_CTAID.X ;  /* 0x00000000000e7919 */ /* 0x000ee20000002500 */
[----:B------:R-:W-:Y:S01]  /*0fd0*/  LEA.HI R7, R3, R0, RZ, 0x5 ;  /* 0x0000000003077211 */ /* 0x000fe200078f28ff */
[----:B------:R-:W3:Y:S01]  /*0fe0*/  LDC R19, c[0x0][0x290] ;  /* 0x0000a400ff137b82 */ /* 0x000ee20000000800 */
[----:B--2---:R-:W-:Y:S01]  /*0ff0*/  LOP3.LUT R5, R2, 0xfffffff0, RZ, 0xc0, !PT ;  /* 0xfffffff002057812 */ /* 0x004fe200078ec0ff */
[----:B------:R-:W-:Y:S01]  /*1000*/  IMAD.HI R13, R16, 0x55555556, RZ ;  /* 0x55555556100d7827 */ /* 0x000fe200078e02ff */
[----:B------:R-:W-:Y:S02]  /*1010*/  LOP3.LUT R9, R8, 0xfffffffc, RZ, 0xc0, !PT ;  /* 0xfffffffc08097812 */ /* 0x000fe400078ec0ff */
[----:B------:R-:W-:Y:S02]  /*1020*/  CS2R R118, SRZ ;  /* 0x0000000000767805 */ /* 0x000fe4000001ff00 */
[----:B------:R-:W-:Y:S01]  /*1030*/  SHF.R.S32.HI R2, RZ, 0x4, R2 ;  /* 0x00000004ff027819 */ /* 0x000fe20000011402 */
[----:B------:R-:W-:Y:S01]  /*1040*/  IMAD.IADD R5, R0, 0x1, -R5 ;  /* 0x0000000100057824 */ /* 0x000fe200078e0a05 */
[----:B------:R-:W-:Y:S01]  /*1050*/  LEA.HI R13, R13, R13, RZ, 0x1 ;  /* 0x0000000d0d0d7211 */ /* 0x000fe200078f08ff */
[----:B------:R-:W-:Y:S01]  /*1060*/  IMAD.IADD R12, R6, 0x1, -R9 ;  /* 0x00000001060c7824 */ /* 0x000fe200078e0a09 */
[----:B------:R-:W-:-:S02]  /*1070*/  SHF.R.S32.HI R6, RZ, 0x5, R7 ;  /* 0x00000005ff067819 */ /* 0x000fc40000011407 */
[----:B------:R-:W-:Y:S02]  /*1080*/  CS2R R116, SRZ ;  /* 0x0000000000747805 */ /* 0x000fe4000001ff00 */
[----:B------:R-:W-:Y:S01]  /*1090*/  LEA.HI R0, R5, R5, RZ, 0x1 ;  /* 0x0000000505007211 */ /* 0x000fe200078f08ff */
[----:B------:R-:W-:Y:S01]  /*10a0*/  IMAD R13, R13, -0x3, R16 ;  /* 0xfffffffd0d0d7824 */ /* 0x000fe200078e0210 */
[----:B------:R-:W-:Y:S02]  /*10b0*/  SHF.R.S32.HI R10, RZ, 0x1f, R5 ;  /* 0x0000001fff0a7819 */ /* 0x000fe40000011405 */
[----:B------:R-:W-:Y:S02]  /*10c0*/  CS2R R114, SRZ ;  /* 0x0000000000727805 */ /* 0x000fe4000001ff00 */
[----:B------:R-:W-:Y:S02]  /*10d0*/  SHF.R.S32.HI R3, RZ, 0x1, R0 ;  /* 0x00000001ff037819 */ /* 0x000fe40000011400 */
[----:B------:R-:W-:-:S02]  /*10e0*/  CS2R R112, SRZ ;  /* 0x0000000000707805 */ /* 0x000fc4000001ff00 */
[----:B------:R-:W-:Y:S02]  /*10f0*/  SHF.R.S32.HI R8, RZ, 0x1f, R0 ;  /* 0x0000001fff087819 */ /* 0x000fe40000011400 */
[----:B------:R-:W-:Y:S02]  /*1100*/  CS2R R110, SRZ ;  /* 0x00000000006e7805 */ /* 0x000fe4000001ff00 */
[----:B------:R-:W-:Y:S02]  /*1110*/  LEA.HI R10, R10, R5, RZ, 0x3 ;  /* 0x000000050a0a7211 */ /* 0x000fe400078f18ff */
[----:B------:R-:W-:Y:S02]  /*1120*/  CS2R R108, SRZ ;  /* 0x00000000006c7805 */ /* 0x000fe4000001ff00 */
[----:B------:R-:W-:Y:S02]  /*1130*/  LEA.HI R8, R8, R3, RZ, 0x2 ;  /* 0x0000000308087211 */ /* 0x000fe400078f10ff */
[----:B------:R-:W-:-:S02]  /*1140*/  CS2R R106, SRZ ;  /* 0x00000000006a7805 */ /* 0x000fc4000001ff00 */
[----:B------:R-:W-:Y:S01]  /*1150*/  LOP3.LUT R0, R0, 0x7fffffe, RZ, 0xc0, !PT ;  /* 0x07fffffe00007812 */ /* 0x000fe200078ec0ff */
[----:B------:R-:W-:Y:S01]  /*1160*/  IMAD.SHL.U32 R10, R10, 0x20, RZ ;  /* 0x000000200a0a7824 */ /* 0x000fe200078e00ff */
[----:B------:R-:W-:Y:S02]  /*1170*/  LOP3.LUT R8, R8, 0xfffffffc, RZ, 0xc0, !PT ;  /* 0xfffffffc08087812 */ /* 0x000fe400078ec0ff */
[----:B------:R-:W-:Y:S02]  /*1180*/  CS2R R104, SRZ ;  /* 0x0000000000687805 */ /* 0x000fe4000001ff00 */
[----:B------:R-:W-:Y:S01]  /*1190*/  SHF.R.S32.HI R7, RZ, 0x1f, R7 ;  /* 0x0000001fff077819 */ /* 0x000fe20000011407 */
[----:B------:R-:W-:Y:S01]  /*11a0*/  IMAD.IADD R5, R5, 0x1, -R0 ;  /* 0x0000000105057824 */ /* 0x000fe200078e0a00 */
[----:B------:R-:W-:Y:S01]  /*11b0*/  LOP3.LUT R9, R10, 0x7fffff00, RZ, 0xc0, !PT ;  /* 0x7fffff000a097812 */ /* 0x000fe200078ec0ff */
[----:B------:R-:W-:Y:S01]  /*11c0*/  IMAD.IADD R8, R3, 0x1, -R8 ;  /* 0x0000000103087824 */ /* 0x000fe200078e0a08 */
[----:B------:R-:W-:Y:S01]  /*11d0*/  LEA.HI R7, R7, R6, RZ, 0x2 ;  /* 0x0000000607077211 */ /* 0x000fe200078f10ff */
[----:B------:R-:W-:Y:S01]  /*11e0*/  IMAD.SHL.U32 R3, R2, 0x8, RZ ;  /* 0x0000000802037824 */ /* 0x000fe200078e00ff */
[----:B------:R-:W-:Y:S01]  /*11f0*/  CS2R R102, SRZ ;  /* 0x0000000000667805 */ /* 0x000fe2000001ff00 */
[----:B------:R-:W-:Y:S01]  /*1200*/  IMAD.SHL.U32 R0, R8, 0x40, RZ ;  /* 0x0000004008007824 */ /* 0x000fe200078e00ff */
[----:B------:R-:W-:Y:S01]  /*1210*/  LOP3.LUT R7, R7, 0x3ffffc, RZ, 0xc0, !PT ;  /* 0x003ffffc07077812 */ /* 0x000fe200078ec0ff */
[----:B------:R-:W-:Y:S01]  /*1220*/  IMAD R10, R16, 0x800, R9 ;  /* 0x00000800100a7824 */ /* 0x000fe200078e0209 */
[----:B------:R-:W-:Y:S01]  /*1230*/  LOP3.LUT P0, RZ, R8, 0x2, RZ, 0xc0, !PT ;  /* 0x0000000208ff7812 */ /* 0x000fe2000780c0ff */
[----:B---3--:R-:W-:Y:S01]  /*1240*/  IMAD R2, R14, -0x60, R19 ;  /* 0xffffffa00e027824 */ /* 0x008fe200078e0213 */
[----:B------:R-:W-:Y:S01]  /*1250*/  LOP3.LUT R0, R0, 0xc0, RZ, 0xc0, !PT ;  /* 0x000000c000007812 */ /* 0x000fe200078ec0ff */
[----:B------:R-:W-:Y:S01]  /*1260*/  IMAD.IADD R7, R6, 0x1, -R7 ;  /* 0x0000000106077824 */ /* 0x000fe200078e0a07 */
[----:B------:R-:W-:Y:S01]  /*1270*/  LOP3.LUT R8, R18, 0x1, RZ, 0xfc, !PT ;  /* 0x0000000112087812 */ /* 0x000fe200078efcff */
[----:B------:R-:W-:Y:S01]  /*1280*/  IMAD R10, R5, 0x20, R10 ;  /* 0x00000020050a7824 */ /* 0x000fe200078e020a */
[----:B------:R-:W-:Y:S01]  /*1290*/  LOP3.LUT R3, R0, 0x8, R3, 0xf8, !PT ;  /* 0x0000000800037812 */ /* 0x000fe200078ef803 */
[----:B------:R-:W-:Y:S01]  /*12a0*/  VIADD R5, R15, 0x3f ;  /* 0x0000003f0f057836 */ /* 0x000fe20000000000 */
[----:B------:R-:W-:Y:S01]  /*12b0*/  SHF.R.U32.HI R0, RZ, 0x3, R0 ;  /* 0x00000003ff007819 */ /* 0x000fe20000011600 */
[----:B------:R-:W-:Y:S01]  /*12c0*/  IMAD R7, R7, 0x200, R10 ;  /* 0x0000020007077824 */ /* 0x000fe200078e020a */
[----:B------:R-:W-:Y:S01]  /*12d0*/  CS2R R100, SRZ ;  /* 0x0000000000647805 */ /* 0x000fe2000001ff00 */
[----:B------:R-:W-:Y:S01]  /*12e0*/  IMAD.MOV.U32 R10, RZ, RZ, 0x20 ;  /* 0x00000020ff0a7424 */ /* 0x000fe200078e00ff */
[----:B------:R-:W-:Y:S01]  /*12f0*/  LOP3.LUT R0, R3, R0, RZ, 0x3c, !PT ;  /* 0x0000000003007212 */ /* 0x000fe200078e3cff */
[----:B------:R-:W-:Y:S01]  /*1300*/  IMAD R13, R13, -0x20, R2 ;  /* 0xffffffe00d0d7824 */ /* 0x000fe200078e0202 */
[----:B------:R-:W-:Y:S01]  /*1310*/  SHF.R.S32.HI R6, RZ, 0x1f, R5 ;  /* 0x0000001fff067819 */ /* 0x000fe20000011405 */
[----:B------:R-:W-:Y:S01]  /*1320*/  IMAD.MOV.U32 R2, RZ, RZ, RZ ;  /* 0x000000ffff027224 */ /* 0x000fe200078e00ff */
[----:B------:R-:W-:Y:S01]  /*1330*/  SEL R10, R10, 0xffffffe0, !P0 ;  /* 0xffffffe00a0a7807 */ /* 0x000fe20004000000 */
[----:B------:R-:W-:Y:S01]  /*1340*/  IMAD.IADD R9, R0, 0x1, R7 ;  /* 0x0000000100097824 */ /* 0x000fe200078e0207 */
[----:B------:R-:W-:Y:S01]  /*1350*/  LEA.HI R156, R6, R5, RZ, 0x6 ;  /* 0x00000005069c7211 */ /* 0x000fe200078f30ff */
[----:B------:R-:W-:Y:S01]  /*1360*/  IMAD R0, R12, -0x2, R13 ;  /* 0xfffffffe0c007824 */ /* 0x000fe200078e020d */
[----:B------:R-:W-:Y:S01]  /*1370*/  CS2R R6, SRZ ;  /* 0x0000000000067805 */ /* 0x000fe2000001ff00 */
[----:B------:R-:W-:Y:S01]  /*1380*/  IMAD.MOV.U32 R5, RZ, RZ, RZ ;  /* 0x000000ffff057224 */ /* 0x000fe200078e00ff */
[----:B------:R-:W-:-:S02]  /*1390*/  LEA R9, R9, UR36, 0x1 ;  /* 0x0000002409097c11 */ /* 0x000fc4000f8e08ff */
        /* <DEDUP_REMOVED lines=38> */
[----:B------:R-:W-:Y:S02]  /*1600*/  SHF.R.S32.HI R156, RZ, 0x6, R156 ;  /* 0x00000006ff9c7819 */ /* 0x000fe4000001149c */
[----:B------:R-:W-:-:S07]  /*1610*/  IADD3 R10, R10, 0x30400, R9 ;  /* 0x000304000a0a7810 */ /* 0x000fce0007ffe009 */
.L_x_273:
[----:B------:R-:W-:-:S13]  /*1620*/  ISETP.NE.AND P0, PT, R8, 0x3, PT ;  /* 0x000000030800780c */ /* 0x000fda0003f05270 */
[----:B---3--:R-:W-:Y:S05]  /*1630*/  @!P0 BRA `(.L_x_263) ;  /* 0x0000000000048947 */ /* 0x008fea0003800000 */
[----:B------:R-:W-:Y:S01]  /*1640*/  BPT.TRAP 0x1 ;  /* 0x000000040000795c */ /* 0x000fe20000300000 */
.L_x_263:
[----:B------:R-:W-:Y:S02]  /*1650*/  LEA R3, R2, UR36, 0x3 ;  /* 0x0000002402037c11 */ /* 0x000fe4000f8e18ff */
[----:B------:R-:W-:-:S04]  /*1660*/  SHF.L.U32 R12, R7, 0x1f, RZ ;  /* 0x0000001f070c7819 */ /* 0x000fc800000006ff */
[----:B------:R2:W3:Y:S01]  /*1670*/  SYNCS.PHASECHK.TRANS64.TRYWAIT P1, [R3+URZ+0x36410], R12 ;  /* 0x0364100c030075a7 */ /* 0x0004e2000802017f */
[----:B------:R-:W-:Y:S05]  /*1680*/  @!P0 BRA `(.L_x_264) ;  /* 0x0000000000048947 */ /* 0x000fea0003800000 */
[----:B------:R-:W-:Y:S01]  /*1690*/  BPT.TRAP 0x1 ;  /* 0x000000040000795c */ /* 0x000fe20000300000 */
.L_x_264:
[----:B---3--:R-:W-:Y:S05]  /*16a0*/  @P1 BRA `(.L_x_265) ;  /* 0x0000000000081947 */ /* 0x008fea0003800000 */
[----:B------:R-:W3:Y:S02]  /*16b0*/  SYNCS.PHASECHK.TRANS64.TRYWAIT P1, [R3+URZ+0x36410], R12 ;  /* 0x0364100c030075a7 */ /* 0x000ee4000802017f */
[----:B---3--:R-:W-:Y:S05]  /*16c0*/  @!P1 BRA `(.L_x_266) ;  /* 0x0000005c00b09947 */ /* 0x008fea0003800000 */
.L_x_265:
[----:B------:R-:W-:Y:S05]  /*16d0*/  WARPSYNC.ALL ;  /* 0x0000000000007948 */ /* 0x000fea0003800000 */
[----:B------:R-:W-:Y:S01]  /*16e0*/  R2UR UR6, R4 ;  /* 0x00000000040672ca */ /* 0x000fe200000e0000 */
[----:B------:R-:W-:Y:S01]  /*16f0*/  UIADD3 UR4, UR36, 0x1e000, URZ ;  /* 0x0001e00024047890 */ /* 0x000fe2000fffe03f */
[C---:B------:R-:W-:Y:S01]  /*1700*/  R2UR UR7, R2.reuse ;  /* 0x00000000020772ca */ /* 0x040fe200000e0000 */
[----:B------:R-:W-:Y:S01]  /*1710*/  WARPGROUP.ARRIVE ;  /* 0x00000000000079c5 */ /* 0x000fe20000000000 */
[----:B------:R-:W-:Y:S01]  /*1720*/  UMOV UR13, 0x40000040 ;  /* 0x40000040000d7882 */ /* 0x000fe20000000000 */
[----:B------:R-:W-:Y:S01]  /*1730*/  USHF.R.U32.HI UR5, URZ, 0x4, UR4 ;  /* 0x000000043f057899 */ /* 0x000fe20008011604 */
[----:B--23--:R-:W-:Y:S01]  /*1740*/  IMAD R12, R2, 0x40, R11 ;  /* 0x00000040020c7824 */ /* 0x00cfe200078e020b */
        /* <DEDUP_REMOVED lines=91> */
[----:B------:R2:W3:Y:S04]  /*1d00*/  LDS R12, [R14+0x30000] ;  /* 0x030000000e0c7984 */ /* 0x0004e80000000800 */
[----:B------:R2:W4:Y:S01]  /*1d10*/  LDS R13, [R14+0x30020] ;  /* 0x030020000e0d7984 */ /* 0x0005220000000800 */
[----:B------:R-:W-:Y:S05]  /*1d20*/  @!P0 BRA `(.L_x_267) ;  /* 0x0000000000048947 */ /* 0x000fea0003800000 */
[----:B------:R-:W-:Y:S01]  /*1d30*/  BPT.TRAP 0x1 ;  /* 0x000000040000795c */ /* 0x000fe20000300000 */
.L_x_267:
[----:B--2---:R-:W-:-:S04]  /*1d40*/  SHF.L.U32 R14, R6, 0x1f, RZ ;  /* 0x0000001f060e7819 */ /* 0x004fc800000006ff */
[----:B------:R2:W5:Y:S01]  /*1d50*/  SYNCS.PHASECHK.TRANS64.TRYWAIT P1, [UR36+0x36430], R14 ;  /* 0x0364300eff0075a7 */ /* 0x0005620008020164 */
[----:B------:R-:W-:Y:S05]  /*1d60*/  @!P0 BRA `(.L_x_268) ;  /* 0x0000000000048947 */ /* 0x000fea0003800000 */
[----:B------:R-:W-:Y:S01]  /*1d70*/  BPT.TRAP 0x1 ;  /* 0x000000040000795c */ /* 0x000fe20000300000 */
.L_x_268:
[----:B-----5:R-:W-:Y:S05]  /*1d80*/  @P1 BRA `(.L_x_269) ;  /* 0x0000000000081947 */ /* 0x020fea0003800000 */
[----:B------:R-:W5:Y:S02]  /*1d90*/  SYNCS.PHASECHK.TRANS64.TRYWAIT P1, [UR36+0x36430], R14 ;  /* 0x0364300eff0075a7 */ /* 0x000f640008020164 */
[----:B-----5:R-:W-:Y:S05]  /*1da0*/  @!P1 BRA `(.L_x_270) ;  /* 0x00000058000c9947 */ /* 0x020fea0003800000 */
.L_x_269:
        /* <DEDUP_REMOVED lines=18> */
[----:B--2--5:R-:W-:Y:S01]  /*1ed0*/  FMUL.FTZ R14, R136, UR7 ;  /* 0x00000007880e7c20 */ /* 0x024fe20008410000 */
        /* <DEDUP_REMOVED lines=22> */
[----:B------:R-:W5:Y:S01]  /*2040*/  MUFU.TANH R136, R136 ;  /* 0x0000008800887308 */ /* 0x000f620000002400 */
[----:B--2---:R-:W-:-:S07]  /*2050*/  FSEL R139, R14, -INF , P3 ;  /* 0xff8000000e8b7808 */ /* 0x004fce0001800000 */
[----:B------:R-:W-:Y:S08]  /*2060*/  MUFU.TANH R138, R138 ;  /* 0x0000008a008a7308 */ /* 0x000ff00000002400 */
[----:B------:R-:W-:Y:S01]  /*2070*/  MUFU.TANH R137, R137 ;  /* 0x0000008900897308 */ /* 0x000fe20000002400 */
[----:B-----5:R-:W-:-:S07]  /*2080*/  FSEL R149, R136, -INF , P5 ;  /* 0xff80000088957808 */ /* 0x020fce0002800000 */
[----:B------:R-:W2:Y:S08]  /*2090*/  MUFU.TANH R18, R18 ;  /* 0x0000001200127308 */ /* 0x000eb00000002400 */
[----:B------:R-:W-:Y:S01]  /*20a0*/  MUFU.TANH R19, R19 ;  /* 0x0000001300137308 */ /* 0x000fe20000002400 */
[----:B------:R-:W-:Y:S02]  /*20b0*/  WARPGROUP.DEPBAR.LE gsb0, 0x0 ;  /* 0x00008000000079c5 */ /* 0x000fe40000010000 */
[----:B------:R-:W-:-:S05]  /*20c0*/  WARPGROUP.ARRIVE ;  /* 0x00000000000079c5 */ /* 0x000fca0000000000 */
[----:B------:R-:W-:Y:S01]  /*20d0*/  MUFU.TANH R20, R20 ;  /* 0x0000001400147308 */ /* 0x000fe20000002400 */
[C---:B--2---:R-:W-:Y:S01]  /*20e0*/  FSEL R148, R18.reuse, -INF , P3 ;  /* 0xff80000012947808 */ /* 0x044fe20001800000 */
[----:B------:R-:W-:Y:S01]  /*20f0*/  FFMA.FTZ R18, -R18, R18, 1 ;  /* 0x3f80000012127423 */ /* 0x000fe20000010112 */
        /* <DEDUP_REMOVED lines=76> */
[----:B---3--:R-:W-:Y:S01]  /*25c0*/  FFMA.FTZ R146, R139, UR4, -R12 ;  /* 0x000000048b927c23 */ /* 0x008fe2000801080c */
        /* <DEDUP_REMOVED lines=15> */
[----:B------:R-:W5:Y:S01]  /*26c0*/  LDS R141, [R141+0x30220] ;  /* 0x030220008d8d7984 */ /* 0x000f620000000800 */
        /* <DEDUP_REMOVED lines=23> */
[----:B----4-:R-:W-:Y:S01]  /*2840*/  FFMA.FTZ R137, R148, UR4, -R13 ;  /* 0x0000000494897c23 */ /* 0x010fe2000801080d */
[----:B------:R-:W-:Y:S01]  /*2850*/  FSEL R148, R19, -INF , P4 ;  /* 0xff80000013947808 */ /* 0x000fe20002000000 */
[--C-:B------:R-:W-:Y:S01]  /*2860*/  FADD.FTZ R132, R132, -R143.reuse ;  /* 0x8000008f84847221 */ /* 0x100fe20000010000 */
[----:B------:R-:W-:Y:S01]  /*2870*/  FSEL R138, R20, -INF , P5 ;  /* 0xff800000148a7808 */ /* 0x000fe20002800000 */
[--C-:B------:R-:W-:Y:S01]  /*2880*/  FADD.FTZ R129, R129, -R143.reuse ;  /* 0x8000008f81817221 */ /* 0x100fe20000010000 */
[----:B------:R-:W-:Y:S01]  /*2890*/  ISETP.GT.AND P4, PT, R0, 0x18, PT ;  /* 0x000000180000780c */ /* 0x000fe20003f84270 */
[----:B------:R-:W4:Y:S01]  /*28a0*/  MUFU.EX2 R15, R15 ;  /* 0x0000000f000f7308 */ /* 0x000f220000000800 */
[----:B--2---:R-:W-:Y:S01]  /*28b0*/  FMUL.FTZ R151, R14, R151 ;  /* 0x000000970e977220 */ /* 0x004fe20000410000 */
[----:B------:R-:W-:Y:S01]  /*28c0*/  ISETP.GT.AND P5, PT, R0, 0x19, PT ;  /* 0x000000190000780c */ /* 0x000fe20003fa4270 */
[----:B------:R-:W-:Y:S01]  /*28d0*/  FADD.FTZ R133, R133, -R143 ;  /* 0x8000008f85857221 */ /* 0x000fe20000010000 */
[----:B------:R-:W-:Y:S01]  /*28e0*/  FSEL R153, R140, -INF , P4 ;  /* 0xff8000008c997808 */ /* 0x000fe20002000000 */
[----:B------:R-:W-:Y:S01]  /*28f0*/  FMUL.FTZ R124, R124, R151 ;  /* 0x000000977c7c7220 */ /* 0x000fe20000410000 */
[----:B------:R-:W-:Y:S01]  /*2900*/  FFMA.FTZ R140, -R140, R140, 1 ;  /* 0x3f8000008c8c7423 */ /* 0x000fe2000001018c */
[----:B-----5:R-:W-:Y:S01]  /*2910*/  FADD.FTZ R122, R122, -R141 ;  /* 0x8000008d7a7a7221 */ /* 0x020fe20000010000 */
        /* <DEDUP_REMOVED lines=9> */
[C---:B----4-:R-:W-:Y:S01]  /*29b0*/  FMUL.FTZ R150, R15.reuse, R150 ;  /* 0x000000960f967220 */ /* 0x050fe20000410000 */
[----:B------:R-:W-:Y:S01]  /*29c0*/  F2FP.F16.F32.PACK_AB R14, R15, R14 ;  /* 0x0000000e0f0e723e */ /* 0x000fe200000000ff */
[--C-:B------:R-:W-:Y:S01]  /*29d0*/  FFMA.FTZ R138, R151, UR4, -R12.reuse ;  /* 0x00000004978a7c23 */ /* 0x100fe2000801080c */
[----:B------:R-:W-:Y:S01]  /*29e0*/  FSEL R151, R145, -INF , P5 ;  /* 0xff80000091977808 */ /* 0x000fe20002800000 */
[----:B------:R-:W-:Y:S01]  /*29f0*/  FMUL.FTZ R125, R125, R150 ;  /* 0x000000967d7d7220 */ /* 0x000fe20000410000 */
[----:B------:R-:W-:Y:S01]  /*2a00*/  FSEL R150, R21, -INF , P1 ;  /* 0xff80000015967808 */ /* 0x000fe20000800000 */
[----:B------:R-:W-:Y:S01]  /*2a10*/  FADD.FTZ R130, R130, -R141 ;  /* 0x8000008d82827221 */ /* 0x000fe20000010000 */
[----:B------:R-:W-:Y:S01]  /*2a20*/  MUFU.EX2 R137, R137 ;  /* 0x0000008900897308 */ /* 0x000fe20000000800 */
        /* <DEDUP_REMOVED lines=17> */
[----:B------:R-:W-:Y:S01]  /*2b40*/  FFMA.FTZ R139, -R139, R139, 1 ;  /* 0x3f8000008b8b7423 */ /* 0x000fe2000001018b */
[----:B------:R-:W-:Y:S01]  /*2b50*/  FFMA.FTZ R144, -R144, R144, 1 ;  /* 0x3f80000090907423 */ /* 0x000fe20000010190 */
[----:B------:R-:W-:-:S02]  /*2b60*/  UMOV UR7, 0x80000020 ;  /* 0x8000002000077882 */ /* 0x000fc40000000000 */
[----:B------:R-:W-:Y:S01]  /*2b70*/  FFMA.FTZ R152, R152, UR4, -R13 ;  /* 0x0000000498987c23 */ /* 0x000fe2000801080d */
[----:B------:R-:W-:Y:S01]  /*2b80*/  USHF.R.U32.HI UR4, URZ, 0x4, UR37 ;  /* 0x000000043f047899 */ /* 0x000fe20008011625 */
[----:B------:R-:W2:Y:S01]  /*2b90*/  MUFU.EX2 R138, R138 ;  /* 0x0000008a008a7308 */ /* 0x000ea20000000800 */
[----:B----4-:R-:W-:Y:S02]  /*2ba0*/  FMUL.FTZ R143, R142, R132 ;  /* 0x000000848e8f7220 */ /* 0x010fe40000410000 */
[----:B------:R-:W-:-:S04]  /*2bb0*/  ULOP3.LUT UR4, UR4, 0x3fff, URZ, 0xc0, !UPT ;  /* 0x00003fff04047892 */ /* 0x000fc8000f8ec03f */
[----:B------:R-:W-:Y:S01]  /*2bc0*/  ULOP3.LUT UR9, UR4, 0x1000000, URZ, 0xfc, !UPT ;  /* 0x0100000004097892 */ /* 0x000fe2000f8efc3f */
[----:B------:R-:W4:Y:S01]  /*2bd0*/  MUFU.EX2 R149, R149 ;  /* 0x0000009500957308 */ /* 0x000f220000000800 */
[----:B---3--:R-:W-:Y:S01]  /*2be0*/  FMUL.FTZ R132, R154, R133 ;  /* 0x000000859a847220 */ /* 0x008fe20000410000 */
[----:B------:R-:W-:Y:S01]  /*2bf0*/  FMUL.FTZ R133, R140, R143 ;  /* 0x0000008f8c857220 */ /* 0x000fe20000410000 */
[----:B------:R-:W-:Y:S02]  /*2c00*/  UMOV UR4, UR8 ;  /* 0x0000000800047c82 */ /* 0x000fe40008000000 */
[----:B------:R-:W-:Y:S01]  /*2c10*/  FMUL.FTZ R132, R145, R132 ;  /* 0x0000008491847220 */ /* 0x000fe20000410000 */
[----:B------:R-:W-:Y:S02]  /*2c20*/  UMOV UR6, UR9 ;  /* 0x0000000900067c82 */ /* 0x000fe40008000000 */
[----:B------:R-:W-:Y:S01]  /*2c30*/  MUFU.EX2 R148, R148 ;  /* 0x0000009400947308 */ /* 0x000fe20000000800 */
[----:B--2---:R-:W-:-:S04]  /*2c40*/  FMUL.FTZ R129, R138, R129 ;  /* 0x000000818a817220 */ /* 0x004fc80000410000 */
[----:B------:R-:W-:Y:S01]  /*2c50*/  FMUL.FTZ R129, R12, R129 ;  /* 0x000000810c817220 */ /* 0x000fe20000410000 */
[----:B------:R-:W-:Y:S02]  /*2c60*/  F2FP.F16.F32.PACK_AB R12, R147, R146 ;  /* 0x00000092930c723e */ /* 0x000fe400000000ff */
[----:B------:R-:W2:Y:S01]  /*2c70*/  MUFU.EX2 R150, R150 ;  /* 0x0000009600967308 */ /* 0x000ea20000000800 */
[----:B----4-:R-:W-:Y:S01]  /*2c80*/  F2FP.F16.F32.PACK_AB R13, R149, R137 ;  /* 0x00000089950d723e */ /* 0x010fe200000000ff */
[----:B------:R-:W-:Y:S01]  /*2c90*/  FMUL.FTZ R137, R137, R122 ;  /* 0x0000007a89897220 */ /* 0x000fe20000410000 */
[----:B------:R-:W-:Y:S01]  /*2ca0*/  FFMA.FTZ R122, -R19, R19, 1 ;  /* 0x3f800000137a7423 */ /* 0x000fe20000010113 */
[----:B------:R-:W-:Y:S01]  /*2cb0*/  FFMA.FTZ R19, -R20, R20, 1 ;  /* 0x3f80000014137423 */ /* 0x000fe20000010114 */
[----:B------:R-:W-:Y:S01]  /*2cc0*/  F2FP.F16.F32.PACK_AB R20, R129, R128 ;  /* 0x000000808114723e */ /* 0x000fe200000000ff */
[----:B------:R-:W-:Y:S02]  /*2cd0*/  FMUL.FTZ R18, R18, R137 ;  /* 0x0000008912127220 */ /* 0x000fe40000410000 */
[----:B------:R-:W3:Y:S08]  /*2ce0*/  MUFU.EX2 R151, R151 ;  /* 0x0000009700977308 */ /* 0x000ef00000000800 */
[----:B------:R-:W4:Y:S01]  /*2cf0*/  MUFU.EX2 R152, R152 ;  /* 0x0000009800987308 */ /* 0x000f220000000800 */
[C---:B--2---:R-:W-:Y:S01]  /*2d00*/  F2FP.F16.F32.PACK_AB R15, R150.reuse, R148 ;  /* 0x00000094960f723e */ /* 0x044fe200000000ff */
[----:B------:R-:W-:Y:S01]  /*2d10*/  BAR.SYNC.DEFER_BLOCKING 0x9, 0x180 ;  /* 0x0246000000007b1d */ /* 0x000fe20000010000 */
[----:B------:R-:W-:-:S04]  /*2d20*/  FMUL.FTZ R150, R150, R127 ;  /* 0x0000007f96967220 */ /* 0x000fc80000410000 */
[----:B------:R-:W-:Y:S01]  /*2d30*/  FMUL.FTZ R21, R21, R150 ;  /* 0x0000009615157220 */ /* 0x000fe20000410000 */
[----:B------:R-:W2:Y:S01]  /*2d40*/  MUFU.EX2 R153, R153 ;  /* 0x0000009900997308 */ /* 0x000ea20000000800 */
[----:B---3--:R-:W-:-:S07]  /*2d50*/  FMUL.FTZ R130, R151, R130 ;  /* 0x0000008297827220 */ /* 0x008fce0000410000 */
[----:B------:R-:W3:Y:S01]  /*2d60*/  MUFU.EX2 R140, R155 ;  /* 0x0000009b008c7308 */ /* 0x000ee20000000800 */
[----:B----4-:R-:W-:Y:S01]  /*2d70*/  FMUL.FTZ R131, R152, R131 ;  /* 0x0000008398837220 */ /* 0x010fe20000410000 */
[----:B--2---:R-:W-:Y:S01]  /*2d80*/  FMUL.FTZ R134, R153, R134 ;  /* 0x0000008699867220 */ /* 0x004fe20000410000 */
[----:B------:R2:W-:Y:S01]  /*2d90*/  STSM.16.M88.4 [R9+0x30400], R12 ;  /* 0x0304000c09007844 */ /* 0x0005e20000000200 */
[----:B---3--:R-:W-:-:S04]  /*2da0*/  FMUL.FTZ R135, R140, R135 ;  /* 0x000000878c877220 */ /* 0x008fc80000410000 */
[----:B------:R-:W-:Y:S01]  /*2db0*/  FMUL.FTZ R144, R144, R135 ;  /* 0x0000008790907220 */ /* 0x000fe20000410000 */
[--C-:B--2---:R-:W-:Y:S01]  /*2dc0*/  FADD.FTZ R12, R123, -R141.reuse ;  /* 0x8000008d7b0c7221 */ /* 0x104fe20000010000 */
[----:B------:R-:W-:Y:S01]  /*2dd0*/  FADD.FTZ R13, R126, -R141 ;  /* 0x8000008d7e0d7221 */ /* 0x000fe20000010000 */
[----:B------:R-:W-:Y:S02]  /*2de0*/  F2FP.F16.F32.PACK_AB R14, R154, R142 ;  /* 0x0000008e9a0e723e */ /* 0x000fe400000000ff */
[----:B------:R-:W-:Y:S01]  /*2df0*/  FMUL.FTZ R149, R149, R12 ;  /* 0x0000000c95957220 */ /* 0x000fe20000410000 */
[----:B------:R-:W-:Y:S01]  /*2e00*/  FMUL.FTZ R148, R148, R13 ;  /* 0x0000000d94947220 */ /* 0x000fe20000410000 */
[----:B------:R-:W-:Y:S02]  /*2e10*/  F2FP.F16.F32.PACK_AB R12, R138, R136 ;  /* 0x000000888a0c723e */ /* 0x000fe400000000ff */
[----:B------:R-:W-:Y:S01]  /*2e20*/  F2FP.F16.F32.PACK_AB R13, R152, R151 ;  /* 0x00000097980d723e */ /* 0x000fe200000000ff */
[----:B------:R-:W-:Y:S01]  /*2e30*/  FMUL.FTZ R148, R19, R148 ;  /* 0x0000009413947220 */ /* 0x000fe20000410000 */
[----:B------:R-:W-:Y:S01]  /*2e40*/  F2FP.F16.F32.PACK_AB R15, R140, R153 ;  /* 0x000000998c0f723e */ /* 0x000fe200000000ff */
[----:B------:R-:W-:Y:S01]  /*2e50*/  FFMA.FTZ R19, -R22, R22, 1 ;  /* 0x3f80000016137423 */ /* 0x000fe20000010116 */
[----:B------:R-:W-:Y:S01]  /*2e60*/  FMUL.FTZ R149, R122, R149 ;  /* 0x000000957a957220 */ /* 0x000fe20000410000 */
[----:B------:R-:W-:-:S02]  /*2e70*/  F2FP.F16.F32.PACK_AB R22, R132, R133 ;  /* 0x000000858416723e */ /* 0x000fc400000000ff */
[----:B------:R2:W-:Y:S01]  /*2e80*/  STSM.16.M88.4 [R10], R12 ;  /* 0x0000000c0a007844 */ /* 0x0005e20000000200 */
[----:B------:R-:W-:Y:S01]  /*2e90*/  FMUL.FTZ R19, R19, R130 ;  /* 0x0000008213137220 */ /* 0x000fe20000410000 */
[----:B------:R-:W-:Y:S01]  /*2ea0*/  @!PT LDS RZ, [RZ] ;  /* 0x00000000fffff984 */ /* 0x000fe20000000800 */
[----:B------:R-:W-:Y:S01]  /*2eb0*/  @!PT LDS RZ, [RZ] ;  /* 0x00000000fffff984 */ /* 0x000fe20000000800 */
[----:B------:R-:W-:Y:S01]  /*2ec0*/  @!PT LDS RZ, [RZ] ;  /* 0x00000000fffff984 */ /* 0x000fe20000000800 */
[----:B------:R-:W-:Y:S01]  /*2ed0*/  @!PT LDS RZ, [RZ] ;  /* 0x00000000fffff984 */ /* 0x000fe20000000800 */
[----:B------:R3:W-:Y:S06]  /*2ee0*/  MEMBAR.ALL.CTA ;  /* 0x0000000000007992 */ /* 0x0007ec0000008000 */
[----:B---3--:R-:W3:Y:S01]  /*2ef0*/  FENCE.VIEW.ASYNC.S ;  /* 0x00000000000073c6 */ /* 0x008ee20000000000 */
[----:B--2---:R-:W-:Y:S01]  /*2f00*/  FFMA.FTZ R12, -R23, R23, 1 ;  /* 0x3f800000170c7423 */ /* 0x004fe20000010117 */
[----:B------:R-:W-:Y:S01]  /*2f10*/  FMUL.FTZ R23, R139, R134 ;  /* 0x000000868b177220 */ /* 0x000fe20000410000 */
[----:B------:R-:W-:-:S02]  /*2f20*/  F2FP.F16.F32.PACK_AB R14, R125, R124 ;  /* 0x0000007c7d0e723e */ /* 0x000fc400000000ff */
[----:B------:R-:W-:Y:S01]  /*2f30*/  FMUL.FTZ R122, R12, R131 ;  /* 0x000000830c7a7220 */ /* 0x000fe20000410000 */
[----:B------:R-:W-:Y:S02]  /*2f40*/  F2FP.F16.F32.PACK_AB R12, R121, R120 ;  /* 0x00000078790c723e */ /* 0x000fe400000000ff */
[----:B------:R-:W-:Y:S02]  /*2f50*/  F2FP.F16.F32.PACK_AB R13, R149, R18 ;  /* 0x00000012950d723e */ /* 0x000fe400000000ff */
[----:B------:R-:W-:Y:S02]  /*2f60*/  F2FP.F16.F32.PACK_AB R15, R21, R148 ;  /* 0x00000094150f723e */ /* 0x000fe400000000ff */
[----:B------:R-:W-:Y:S01]  /*2f70*/  F2FP.F16.F32.PACK_AB R21, R122, R19 ;  /* 0x000000137a15723e */ /* 0x000fe200000000ff */
[----:B---3--:R-:W-:Y:S01]  /*2f80*/  BAR.SYNC.DEFER_BLOCKING 0x9, 0x180 ;  /* 0x0246000000007b1d */ /* 0x008fe20000010000 */
        /* <DEDUP_REMOVED lines=45> */
[----:B---3--:R-:W3:Y:S02]  /*3260*/  FENCE.VIEW.ASYNC.S ;  /* 0x00000000000073c6 */ /* 0x008ee40000000000 */
[----:B---3--:R-:W-:Y:S06]  /*3270*/  BAR.SYNC.DEFER_BLOCKING 0x9, 0x180 ;  /* 0x0246000000007b1d */ /* 0x008fec0000010000 */
        /* <DEDUP_REMOVED lines=34> */
[----:B--2---:R-:W-:Y:S05]  /*34a0*/  @!P0 BRA `(.L_x_271) ;  /* 0x0000000000048947 */ /* 0x004fea0003800000 */
[----:B------:R-:W-:Y:S01]  /*34b0*/  BPT.TRAP 0x1 ;  /* 0x000000040000795c */ /* 0x000fe20000300000 */
.L_x_271:
[----:B------:R-:W-:Y:S01]  /*34c0*/  LEA R12, R4, UR36, 0xd ;  /* 0x00000024040c7c11 */ /* 0x000fe2000f8e68ff */
[----:B------:R-:W-:Y:S01]  /*34d0*/  UIADD3 UR4, UR36, 0x36438, URZ ;  /* 0x0003643824047890 */ /* 0x000fe2000fffe03f */
[----:B------:R-:W2:Y:S01]  /*34e0*/  S2R R14, SR_TID.X ;  /* 0x00000000000e7919 */ /* 0x000ea20000002100 */
        /* <DEDUP_REMOVED lines=9> */
[----:B------:R-:W-:Y:S01]  /*3580*/  WARPGROUP.ARRIVE ;  /* 0x00000000000079c5 */ /* 0x000fe20000000000 */
[----:B------:R-:W-:Y:S02]  /*3590*/  IMAD R12, R16, 0x1000, R17 ;  /* 0x00001000100c7824 */ /* 0x000fe400078e0211 */
[----:B------:R-:W-:-:S03]  /*35a0*/  IMAD R13, R2, 0x600, R13 ;  /* 0x00000600020d7824 */ /* 0x000fc600078e020d */
[----:B------:R-:W-:Y:S02]  /*35b0*/  LEA R12, R12, UR36, 0x2 ;  /* 0x000000240c0c7c11 */ /* 0x000fe4000f8e10ff */
[----:B------:R-:W-:Y:S02]  /*35c0*/  R2UR UR8, R13 ;  /* 0x000000000d0872ca */ /* 0x000fe400000e0000 */
[----:B--2---:R-:W-:-:S11]  /*35d0*/  SHF.R.U32.HI R15, RZ, 0x7, R14 ;  /* 0x00000007ff0f7819 */ /* 0x004fd6000001160e */
        /* <DEDUP_REMOVED lines=40> */
[----:B---3--:R-:W3:Y:S02]  /*3860*/  FENCE.VIEW.ASYNC.S ;  /* 0x00000000000073c6 */ /* 0x008ee40000000000 */
[----:B---3--:R2:W-:Y:S06]  /*3870*/  BAR.ARV R13, 0xa0 ;  /* 0x0002800d0000751d */ /* 0x0085ec0000002000 */
[----:B------:R-:W-:Y:S05]  /*3880*/  @!P0 BRA `(.L_x_272) ;  /* 0x0000000000048947 */ /* 0x000fea0003800000 */
[----:B------:R-:W-:Y:S01]  /*3890*/  BPT.TRAP 0x1 ;  /* 0x000000040000795c */ /* 0x000fe20000300000 */
.L_x_272:
[----:B------:R-:W-:Y:S01]  /*38a0*/  VIADD R5, R5, 0x1 ;  /* 0x0000000105057836 */ /* 0x000fe20000000000 */
[----:B------:R-:W-:Y:S01]  /*38b0*/  LOP3.LUT R6, R6, 0x1, RZ, 0x3c, !PT ;  /* 0x0000000106067812 */ /* 0x000fe200078e3cff */
[----:B------:R-:W-:Y:S02]  /*38c0*/  VIADD R2, R2, 0x1 ;  /* 0x0000000102027836 */ /* 0x000fe40000000000 */
[----:B------:R-:W-:Y:S01]  /*38d0*/  VIADD R3, R3, 0x36420 ;  /* 0x0003642003037836 */ /* 0x000fe20000000000 */
[----:B------:R-:W-:Y:S02]  /*38e0*/  ISETP.GE.AND P1, PT, R5, R156, PT ;  /* 0x0000009c0500720c */ /* 0x000fe40003f26270 */
[----:B------:R-:W-:Y:S02]  /*38f0*/  ISETP.NE.AND P0, PT, R2, 0x2, PT ;  /* 0x000000020200780c */ /* 0x000fe40003f05270 */
[----:B------:R-:W-:Y:S02]  /*3900*/  PRMT R3, RZ, 0x654, R3 ;  /* 0x00000654ff037816 */ /* 0x000fe40000000003 */
[----:B--2---:R-:W-:-:S02]  /*3910*/  SEL R12, RZ, 0x1, P0 ;  /* 0x00000001ff0c7807 */ /* 0x004fc40000000000 */
[----:B------:R3:W-:Y:S01]  /*3920*/  SYNCS.ARRIVE.TRANS64.RED.A1T0 RZ, [R3+URZ], RZ ;  /* 0x000000ff03ff79a7 */ /* 0x0007e2000810043f */
[----:B------:R-:W-:Y:S02]  /*3930*/  SEL R2, R2, RZ, P0 ;  /* 0x000000ff02027207 */ /* 0x000fe40000000000 */
[----:B------:R-:W-:Y:S02]  /*3940*/  LOP3.LUT R7, R7, R12, RZ, 0x3c, !PT ;  /* 0x0000000c07077212 */ /* 0x000fe400078e3cff */
[----:B------:R-:W-:Y:S05]  /*3950*/  @!P1 BRA `(.L_x_273) ;  /* 0xffffffdc00309947 */ /* 0x000fea000383ffff */
.L_x_262:
[----:B------:R-:W4:Y:S01]  /*3960*/  S2UR UR8, SR_CTAID.Y ;  /* 0x00000000000879c3 */ /* 0x000f220000002600 */
[----:B------:R-:W-:Y:S01]  /*3970*/  ULDC UR5, c[0x0][0x850] ;  /* 0x0002140000057ab9 */ /* 0x000fe20000000800 */
[----:B------:R-:W-:Y:S01]  /*3980*/  ULDC.64 UR10, c[0x0][0x818] ;  /* 0x00020600000a7ab9 */ /* 0x000fe20000000a00 */
[----:B------:R-:W-:Y:S01]  /*3990*/  UISETP.NE.AND UP0, UPT, UR5, 0x1, UPT ;  /* 0x000000010500788c */ /* 0x000fe2000bf05270 */
[----:B-1----:R-:W-:Y:S01]  /*39a0*/  IMAD R16, R16, 0x1800, R17 ;  /* 0x0000180010107824 */ /* 0x002fe200078e0211 */
[----:B------:R-:W-:-:S03]  /*39b0*/  ULDC.64 UR12, c[0x0][0x840] ;  /* 0x00021000000c7ab9 */ /* 0x000fc60000000a00 */
[----:B------:R-:W1:Y:S01]  /*39c0*/  S2UR UR4, SR_CTAID.X ;  /* 0x00000000000479c3 */ /* 0x000e620000002500 */
[----:B------:R-:W-:-:S05]  /*39d0*/  LEA R16, R16, UR36, 0x2 ;  /* 0x0000002410107c11 */ /* 0x000fca000f8e10ff */
[----:B------:R-:W-:Y:S01]  /*39e0*/  @UP0 ULDC UR6, c[0x0][0x854] ;  /* 0x0002150000060ab9 */ /* 0x000fe20000000800 */
[----:B------:R-:W-:Y:S01]  /*39f0*/  @UP0 ULDC UR9, c[0x0][0x858] ;  /* 0x0002160000090ab9 */ /* 0x000fe20000000800 */
[----:B------:R-:W5:Y:S01]  /*3a00*/  S2UR UR16, SR_CTAID.Z ;  /* 0x00000000001079c3 */ /* 0x000f620000002700 */
[----:B----4-:R-:W-:-:S07]  /*3a10*/  UIMAD.WIDE.U32 UR6, UR8, UR6, URZ ;  /* 0x00000006080672a5 */ /* 0x010fce000f8e003f */
[----:B------:R-:W4:Y:S01]  /*3a20*/  LDC.64 R8, c[0x0][0x820] ;  /* 0x00020800ff087b82 */ /* 0x000f220000000a00 */
[----:B------:R-:W-:Y:S02]  /*3a30*/  @UP0 USHF.R.U32.HI UR8, URZ, UR9, UR7 ;  /* 0x000000093f080299 */ /* 0x000fe40008011607 */
[----:B-1----:R-:W-:-:S05]  /*3a40*/  UIMAD UR4, UR4, 0x4800, URZ ;  /* 0x00004800040478a4 */ /* 0x002fca000f8e023f */
[----:B--2---:R-:W1:Y:S01]  /*3a50*/  LDC.64 R10, c[0x0][0x848] ;  /* 0x00021200ff0a7b82 */ /* 0x004e620000000a00 */
[----:B------:R-:W-:Y:S02]  /*3a60*/  USHF.R.S32.HI UR6, URZ, 0x1f, UR8 ;  /* 0x0000001f3f067899 */ /* 0x000fe40008011408 */
[----:B------:R-:W-:Y:S02]  /*3a70*/  USHF.R.S32.HI UR5, URZ, 0x1f, UR4 ;  /* 0x0000001f3f057899 */ /* 0x000fe40008011404 */
[----:B------:R-:W-:Y:S02]  /*3a80*/  UIMAD UR7, UR6, UR10, URZ ;  /* 0x0000000a060772a4 */ /* 0x000fe4000f8e023f */
[----:B------:R-:W-:Y:S02]  /*3a90*/  UIMAD UR6, UR6, UR12, URZ ;  /* 0x0000000c060672a4 */ /* 0x000fe4000f8e023f */
[----:B------:R-:W-:Y:S02]  /*3aa0*/  UIMAD.WIDE.U32 UR14, UR8, UR10, UR4 ;  /* 0x0000000a080e72a5 */ /* 0x000fe4000f8e0004 */
[----:B------:R-:W-:-:S02]  /*3ab0*/  UIMAD UR7, UR8, UR11, UR7 ;  /* 0x0000000b080772a4 */ /* 0x000fc4000f8e0207 */
[----:B------:R-:W-:Y:S02]  /*3ac0*/  UIMAD.WIDE.U32 UR4, UR8, UR12, UR4 ;  /* 0x0000000c080472a5 */ /* 0x000fe4000f8e0004 */
[----:B------:R-:W-:Y:S01]  /*3ad0*/  UIMAD UR6, UR8, UR13, UR6 ;  /* 0x0000000d080672a4 */ /* 0x000fe2000f8e0206 */
[----:B---3--:R-:W-:Y:S01]  /*3ae0*/  IMAD.U32 R3, RZ, RZ, UR15 ;  /* 0x0000000fff037e24 */ /* 0x008fe2000f8e00ff */
[----:B-----5:R-:W-:Y:S01]  /*3af0*/  USHF.R.S32.HI UR8, URZ, 0x1f, UR16 ;  /* 0x0000001f3f087899 */ /* 0x020fe20008011410 */
[----:B------:R-:W-:Y:S01]  /*3b00*/  IMAD.U32 R2, RZ, RZ, UR14 ;  /* 0x0000000eff027e24 */ /* 0x000fe2000f8e00ff */
[----:B------:R-:W-:Y:S01]  /*3b10*/  UIADD3 UR7, UR15, UR7, URZ ;  /* 0x000000070f077290 */ /* 0x000fe2000fffe03f */
[----:B------:R-:W-:Y:S01]  /*3b20*/  IMAD.U32 R5, RZ, RZ, UR5 ;  /* 0x00000005ff057e24 */ /* 0x000fe2000f8e00ff */
[----:B------:R-:W-:Y:S01]  /*3b30*/  UIADD3 UR6, UR5, UR6, URZ ;  /* 0x0000000605067290 */ /* 0x000fe2000fffe03f */
[----:B------:R-:W-:Y:S01]  /*3b40*/  IMAD.U32 R4, RZ, RZ, UR4 ;  /* 0x00000004ff047e24 */ /* 0x000fe2000f8e00ff */
[----:B------:R-:W-:Y:S01]  /*3b50*/  ULDC UR4, c[0x0][0x740] ;  /* 0x0001d00000047ab9 */ /* 0x000fe20000000800 */
[----:B----4-:R-:W-:-:S02]  /*3b60*/  IMAD R0, R8, UR8, RZ ;  /* 0x0000000808007c24 */ /* 0x010fc4000f8e02ff */
[----:B------:R-:W-:Y:S01]  /*3b70*/  FMUL.FTZ R72, R72, UR4 ;  /* 0x0000000448487c20 */ /* 0x000fe20008410000 */
[----:B-1----:R-:W-:Y:S02]  /*3b80*/  IMAD R6, R10, UR8, RZ ;  /* 0x000000080a067c24 */ /* 0x002fe4000f8e02ff */
[----:B------:R-:W-:Y:S01]  /*3b90*/  FMUL.FTZ R73, R73, UR4 ;  /* 0x0000000449497c20 */ /* 0x000fe20008410000 */
[----:B------:R-:W-:Y:S02]  /*3ba0*/  IMAD R7, R9, UR16, R0 ;  /* 0x0000001009077c24 */ /* 0x000fe4000f8e0200 */
[----:B------:R-:W-:Y:S01]  /*3bb0*/  FMUL.FTZ R74, R74, UR4 ;  /* 0x000000044a4a7c20 */ /* 0x000fe20008410000 */
[----:B------:R-:W-:Y:S02]  /*3bc0*/  IMAD R9, R11, UR16, R6 ;  /* 0x000000100b097c24 */ /* 0x000fe4000f8e0206 */
[----:B------:R-:W-:Y:S01]  /*3bd0*/  FMUL.FTZ R75, R75, UR4 ;  /* 0x000000044b4b7c20 */ /* 0x000fe20008410000 */
[----:B------:R-:W1:Y:S01]  /*3be0*/  S2R R6, SR_TID.X ;  /* 0x0000000000067919 */ /* 0x000e620000002100 */
[----:B------:R-:W-:-:S02]  /*3bf0*/  IMAD.U32 R3, RZ, RZ, UR7 ;  /* 0x00000007ff037e24 */ /* 0x000fc4000f8e00ff */
[----:B------:R-:W-:Y:S01]  /*3c00*/  FMUL.FTZ R76, R76, UR4 ;  /* 0x000000044c4c7c20 */ /* 0x000fe20008410000 */
[----:B------:R-:W-:Y:S02]  /*3c10*/  IMAD.U32 R5, RZ, RZ, UR6 ;  /* 0x00000006ff057e24 */ /* 0x000fe4000f8e00ff */
[----:B------:R-:W-:Y:S01]  /*3c20*/  FMUL.FTZ R77, R77, UR4 ;  /* 0x000000044d4d7c20 */ /* 0x000fe20008410000 */
[----:B------:R-:W-:-:S04]  /*3c30*/  IMAD.WIDE.U32 R2, R8, UR16, R2 ;  /* 0x0000001008027c25 */ /* 0x000fc8000f8e0002 */
[----:B------:R-:W-:Y:S01]  /*3c40*/  FMUL.FTZ R78, R78, UR4 ;  /* 0x000000044e4e7c20 */ /* 0x000fe20008410000 */
[----:B------:R-:W-:Y:S01]  /*3c50*/  FMUL.FTZ R79, R79, UR4 ;  /* 0x000000044f4f7c20 */ /* 0x000fe20008410000 */
[----:B------:R-:W-:Y:S01]  /*3c60*/  FMUL.FTZ R80, R80, UR4 ;  /* 0x0000000450507c20 */ /* 0x000fe20008410000 */
[----:B------:R-:W-:-:S04]  /*3c70*/  IMAD.WIDE.U32 R4, R10, UR16, R4 ;  /* 0x000000100a047c25 */ /* 0x000fc8000f8e0004 */
        /* <DEDUP_REMOVED lines=39> */
[----:B------:R-:W-:Y:S05]  /*3ef0*/  WARPSYNC.ALL ;  /* 0x0000000000007948 */ /* 0x000fea0003800000 */
[----:B------:R-:W-:-:S02]  /*3f00*/  IMAD.IADD R7, R3, 0x1, R7 ;  /* 0x0000000103077824 */ /* 0x000fc400078e0207 */
[----:B------:R-:W-:Y:S01]  /*3f10*/  IMAD.IADD R0, R5, 0x1, R9 ;  /* 0x0000000105007824 */ /* 0x000fe200078e0209 */
[----:B------:R-:W-:Y:S01]  /*3f20*/  BAR.SYNC.DEFER_BLOCKING 0x1, 0x180 ;  /* 0x0046000000007b1d */ /* 0x000fe20000010000 */
[----:B-1----:R-:W-:-:S07]  /*3f30*/  ISETP.NE.AND P1, PT, R6, 0x80, PT ;  /* 0x000000800600780c */ /* 0x002fce0003f25270 */
[----:B------:R-:W1:Y:S01]  /*3f40*/  LDC.64 R8, c[0x0][0x800] ;  /* 0x00020000ff087b82 */ /* 0x000e620000000a00 */
[----:B------:R-:W-:Y:S07]  /*3f50*/  BSSY B0, `(.L_x_274) ;  /* 0x0000027000007945 */ /* 0x000fee0003800000 */
[----:B------:R-:W2:Y:S01]  /*3f60*/  LDC.64 R10, c[0x0][0x828] ;  /* 0x00020a00ff0a7b82 */ /* 0x000ea20000000a00 */
[----:B------:R3:W-:Y:S04]  /*3f70*/  STS.128 [R16], R24 ;  /* 0x0000001810007388 */ /* 0x0007e80000000c00 */
[----:B------:R3:W-:Y:S01]  /*3f80*/  STS.128 [R16+0x800], R28 ;  /* 0x0008001c10007388 */ /* 0x0007e20000000c00 */
[----:B-1----:R-:W-:-:S03]  /*3f90*/  LEA R8, P0, R2, R8, 0x2 ;  /* 0x0000000802087211 */ /* 0x002fc600078010ff */
[----:B------:R3:W-:Y:S01]  /*3fa0*/  STS.128 [R16+0x1000], R32 ;  /* 0x0010002010007388 */ /* 0x0007e20000000c00 */
[----:B------:R-:W-:-:S03]  /*3fb0*/  LEA.HI.X R7, R2, R9, R7, 0x2, P0 ;  /* 0x0000000902077211 */ /* 0x000fc600000f1407 */
[----:B------:R3:W-:Y:S01]  /*3fc0*/  STS.128 [R16+0x1800], R36 ;  /* 0x0018002410007388 */ /* 0x0007e20000000c00 */
[----:B--2---:R-:W-:-:S03]  /*3fd0*/  LEA R10, P2, R4, R10, 0x2 ;  /* 0x0000000a040a7211 */ /* 0x004fc600078410ff */
[----:B------:R3:W-:Y:S01]  /*3fe0*/  STS.128 [R16+0x2000], R40 ;  /* 0x0020002810007388 */ /* 0x0007e20000000c00 */
[----:B------:R-:W-:-:S03]  /*3ff0*/  LEA.HI.X R0, R4, R11, R0, 0x2, P2 ;  /* 0x0000000b04007211 */ /* 0x000fc600010f1400 */
        /* <DEDUP_REMOVED lines=12> */
[----:B-1----:R-:W1:Y:S02]  /*40c0*/  FENCE.VIEW.ASYNC.S ;  /* 0x00000000000073c6 */ /* 0x002e640000000000 */
[----:B-1----:R-:W-:Y:S06]  /*40d0*/  BAR.SYNC.DEFER_BLOCKING 0x1, 0x180 ;  /* 0x0046000000007b1d */ /* 0x002fec0000010000 */
[----:B------:R-:W-:Y:S05]  /*40e0*/  @P1 BRA `(.L_x_275) ;  /* 0x0000000000341947 */ /* 0x000fea0003800000 */
[----:B------:R-:W-:Y:S01]  /*40f0*/  R2UR UR4, R10 ;  /* 0x000000000a0472ca */ /* 0x000fe200000e0000 */
[----:B------:R-:W-:Y:S01]  /*4100*/  UMOV UR6, 0x1200 ;  /* 0x0000120000067882 */ /* 0x000fe20000000000 */
[----:B------:R-:W-:Y:S01]  /*4110*/  R2UR UR5, R0 ;  /* 0x00000000000572ca */ /* 0x000fe200000e0000 */
[----:B------:R-:W-:Y:S01]  /*4120*/  UMOV UR8, 0x0 ;  /* 0x0000000000087882 */ /* 0x000fe20000000000 */
[----:B------:R-:W-:Y:S01]  /*4130*/  PLOP3.LUT P0, PT, PT, PT, PT, 0x80, 0x0 ;  /* 0x000000000000781c */ /* 0x000fe20003f0f070 */
[----:B------:R-:W-:-:S12]  /*4140*/  UMOV UR9, 0x14f00000 ;  /* 0x14f0000000097882 */ /* 0x000fd80000000000 */
.L_x_276:
[----:B------:R-:W-:Y:S01]  /*4150*/  @P0 ELECT P2, URZ, PT ;  /* 0x00000000003f082f */ /* 0x000fe20003840000 */
[----:B------:R1:W-:-:S12]  /*4160*/  UBLKRED.G.S.ADD.F32.RN [UR4], [UR36], UR6, desc[UR8] ;  /* 0x00000804240073bb */ /* 0x0003d800080a1406 */
[----:B------:R-:W-:Y:S02]  /*4170*/  @P2 PLOP3.LUT P0, PT, P2, PT, PT, 0x8, 0x0 ;  /* 0x000000000000281c */ /* 0x000fe4000170e170 */
[----:B------:R-:W-:-:S11]  /*4180*/  PLOP3.LUT P2, PT, PT, PT, PT, 0x8, 0x0 ;  /* 0x000000000000781c */ /* 0x000fd60003f4e170 */
[----:B-1----:R-:W-:Y:S05]  /*4190*/  @P0 BRA.U.ANY `(.L_x_276) ;  /* 0xfffffffd00ec0947 */ /* 0x002fea000393ffff */
[----:B------:R0:W-:Y:S01]  /*41a0*/  UTMACMDFLUSH ;  /* 0x00000000000079b7 */ /* 0x0001e20000000000 */
[----:B------:R-:W-:-:S04]  /*41b0*/  DEPBAR.LE SB0, 0x0 ;  /* 0x000080000000791a */ /* 0x000fc80000000000 */
.L_x_275:
[----:B------:R-:W-:Y:S05]  /*41c0*/  BSYNC B0 ;  /* 0x0000000000007941 */ /* 0x000fea0003800000 */
.L_x_274:
[----:B------:R-:W-:Y:S06]  /*41d0*/  BAR.SYNC.DEFER_BLOCKING 0x1, 0x180 ;  /* 0x0046000000007b1d */ /* 0x000fec0000010000 */
[----:B------:R4:W-:Y:S04]  /*41e0*/  STS.128 [R16], R72 ;  /* 0x0000004810007388 */ /* 0x0009e80000000c00 */
[----:B------:R4:W-:Y:S04]  /*41f0*/  STS.128 [R16+0x800], R76 ;  /* 0x0008004c10007388 */ /* 0x0009e80000000c00 */
        /* <DEDUP_REMOVED lines=24> */
.L_x_277:
[----:B------:R-:W-:Y:S01]  /*4380*/  @P0 ELECT P1, URZ, PT ;  /* 0x00000000003f082f */ /* 0x000fe20003820000 */
[----:B------:R1:W-:-:S12]  /*4390*/  UBLKRED.G.S.ADD.F32.RN [UR4], [UR36], UR6, desc[UR8] ;  /* 0x00000804240073bb */ /* 0x0003d800080a1406 */
[----:B------:R-:W-:Y:S02]  /*43a0*/  @P1 PLOP3.LUT P0, PT, P1, PT, PT, 0x8, 0x0 ;  /* 0x000000000000181c */ /* 0x000fe40000f0e170 */
[----:B------:R-:W-:-:S11]  /*43b0*/  PLOP3.LUT P1, PT, PT, PT, PT, 0x8, 0x0 ;  /* 0x000000000000781c */ /* 0x000fd60003f2e170 */
[----:B-1----:R-:W-:Y:S05]  /*43c0*/  @P0 BRA.U.ANY `(.L_x_277) ;  /* 0xfffffffd00ec0947 */ /* 0x002fea000393ffff */
[----:B------:R0:W-:Y:S01]  /*43d0*/  UTMACMDFLUSH ;  /* 0x00000000000079b7 */ /* 0x0001e20000000000 */
[----:B------:R-:W-:-:S04]  /*43e0*/  DEPBAR.LE SB0, 0x0 ;  /* 0x000080000000791a */ /* 0x000fc80000000000 */
[----:B------:R-:W-:Y:S05]  /*43f0*/  BRA `(.L_x_254) ;  /* 0x0000003000247947 */ /* 0x000fea0003800000 */
.L_x_252:
        /* <DEDUP_REMOVED lines=8> */
[----:B------:R-:W-:Y:S05]  /*4480*/  @P0 BRA `(.L_x_254) ;  /* 0x0000003000000947 */ /* 0x000fea0003800000 */
[----:B------:R-:W1:Y:S02]  /*4490*/  S2UR UR7, SR_CTAID.Z ;  /* 0x00000000000779c3 */ /* 0x000e640000002700 */
[----:B-1----:R-:W-:-:S13]  /*44a0*/  ISETP.LE.AND P0, PT, RZ, UR7, PT ;  /* 0x00000007ff007c0c */ /* 0x002fda000bf03270 */
[----:B------:R-:W-:Y:S05]  /*44b0*/  @!P0 BRA `(.L_x_254) ;  /* 0x0000002c00f48947 */ /* 0x000fea0003800000 */
[----:B------:R-:W1:Y:S01]  /*44c0*/  S2UR UR10, SR_CTAID.Y ;  /* 0x00000000000a79c3 */ /* 0x000e620000002600 */
[----:B------:R-:W-:Y:S01]  /*44d0*/  ULDC.64 UR8, c[0x0][0x2d8] ;  /* 0x0000b60000087ab9 */ /* 0x000fe20000000a00 */
[----:B------:R-:W-:-:S06]  /*44e0*/  ELECT P0, URZ, PT ;  /* 0x00000000003f782f */ /* 0x000fcc0003800000 */
[----:B------:R-:W2:Y:S01]  /*44f0*/  LDC R2, c[0x0][0x280] ;  /* 0x0000a000ff027b82 */ /* 0x000ea20000000800 */
[----:B-1----:R-:W-:-:S04]  /*4500*/  USHF.R.S32.HI UR4, URZ, 0x1f, UR10 ;  /* 0x0000001f3f047899 */ /* 0x002fc8000801140a */
[----:B------:R-:W-:Y:S02]  /*4510*/  UIMAD UR6, UR4, UR8, URZ ;  /* 0x00000008040672a4 */ /* 0x000fe4000f8e023f */
[----:B------:R-:W-:Y:S01]  /*4520*/  UIMAD.WIDE.U32 UR4, UR10, UR8, URZ ;  /* 0x000000080a0472a5 */ /* 0x000fe2000f8e003f */
[----:B--2---:R-:W-:Y:S01]  /*4530*/  ISETP.GE.AND P1, PT, R2, 0x1, PT ;  /* 0x000000010200780c */ /* 0x004fe20003f26270 */
[----:B------:R-:W-:Y:S02]  /*4540*/  UIMAD UR6, UR10, UR9, UR6 ;  /* 0x000000090a0672a4 */ /* 0x000fe4000f8e0206 */
[----:B------:R-:W-:Y:S01]  /*4550*/  USHF.R.S32.HI UR8, URZ, 0x1f, UR7 ;  /* 0x0000001f3f087899 */ /* 0x000fe20008011407 */
[----:B------:R-:W-:Y:S01]  /*4560*/  ULDC.64 UR10, c[0x0][0x2e0] ;  /* 0x0000b800000a7ab9 */ /* 0x000fe20000000a00 */
[----:B------:R-:W-:Y:S02]  /*4570*/  UIADD3 UR5, UR5, UR6, URZ ;  /* 0x0000000605057290 */ /* 0x000fe4000fffe03f */
[----:B------:R-:W-:-:S04]  /*4580*/  UIMAD UR6, UR8, UR10, URZ ;  /* 0x0000000a080672a4 */ /* 0x000fc8000f8e023f */
[----:B------:R-:W-:Y:S02]  /*4590*/  UIMAD UR8, UR7, UR11, UR6 ;  /* 0x0000000b070872a4 */ /* 0x000fe4000f8e0206 */
[----:B------:R-:W-:Y:S01]  /*45a0*/  UIMAD.WIDE.U32 UR6, UR7, UR10, UR4 ;  /* 0x0000000a070672a5 */ /* 0x000fe2000f8e0004 */
[----:B------:R-:W-:Y:S11]  /*45b0*/  @!P1 BRA `(.L_x_254) ;  /* 0x0000002c00b49947 */ /* 0x000ff60003800000 */
        /* <DEDUP_REMOVED lines=27> */
.L_x_300:
        /* <DEDUP_REMOVED lines=23> */
.L_x_281:
[----:B------:R-:W-:Y:S05]  /*48e0*/  BSYNC B0 ;  /* 0x0000000000007941 */ /* 0x000fea0003800000 */
.L_x_280:
        /* <DEDUP_REMOVED lines=12> */
.L_x_283:
[----:B------:R-:W-:Y:S05]  /*49b0*/  BSYNC B0 ;  /* 0x0000000000007941 */ /* 0x000fea0003800000 */
.L_x_282:
        /* <DEDUP_REMOVED lines=13> */
.L_x_285:
[----:B------:R-:W-:Y:S05]  /*4a90*/  BSYNC B0 ;  /* 0x0000000000007941 */ /* 0x000fea0003800000 */
.L_x_284:
[----:B------:R-:W-:Y:S06]  /*4aa0*/  BAR.ARV 0xa, 0xa0 ;  /* 0x0282800000007b1d */ /* 0x000fec0000002000 */
[----:B------:R-:W-:Y:S04]  /*4ab0*/  BSSY B0, `(.L_x_286) ;  /* 0x0000003000007945 */ /* 0x000fe80003800000 */
[----:B------:R-:W-:Y:S05]  /*4ac0*/  @!P0 BRA `(.L_x_287) ;  /* 0x0000000000048947 */ /* 0x000fea0003800000 */
[----:B------:R-:W-:-:S04]  /*4ad0*/  DEPBAR.LE SB0, 0x1 ;  /* 0x000080400000791a */ /* 0x000fc80000000000 */
.L_x_287:
[----:B------:R-:W-:Y:S05]  /*4ae0*/  BSYNC B0 ;  /* 0x0000000000007941 */ /* 0x000fea0003800000 */
.L_x_286:
[----:B------:R-:W-:Y:S06]  /*4af0*/  BAR.ARV 0xb, 0xa0 ;  /* 0x02c2800000007b1d */ /* 0x000fec0000002000 */
[----:B------:R-:W-:Y:S04]  /*4b00*/  BSSY B0, `(.L_x_288) ;  /* 0x0000003000007945 */ /* 0x000fe80003800000 */
[----:B------:R-:W-:Y:S05]  /*4b10*/  @!P0 BRA `(.L_x_289) ;  /* 0x0000000000048947 */ /* 0x000fea0003800000 */
[----:B------:R-:W-:-:S04]  /*4b20*/  DEPBAR.LE SB0, 0x0 ;  /* 0x000080000000791a */ /* 0x000fc80000000000 */
.L_x_289:
[----:B------:R-:W-:Y:S05]  /*4b30*/  BSYNC B0 ;  /* 0x0000000000007941 */ /* 0x000fea0003800000 */
.L_x_288:
        /* <DEDUP_REMOVED lines=13> */
.L_x_291:
[----:B------:R-:W-:Y:S05]  /*4c10*/  BSYNC B0 ;  /* 0x0000000000007941 */ /* 0x000fea0003800000 */
.L_x_290:
        /* <DEDUP_REMOVED lines=12> */
.L_x_293:
[----:B------:R-:W-:Y:S05]  /*4ce0*/  BSYNC B0 ;  /* 0x0000000000007941 */ /* 0x000fea0003800000 */
.L_x_292:
        /* <DEDUP_REMOVED lines=13> */
.L_x_295:
[----:B------:R-:W-:Y:S05]  /*4dc0*/  BSYNC B0 ;  /* 0x0000000000007941 */ /* 0x000fea0003800000 */
.L_x_294:
[----:B------:R-:W-:Y:S06]  /*4dd0*/  BAR.ARV 0xa, 0xa0 ;  /* 0x0282800000007b1d */ /* 0x000fec0000002000 */
[----:B------:R-:W-:Y:S04]  /*4de0*/  BSSY B0, `(.L_x_296) ;  /* 0x0000003000007945 */ /* 0x000fe80003800000 */
[----:B------:R-:W-:Y:S05]  /*4df0*/  @!P0 BRA `(.L_x_297) ;  /* 0x0000000000048947 */ /* 0x000fea0003800000 */
[----:B------:R-:W-:-:S04]  /*4e00*/  DEPBAR.LE SB0, 0x1 ;  /* 0x000080400000791a */ /* 0x000fc80000000000 */
.L_x_297:
[----:B------:R-:W-:Y:S05]  /*4e10*/  BSYNC B0 ;  /* 0x0000000000007941 */ /* 0x000fea0003800000 */
.L_x_296:
[----:B------:R-:W-:Y:S01]  /*4e20*/  VIADD R0, R0, 0xfffffffe ;  /* 0xfffffffe00007836 */ /* 0x000fe20000000000 */
[----:B------:R-:W-:Y:S06]  /*4e30*/  BAR.ARV 0xb, 0xa0 ;  /* 0x02c2800000007b1d */ /* 0x000fec0000002000 */
[----:B------:R-:W-:Y:S01]  /*4e40*/  BSSY B0, `(.L_x_298) ;  /* 0x0000004000007945 */ /* 0x000fe20003800000 */
[----:B------:R-:W-:-:S03]  /*4e50*/  ISETP.NE.AND P1, PT, R0, RZ, PT ;  /* 0x000000ff0000720c */ /* 0x000fc60003f25270 */
[----:B------:R-:W-:Y:S10]  /*4e60*/  @!P0 BRA `(.L_x_299) ;  /* 0x0000000000048947 */ /* 0x000ff40003800000 */
[----:B------:R-:W-:-:S04]  /*4e70*/  DEPBAR.LE SB0, 0x0 ;  /* 0x000080000000791a */ /* 0x000fc80000000000 */
.L_x_299:
[----:B------:R-:W-:Y:S05]  /*4e80*/  BSYNC B0 ;  /* 0x0000000000007941 */ /* 0x000fea0003800000 */
.L_x_298:
[----:B------:R-:W-:Y:S06]  /*4e90*/  BAR.ARV 0xc, 0xa0 ;  /* 0x0302800000007b1d */ /* 0x000fec0000002000 */
[----:B------:R-:W-:Y:S02]  /*4ea0*/  UIADD3 UR5, UR5, 0x2, URZ ;  /* 0x0000000205057890 */ /* 0x000fe4000fffe03f */
[----:B------:R-:W-:Y:S01]  /*4eb0*/  UIADD3 UR4, UR4, 0x1, URZ ;  /* 0x0000000104047890 */ /* 0x000fe2000fffe03f */
[----:B------:R-:W-:Y:S11]  /*4ec0*/  @P1 BRA `(.L_x_300) ;  /* 0xfffffff800281947 */ /* 0x000ff6000383ffff */
[----:B------:R-:W-:-:S12]  /*4ed0*/  UIADD3 UR4, UR9, 0x6000, URZ ;  /* 0x0000600009047890 */ /* 0x000fd8000fffe03f */
.L_x_279:
[----:B------:R-:W-:-:S13]  /*4ee0*/  ISETP.NE.AND P1, PT, R3, RZ, PT ;  /* 0x000000ff0300720c */ /* 0x000fda0003f25270 */
[----:B------:R-:W-:Y:S05]  /*4ef0*/  @!P1 BRA `(.L_x_254) ;  /* 0x0000002400649947 */ /* 0x000fea0003800000 */
        /* <DEDUP_REMOVED lines=17> */
.L_x_302:
[----:B------:R-:W-:Y:S05]  /*5010*/  BSYNC B0 ;  /* 0x0000000000007941 */ /* 0x000fea0003800000 */
.L_x_301:
        /* <DEDUP_REMOVED lines=18> */
.L_x_304:
[----:B------:R-:W-:Y:S05]  /*5140*/  BSYNC B0 ;  /* 0x0000000000007941 */ /* 0x000fea0003800000 */
.L_x_303:
        /* <DEDUP_REMOVED lines=19> */
.L_x_306:
[----:B------:R-:W-:Y:S05]  /*5280*/  BSYNC B0 ;  /* 0x0000000000007941 */ /* 0x000fea0003800000 */
.L_x_305:
[----:B------:R-:W-:Y:S06]  /*5290*/  BAR.ARV 0xa, 0xa0 ;  /* 0x0282800000007b1d */ /* 0x000fec0000002000 */
[----:B------:R-:W-:Y:S04]  /*52a0*/  BSSY B0, `(.L_x_307) ;  /* 0x0000003000007945 */ /* 0x000fe80003800000 */
[----:B------:R-:W-:Y:S05]  /*52b0*/  @!P0 BRA `(.L_x_308) ;  /* 0x0000000000048947 */ /* 0x000fea0003800000 */
[----:B------:R-:W-:-:S04]  /*52c0*/  DEPBAR.LE SB0, 0x1 ;  /* 0x000080400000791a */ /* 0x000fc80000000000 */
.L_x_308:
[----:B------:R-:W-:Y:S05]  /*52d0*/  BSYNC B0 ;  /* 0x0000000000007941 */ /* 0x000fea0003800000 */
.L_x_307:
[----:B------:R-:W-:Y:S06]  /*52e0*/  BAR.ARV 0xb, 0xa0 ;  /* 0x02c2800000007b1d */ /* 0x000fec0000002000 */
[----:B------:R-:W-:Y:S04]  /*52f0*/  BSSY B0, `(.L_x_309) ;  /* 0x0000003000007945 */ /* 0x000fe80003800000 */
[----:B------:R-:W-:Y:S05]  /*5300*/  @!P0 BRA `(.L_x_310) ;  /* 0x0000000000048947 */ /* 0x000fea0003800000 */
[----:B------:R-:W-:-:S04]  /*5310*/  DEPBAR.LE SB0, 0x0 ;  /* 0x000080000000791a */ /* 0x000fc80000000000 */
.L_x_310:
[----:B------:R-:W-:Y:S05]  /*5320*/  BSYNC B0 ;  /* 0x0000000000007941 */ /* 0x000fea0003800000 */
.L_x_309:
[----:B------:R-:W-:Y:S06]  /*5330*/  BAR.ARV 0xc, 0xa0 ;  /* 0x0302800000007b1d */ /* 0x000fec0000002000 */
[----:B------:R-:W-:Y:S05]  /*5340*/  BRA `(.L_x_254) ;  /* 0x0000002000507947 */ /* 0x000fea0003800000 */
.L_x_278:
        /* <DEDUP_REMOVED lines=57> */
.L_x_340:
        /* <DEDUP_REMOVED lines=9> */
.L_x_314:
        /* <DEDUP_REMOVED lines=89> */
[----:B------:R-:W-:Y:S01]  /*5d00*/  IMAD.MOV.U32 R12, RZ, RZ, 0x1 ;  /* 0x00000001ff0c7424 */ /* 0x000fe200078e00ff */
[----:B------:R-:W-:-:S04]  /*5d10*/  SHF.R.S32.HI R5, RZ, 0x1f, R4 ;  /* 0x0000001fff057819 */ /* 0x000fc80000011404 */
[----:B------:R-:W-:Y:S01]  /*5d20*/  LEA.HI R4, R5, R4, RZ, 0x6 ;  /* 0x0000000405047211 */ /* 0x000fe200078f30ff */
[----:B------:R-:W-:-:S03]  /*5d30*/  IMAD.MOV.U32 R5, RZ, RZ, RZ ;  /* 0x000000ffff057224 */ /* 0x000fc600078e00ff */
[----:B------:R-:W-:-:S04]  /*5d40*/  LEA.HI.SX32 R4, R4, 0xffffffff, 0x1a ;  /* 0xffffffff04047811 */ /* 0x000fc800078fd2ff */
[----:B------:R-:W-:-:S04]  /*5d50*/  VIMNMX R4, R4, 0x1, !PT ;  /* 0x0000000104047848 */ /* 0x000fc80007fe0100 */
[----:B------:R-:W-:Y:S02]  /*5d60*/  LOP3.LUT R19, R4, 0x1, RZ, 0xc0, !PT ;  /* 0x0000000104137812 */ /* 0x000fe400078ec0ff */
[----:B--2---:R-:W-:Y:S01]  /*5d70*/  LOP3.LUT R16, R17, 0x1f, RZ, 0xc0, !PT ;  /* 0x0000001f11107812 */ /* 0x004fe200078ec0ff */
[----:B------:R-:W-:Y:S01]  /*5d80*/  IMAD.MOV.U32 R17, RZ, RZ, RZ ;  /* 0x000000ffff117224 */ /* 0x000fe200078e00ff */
[----:B------:R-:W-:Y:S06]  /*5d90*/  @!P1 BRA `(.L_x_316) ;  /* 0x0000000800f49947 */ /* 0x000fec0003800000 */
[----:B------:R-:W-:Y:S02]  /*5da0*/  IMAD.IADD R22, R4, 0x1, -R19 ;  /* 0x0000000104167824 */ /* 0x000fe400078e0a13 */
[----:B------:R-:W-:Y:S02]  /*5db0*/  IMAD.MOV.U32 R17, RZ, RZ, RZ ;  /* 0x000000ffff117224 */ /* 0x000fe400078e00ff */
[----:B------:R-:W-:-:S07]  /*5dc0*/  IMAD.MOV.U32 R12, RZ, RZ, 0x1 ;  /* 0x00000001ff0c7424 */ /* 0x000fce00078e00ff */
.L_x_325:
[----:B-1----:R-:W-:-:S05]  /*5dd0*/  IMAD.MOV.U32 R10, RZ, RZ, 0x1 ;  /* 0x00000001ff0a7424 */ /* 0x002fca00078e00ff */
[----:B------:R-:W-:-:S04]  /*5de0*/  SHF.L.U32 R10, R10, 0x1f, RZ ;  /* 0x0000001f0a0a7819 */ /* 0x000fc800000006ff */
[----:B------:R-:W1:Y:S02]  /*5df0*/  SYNCS.PHASECHK.TRANS64.TRYWAIT P1, [R0+URZ+0x36438], R10 ;  /* 0x0364380a000075a7 */ /* 0x000e64000802017f */
[----:B-123--:R-:W-:Y:S05]  /*5e00*/  @!P1 BRA `(.L_x_317) ;  /* 0x0000001800209947 */ /* 0x00efea0003800000 */
.L_x_341:
[----:B------:R-:W-:Y:S05]  /*5e10*/  @P0 BRA `(.L_x_318) ;  /* 0x0000000000140947 */ /* 0x000fea0003800000 */
[----:B------:R-:W-:Y:S01]  /*5e20*/  ISETP.NE.AND P1, PT, R16, RZ, PT ;  /* 0x000000ff1000720c */ /* 0x000fe20003f25270 */
[----:B------:R-:W-:-:S04]  /*5e30*/  IMAD.MOV.U32 R3, RZ, RZ, 0x6100 ;  /* 0x00006100ff037424 */ /* 0x000fc800078e00ff */
[----:B------:R2:W-:Y:S08]  /*5e40*/  SYNCS.ARRIVE.TRANS64 RZ, [R0+URZ+0x36430], R3 ;  /* 0x0364300300ff79a7 */ /* 0x0005f0000800003f */
[----:B------:R-:W-:Y:S05]  /*5e50*/  @!P1 BRA `(.L_x_318) ;  /* 0x0000000000049947 */ /* 0x000fea0003800000 */
[----:B------:R-:W-:Y:S01]  /*5e60*/  BPT.TRAP 0x1 ;  /* 0x000000040000795c */ /* 0x000fe20000300000 */
.L_x_318:
        /* <DEDUP_REMOVED lines=47> */
.L_x_342:
[----:B------:R-:W-:Y:S05]  /*6160*/  @P0 BRA `(.L_x_320) ;  /* 0x0000000000140947 */ /* 0x000fea0003800000 */
[----:B------:R-:W-:Y:S01]  /*6170*/  ISETP.NE.AND P1, PT, R16, RZ, PT ;  /* 0x000000ff1000720c */ /* 0x000fe20003f25270 */
[----:B--2---:R-:W-:-:S04]  /*6180*/  IMAD.MOV.U32 R3, RZ, RZ, 0x6100 ;  /* 0x00006100ff037424 */ /* 0x004fc800078e00ff */
[----:B------:R3:W-:Y:S08]  /*6190*/  SYNCS.ARRIVE.TRANS64 RZ, [R0+URZ+0x36418], R3 ;  /* 0x0364180300ff79a7 */ /* 0x0007f0000800003f */
[----:B------:R-:W-:Y:S05]  /*61a0*/  @!P1 BRA `(.L_x_320) ;  /* 0x0000000000049947 */ /* 0x000fea0003800000 */
[----:B------:R-:W-:Y:S01]  /*61b0*/  BPT.TRAP 0x1 ;  /* 0x000000040000795c */ /* 0x000fe20000300000 */
.L_x_320:
        /* <DEDUP_REMOVED lines=35> */
.L_x_343:
        /* <DEDUP_REMOVED lines=9> */
.L_x_322:
        /* <DEDUP_REMOVED lines=37> */
.L_x_345:
[----:B------:R-:W-:Y:S05]  /*66d0*/  @P0 BRA `(.L_x_324) ;  /* 0x0000000000140947 */ /* 0x000fea0003800000 */
[----:B------:R-:W-:Y:S01]  /*66e0*/  ISETP.NE.AND P1, PT, R16, RZ, PT ;  /* 0x000000ff1000720c */ /* 0x000fe20003f25270 */
[----:B--2---:R-:W-:-:S04]  /*66f0*/  IMAD.MOV.U32 R5, RZ, RZ, 0x6100 ;  /* 0x00006100ff057424 */ /* 0x004fc800078e00ff */
[----:B------:R3:W-:Y:S08]  /*6700*/  SYNCS.ARRIVE.TRANS64 RZ, [R0+URZ+0x36410], R5 ;  /* 0x0364100500ff79a7 */ /* 0x0007f0000800003f */
[----:B------:R-:W-:Y:S05]  /*6710*/  @!P1 BRA `(.L_x_324) ;  /* 0x0000000000049947 */ /* 0x000fea0003800000 */
[----:B------:R-:W-:Y:S01]  /*6720*/  BPT.TRAP 0x1 ;  /* 0x000000040000795c */ /* 0x000fe20000300000 */
.L_x_324:
        /* <DEDUP_REMOVED lines=36> */
.L_x_316:
[----:B------:R-:W-:Y:S01]  /*6970*/  ISETP.NE.AND P1, PT, R19, RZ, PT ;  /* 0x000000ff1300720c */ /* 0x000fe20003f25270 */
[----:B------:R-:W-:-:S12]  /*6980*/  IMAD.MOV.U32 R4, RZ, RZ, 0x1 ;  /* 0x00000001ff047424 */ /* 0x000fd800078e00ff */
[----:B------:R-:W-:Y:S05]  /*6990*/  @!P1 BRA `(.L_x_315) ;  /* 0x0000000400649947 */ /* 0x000fea0003800000 */
[----:B------:R-:W2:Y:S02]  /*69a0*/  SYNCS.PHASECHK.TRANS64.TRYWAIT P1, [R0+URZ+0x36438], R10 ;  /* 0x0364380a000075a7 */ /* 0x000ea4000802017f */
[----:B--2---:R-:W-:Y:S05]  /*69b0*/  @!P1 BRA `(.L_x_326) ;  /* 0x0000000c00889947 */ /* 0x004fea0003800000 */
.L_x_346:
[----:B------:R-:W-:Y:S05]  /*69c0*/  @P0 BRA `(.L_x_327) ;  /* 0x0000000000140947 */ /* 0x000fea0003800000 */
[----:B------:R-:W-:Y:S01]  /*69d0*/  ISETP.NE.AND P1, PT, R16, RZ, PT ;  /* 0x000000ff1000720c */ /* 0x000fe20003f25270 */
[----:B------:R-:W-:-:S04]  /*69e0*/  IMAD.MOV.U32 R5, RZ, RZ, 0x6100 ;  /* 0x00006100ff057424 */ /* 0x000fc800078e00ff */
[----:B------:R3:W-:Y:S08]  /*69f0*/  SYNCS.ARRIVE.TRANS64 RZ, [R0+URZ+0x36430], R5 ;  /* 0x0364300500ff79a7 */ /* 0x0007f0000800003f */
[----:B------:R-:W-:Y:S05]  /*6a00*/  @!P1 BRA `(.L_x_327) ;  /* 0x0000000000049947 */ /* 0x000fea0003800000 */
[----:B------:R-:W-:Y:S01]  /*6a10*/  BPT.TRAP 0x1 ;  /* 0x000000040000795c */ /* 0x000fe20000300000 */
.L_x_327:
        /* <DEDUP_REMOVED lines=41> */
.L_x_347:
[----:B------:R-:W-:Y:S01]  /*6cb0*/  IMAD.MOV.U32 R4, RZ, RZ, RZ ;  /* 0x000000ffff047224 */ /* 0x000fe200078e00ff */
[----:B------:R-:W-:Y:S06]  /*6cc0*/  @P0 BRA `(.L_x_329) ;  /* 0x0000000000140947 */ /* 0x000fec0003800000 */
[----:B------:R-:W-:Y:S01]  /*6cd0*/  ISETP.NE.AND P1, PT, R16, RZ, PT ;  /* 0x000000ff1000720c */ /* 0x000fe20003f25270 */
[----:B---3--:R-:W-:-:S04]  /*6ce0*/  IMAD.MOV.U32 R5, RZ, RZ, 0x6100 ;  /* 0x00006100ff057424 */ /* 0x008fc800078e00ff */
[----:B------:R4:W-:Y:S08]  /*6cf0*/  SYNCS.ARRIVE.TRANS64 RZ, [R0+URZ+0x36418], R5 ;  /* 0x0364180500ff79a7 */ /* 0x0009f0000800003f */
[----:B------:R-:W-:Y:S05]  /*6d00*/  @!P1 BRA `(.L_x_329) ;  /* 0x0000000000049947 */ /* 0x000fea0003800000 */
[----:B------:R-:W-:Y:S01]  /*6d10*/  BPT.TRAP 0x1 ;  /* 0x000000040000795c */ /* 0x000fe20000300000 */
.L_x_329:
        /* <DEDUP_REMOVED lines=33> */
.L_x_315:
[----:B------:R-:W-:-:S04]  /*6f30*/  SHF.L.U32 R3, R4, 0x1f, RZ ;  /* 0x0000001f04037819 */ /* 0x000fc800000006ff */
[----:B------:R-:W3:Y:S02]  /*6f40*/  SYNCS.PHASECHK.TRANS64.TRYWAIT P1, [R0+URZ+0x36438], R3 ;  /* 0x03643803000075a7 */ /* 0x000ee4000802017f */
[----:B---3--:R-:W-:Y:S05]  /*6f50*/  @!P1 BRA `(.L_x_330) ;  /* 0x0000000800489947 */ /* 0x008fea0003800000 */
.L_x_348:
[----:B------:R-:W-:Y:S05]  /*6f60*/  @P0 BRA `(.L_x_331) ;  /* 0x0000000000180947 */ /* 0x000fea0003800000 */
[----:B------:R-:W4:Y:S01]  /*6f70*/  S2R R2, SR_TID.X ;  /* 0x0000000000027919 */ /* 0x000f220000002100 */
[----:B---3--:R-:W-:-:S04]  /*6f80*/  IMAD.MOV.U32 R3, RZ, RZ, 0x6100 ;  /* 0x00006100ff037424 */ /* 0x008fc800078e00ff */
[----:B------:R5:W-:Y:S01]  /*6f90*/  SYNCS.ARRIVE.TRANS64 RZ, [R0+URZ+0x36430], R3 ;  /* 0x0364300300ff79a7 */ /* 0x000be2000800003f */
[----:B----4-:R-:W-:-:S13]  /*6fa0*/  LOP3.LUT P0, RZ, R2, 0x1f, RZ, 0xc0, !PT ;  /* 0x0000001f02ff7812 */ /* 0x010fda000780c0ff */
[----:B-----5:R-:W-:Y:S05]  /*6fb0*/  @!P0 BRA `(.L_x_331) ;  /* 0x0000000000048947 */ /* 0x020fea0003800000 */
[----:B------:R-:W-:Y:S01]  /*6fc0*/  BPT.TRAP 0x1 ;  /* 0x000000040000795c */ /* 0x000fe20000300000 */
.L_x_331:
        /* <DEDUP_REMOVED lines=43> */
.L_x_312:
[----:B------:R-:W-:Y:S05]  /*7280*/  BSYNC B0 ;  /* 0x0000000000007941 */ /* 0x000fea0003800000 */
.L_x_311:
[----:B------:R-:W-:-:S03]  /*7290*/  UMOV UR6, 0xffffffff ;  /* 0xffffffff00067882 */ /* 0x000fc60000000000 */
[----:B------:R-:W-:Y:S05]  /*72a0*/  BRA.DIV UR6, `(.L_x_332) ;  /* 0x0000000606887947 */ /* 0x000fea000b800000 */
[----:B------:R-:W-:-:S13]  /*72b0*/  ELECT P0, URZ, PT ;  /* 0x00000000003f782f */ /* 0x000fda0003800000 */
.L_x_351:
[----:B------:R-:W-:Y:S05]  /*72c0*/  @!P0 BRA `(.L_x_254) ;  /* 0x0000000000708947 */ /* 0x000fea0003800000 */
[----:B------:R-:W-:-:S04]  /*72d0*/  LOP3.LUT R18, R18, 0x2, RZ, 0xfc, !PT ;  /* 0x0000000212127812 */ /* 0x000fc800078efcff */
[----:B------:R-:W-:-:S13]  /*72e0*/  ISETP.NE.AND P2, PT, R18, 0x3, PT ;  /* 0x000000031200780c */ /* 0x000fda0003f45270 */
[----:B------:R-:W-:Y:S05]  /*72f0*/  @!P2 BRA `(.L_x_333) ;  /* 0x000000000004a947 */ /* 0x000fea0003800000 */
[----:B------:R-:W-:Y:S01]  /*7300*/  BPT.TRAP 0x1 ;  /* 0x000000040000795c */ /* 0x000fe20000300000 */
.L_x_333:
        /* <DEDUP_REMOVED lines=15> */
.L_x_352:
[----:B------:R-:W2:Y:S02]  /*7400*/  SYNCS.PHASECHK.TRANS64.TRYWAIT P0, [R3+URZ], R2 ;  /* 0x00000002030075a7 */ /* 0x000ea4000800017f */
[----:B--2---:R-:W-:Y:S05]  /*7410*/  @!P0 BRA `(.L_x_335) ;  /* 0x0000000400648947 */ /* 0x004fea0003800000 */
.L_x_353:
[----:B------:R-:W-:Y:S05]  /*7420*/  @!P2 BRA `(.L_x_336) ;  /* 0x000000000004a947 */ /* 0x000fea0003800000 */
[----:B------:R-:W-:Y:S01]  /*7430*/  BPT.TRAP 0x1 ;  /* 0x000000040000795c */ /* 0x000fe20000300000 */
.L_x_336:
[----:B------:R-:W-:-:S07]  /*7440*/  SHF.L.U32 R4, R4, 0x1f, RZ ;  /* 0x0000001f04047819 */ /* 0x000fce00000006ff */
.L_x_337:
[----:B---3--:R3:W4:Y:S02]  /*7450*/  SYNCS.PHASECHK.TRANS64.TRYWAIT P0, [R9+URZ+0x36438], R4 ;  /* 0x03643804090075a7 */ /* 0x008724000800017f */
[----:B----4-:R-:W-:Y:S05]  /*7460*/  @!P0 NANOSLEEP.SYNCS 0x989680 ;  /* 0x009896800000895d */ /* 0x010fea0003900000 */
[----:B------:R-:W4:Y:S02]  /*7470*/  @!P0 SYNCS.PHASECHK.TRANS64 P0, [R9+URZ+0x36438], R4 ;  /* 0x03643804090085a7 */ /* 0x000f24000800007f */
[----:B----4-:R-:W-:Y:S05]  /*7480*/  @!P0 BRA `(.L_x_337) ;  /* 0xfffffffc00f08947 */ /* 0x010fea000383ffff */
.L_x_254:
[----:B------:R-:W-:Y:S05]  /*7490*/  BSYNC B6 ;  /* 0x0000000000067941 */ /* 0x000fea0003800000 */
.L_x_251:
[----:B------:R-:W-:Y:S05]  /*74a0*/  EXIT ;  /* 0x000000000000794d */ /* 0x000fea0003800000 */
.L_x_259:
[----:B------:R-:W-:Y:S02]  /*74b0*/  IMAD.MOV.U32 R13, RZ, RZ, R16 ;  /* 0x000000ffff0d7224 */ /* 0x000fe400078e0010 */
[----:B------:R-:W-:Y:S02]  /*74c0*/  IMAD.MOV.U32 R12, RZ, RZ, RZ ;  /* 0x000000ffff0c7224 */ /* 0x000fe400078e00ff */
[----:B------:R-:W-:Y:S02]  /*74d0*/  IMAD.MOV.U32 R11, RZ, RZ, 0x1f ;  /* 0x0000001fff0b7424 */ /* 0x000fe400078e00ff */
[----:B------:R-:W-:-:S07]  /*74e0*/  IMAD.MOV.U32 R15, RZ, RZ, -0x1 ;  /* 0xffffffffff0f7424 */ /* 0x000fce00078e00ff */
[----:B------:R-:W-:Y:S05]  /*74f0*/  WARPSYNC.COLLECTIVE R15, `(.L_x_338) ;  /* 0x000000000f087348 */ /* 0x000fea0003c00000 */
[----:B------:R1:W2:Y:S02]  /*7500*/  SHFL.IDX P6, R14, R13, R12, R11 ;  /* 0x0000000c0d0e7389 */ /* 0x0002a400000c000b */
[----:B-12---:R-:W-:Y:S01]  /*7510*/  ENDCOLLECTIVE ;  /* 0x000000000000791b */ /* 0x006fe20003800000 */
.L_x_338:
[----:B------:R-:W-:Y:S05]  /*7520*/  BRA `(.L_x_339) ;  /* 0xffffff9400807947 */ /* 0x000fea000383ffff */
.L_x_261:
[----:B--2---:R-:W-:-:S04]  /*7530*/  IMAD.U32 R5, RZ, RZ, UR36 ;  /* 0x00000024ff057e24 */ /* 0x004fc8000f8e00ff */
[----:B------:R2:W3:Y:S03]  /*7540*/  SYNCS.PHASECHK.TRANS64.TRYWAIT P0, [R5+URZ+0x36400], R10 ;  /* 0x0364000a050075a7 */ /* 0x0004e6000800017f */
[----:B---3--:R-:W-:Y:S05]  /*7550*/  @!P0 NANOSLEEP.SYNCS 0x989680 ;  /* 0x009896800000895d */ /* 0x008fea0003900000 */
[----:B------:R-:W3:Y:S02]  /*7560*/  @!P0 SYNCS.PHASECHK.TRANS64 P0, [R5+URZ+0x36400], R10 ;  /* 0x0364000a050085a7 */ /* 0x000ee4000800007f */
[----:B---3--:R-:W-:Y:S05]  /*7570*/  @!P0 BRA `(.L_x_261) ;  /* 0xfffffffc00ec8947 */ /* 0x008fea000383ffff */
[----:B------:R-:W-:Y:S05]  /*7580*/  BRA `(.L_x_260) ;  /* 0xffffff9400b47947 */ /* 0x000fea000383ffff */
.L_x_266:
[----:B---3--:R3:W4:Y:S02]  /*7590*/  SYNCS.PHASECHK.TRANS64.TRYWAIT P1, [R3+URZ+0x36410], R12 ;  /* 0x0364100c030075a7 */ /* 0x008724000802017f */
[----:B----4-:R-:W-:Y:S05]  /*75a0*/  @!P1 NANOSLEEP.SYNCS 0x989680 ;  /* 0x009896800000995d */ /* 0x010fea0003900000 */
[----:B------:R-:W4:Y:S02]  /*75b0*/  @!P1 SYNCS.PHASECHK.TRANS64 P1, [R3+URZ+0x36410], R12 ;  /* 0x0364100c030095a7 */ /* 0x000f24000802007f */
[----:B----4-:R-:W-:Y:S05]  /*75c0*/  @!P1 BRA `(.L_x_266) ;  /* 0xfffffffc00f09947 */ /* 0x010fea000383ffff */
[----:B------:R-:W-:Y:S05]  /*75d0*/  BRA `(.L_x_265) ;  /* 0xffffffa0003c7947 */ /* 0x000fea000383ffff */
.L_x_270:
[----:B-----5:R-:W-:-:S04]  /*75e0*/  IMAD.U32 R15, RZ, RZ, UR36 ;  /* 0x00000024ff0f7e24 */ /* 0x020fc8000f8e00ff */
[----:B------:R5:W1:Y:S03]  /*75f0*/  SYNCS.PHASECHK.TRANS64.TRYWAIT P1, [R15+URZ+0x36430], R14 ;  /* 0x0364300e0f0075a7 */ /* 0x000a66000802017f */
[----:B-1----:R-:W-:Y:S05]  /*7600*/  @!P1 NANOSLEEP.SYNCS 0x989680 ;  /* 0x009896800000995d */ /* 0x002fea0003900000 */
[----:B------:R-:W1:Y:S02]  /*7610*/  @!P1 SYNCS.PHASECHK.TRANS64 P1, [R15+URZ+0x36430], R14 ;  /* 0x0364300e0f0095a7 */ /* 0x000e64000802007f */
[----:B-1----:R-:W-:Y:S05]  /*7620*/  @!P1 BRA `(.L_x_270) ;  /* 0xfffffffc00ec9947 */ /* 0x002fea000383ffff */
[----:B------:R-:W-:Y:S05]  /*7630*/  BRA `(.L_x_269) ;  /* 0xffffffa400dc7947 */ /* 0x000fea000383ffff */
.L_x_313:
[----:B-1----:R1:W2:Y:S02]  /*7640*/  SYNCS.PHASECHK.TRANS64.TRYWAIT P1, [R0+URZ+0x36420], R10 ;  /* 0x0364200a000075a7 */ /* 0x0022a4000802017f */
[----:B--2---:R-:W-:Y:S05]  /*7650*/  @!P1 NANOSLEEP.SYNCS 0x989680 ;  /* 0x009896800000995d */ /* 0x004fea0003900000 */
[----:B------:R-:W2:Y:S02]  /*7660*/  @!P1 SYNCS.PHASECHK.TRANS64 P1, [R0+URZ+0x36420], R10 ;  /* 0x0364200a000095a7 */ /* 0x000ea4000802007f */
[----:B--2---:R-:W-:Y:S05]  /*7670*/  @!P1 BRA `(.L_x_313) ;  /* 0xfffffffc00f09947 */ /* 0x004fea000383ffff */
[----:B------:R-:W-:Y:S05]  /*7680*/  BRA `(.L_x_340) ;  /* 0xffffffe000147947 */ /* 0x000fea000383ffff */
.L_x_317:
[----:B-1----:R1:W2:Y:S02]  /*7690*/  SYNCS.PHASECHK.TRANS64.TRYWAIT P1, [R0+URZ+0x36438], R10 ;  /* 0x0364380a000075a7 */ /* 0x0022a4000802017f */
[----:B--2---:R-:W-:Y:S05]  /*76a0*/  @!P1 NANOSLEEP.SYNCS 0x989680 ;  /* 0x009896800000995d */ /* 0x004fea0003900000 */
[----:B------:R-:W2:Y:S02]  /*76b0*/  @!P1 SYNCS.PHASECHK.TRANS64 P1, [R0+URZ+0x36438], R10 ;  /* 0x0364380a000095a7 */ /* 0x000ea4000802007f */
[----:B--2---:R-:W-:Y:S05]  /*76c0*/  @!P1 BRA `(.L_x_317) ;  /* 0xfffffffc00f09947 */ /* 0x004fea000383ffff */
[----:B------:R-:W-:Y:S05]  /*76d0*/  BRA `(.L_x_341) ;  /* 0xffffffe400cc7947 */ /* 0x000fea000383ffff */
.L_x_319:
[----:B--2---:R2:W3:Y:S02]  /*76e0*/  SYNCS.PHASECHK.TRANS64.TRYWAIT P1, [R0+URZ+0x36428], R3 ;  /* 0x03642803000075a7 */ /* 0x0044e4000802017f */
[----:B---3--:R-:W-:Y:S05]  /*76f0*/  @!P1 NANOSLEEP.SYNCS 0x989680 ;  /* 0x009896800000995d */ /* 0x008fea0003900000 */
[----:B------:R-:W3:Y:S02]  /*7700*/  @!P1 SYNCS.PHASECHK.TRANS64 P1, [R0+URZ+0x36428], R3 ;  /* 0x03642803000095a7 */ /* 0x000ee4000802007f */
[----:B---3--:R-:W-:Y:S05]  /*7710*/  @!P1 BRA `(.L_x_319) ;  /* 0xfffffffc00f09947 */ /* 0x008fea000383ffff */
[----:B------:R-:W-:Y:S05]  /*7720*/  BRA `(.L_x_342) ;  /* 0xffffffe8008c7947 */ /* 0x000fea000383ffff */
.L_x_321:
[----:B--2---:R2:W3:Y:S02]  /*7730*/  SYNCS.PHASECHK.TRANS64.TRYWAIT P1, [R0+URZ+0x36438], R29 ;  /* 0x0364381d000075a7 */ /* 0x0044e4000802017f */
[----:B---3--:R-:W-:Y:S05]  /*7740*/  @!P1 NANOSLEEP.SYNCS 0x989680 ;  /* 0x009896800000995d */ /* 0x008fea0003900000 */
[----:B------:R-:W3:Y:S02]  /*7750*/  @!P1 SYNCS.PHASECHK.TRANS64 P1, [R0+URZ+0x36438], R29 ;  /* 0x0364381d000095a7 */ /* 0x000ee4000802007f */
[----:B---3--:R-:W-:Y:S05]  /*7760*/  @!P1 BRA `(.L_x_321) ;  /* 0xfffffffc00f09947 */ /* 0x008fea000383ffff */
[----:B------:R-:W-:Y:S05]  /*7770*/  BRA `(.L_x_343) ;  /* 0xffffffec001c7947 */ /* 0x000fea000383ffff */
.L_x_323:
[----:B------:R-:W-:-:S07]  /*7780*/  SHF.L.U32 R5, R12, 0x1f, RZ ;  /* 0x0000001f0c057819 */ /* 0x000fce00000006ff */
.L_x_344:
[----:B--2---:R2:W3:Y:S02]  /*7790*/  SYNCS.PHASECHK.TRANS64.TRYWAIT P1, [R0+URZ+0x36420], R5 ;  /* 0x03642005000075a7 */ /* 0x0044e4000802017f */
[----:B---3--:R-:W-:Y:S05]  /*77a0*/  @!P1 NANOSLEEP.SYNCS 0x989680 ;  /* 0x009896800000995d */ /* 0x008fea0003900000 */
[----:B------:R-:W3:Y:S02]  /*77b0*/  @!P1 SYNCS.PHASECHK.TRANS64 P1, [R0+URZ+0x36420], R5 ;  /* 0x03642005000095a7 */ /* 0x000ee4000802007f */
[----:B---3--:R-:W-:Y:S05]  /*77c0*/  @!P1 BRA `(.L_x_344) ;  /* 0xfffffffc00f09947 */ /* 0x008fea000383ffff */
[----:B------:R-:W-:Y:S05]  /*77d0*/  BRA `(.L_x_345) ;  /* 0xffffffec00bc7947 */ /* 0x000fea000383ffff */
.L_x_326:
[----:B--2---:R2:W3:Y:S02]  /*77e0*/  SYNCS.PHASECHK.TRANS64.TRYWAIT P1, [R0+URZ+0x36438], R10 ;  /* 0x0364380a000075a7 */ /* 0x0044e4000802017f */
[----:B---3--:R-:W-:Y:S05]  /*77f0*/  @!P1 NANOSLEEP.SYNCS 0x989680 ;  /* 0x009896800000995d */ /* 0x008fea0003900000 */
[----:B------:R-:W3:Y:S02]  /*7800*/  @!P1 SYNCS.PHASECHK.TRANS64 P1, [R0+URZ+0x36438], R10 ;  /* 0x0364380a000095a7 */ /* 0x000ee4000802007f */
[----:B---3--:R-:W-:Y:S05]  /*7810*/  @!P1 BRA `(.L_x_326) ;  /* 0xfffffffc00f09947 */ /* 0x008fea000383ffff */
[----:B------:R-:W-:Y:S05]  /*7820*/  BRA `(.L_x_346) ;  /* 0xfffffff000647947 */ /* 0x000fea000383ffff */
.L_x_328:
[----:B---3--:R3:W4:Y:S02]  /*7830*/  SYNCS.PHASECHK.TRANS64.TRYWAIT P1, [R0+URZ+0x36428], R5 ;  /* 0x03642805000075a7 */ /* 0x008724000802017f */
[----:B----4-:R-:W-:Y:S05]  /*7840*/  @!P1 NANOSLEEP.SYNCS 0x989680 ;  /* 0x009896800000995d */ /* 0x010fea0003900000 */
[----:B------:R-:W4:Y:S02]  /*7850*/  @!P1 SYNCS.PHASECHK.TRANS64 P1, [R0+URZ+0x36428], R5 ;  /* 0x03642805000095a7 */ /* 0x000f24000802007f */
[----:B----4-:R-:W-:Y:S05]  /*7860*/  @!P1 BRA `(.L_x_328) ;  /* 0xfffffffc00f09947 */ /* 0x010fea000383ffff */
[----:B------:R-:W-:Y:S05]  /*7870*/  BRA `(.L_x_347) ;  /* 0xfffffff4000c7947 */ /* 0x000fea000383ffff */
.L_x_330:
[----:B---3--:R3:W4:Y:S02]  /*7880*/  SYNCS.PHASECHK.TRANS64.TRYWAIT P1, [R0+URZ+0x36438], R3 ;  /* 0x03643803000075a7 */ /* 0x008724000802017f */
[----:B----4-:R-:W-:Y:S05]  /*7890*/  @!P1 NANOSLEEP.SYNCS 0x989680 ;  /* 0x009896800000995d */ /* 0x010fea0003900000 */
[----:B------:R-:W4:Y:S02]  /*78a0*/  @!P1 SYNCS.PHASECHK.TRANS64 P1, [R0+URZ+0x36438], R3 ;  /* 0x03643803000095a7 */ /* 0x000f24000802007f */
[----:B----4-:R-:W-:Y:S05]  /*78b0*/  @!P1 BRA `(.L_x_330) ;  /* 0xfffffffc00f09947 */ /* 0x010fea000383ffff */
[----:B------:R-:W-:Y:S05]  /*78c0*/  BRA `(.L_x_348) ;  /* 0xfffffff400a47947 */ /* 0x000fea000383ffff */
.L_x_332:
[----:B------:R-:W-:Y:S01]  /*78d0*/  BSSY B0, `(.L_x_349) ;  /* 0x0000006000007945 */ /* 0x000fe20003800000 */
[----:B------:R-:W-:-:S07]  /*78e0*/  IMAD.MOV.U32 R15, RZ, RZ, -0x1 ;  /* 0xffffffffff0f7424 */ /* 0x000fce00078e00ff */
[----:B-12---:R-:W-:Y:S05]  /*78f0*/  WARPSYNC.COLLECTIVE R15, `(.L_x_350) ;  /* 0x000000000f0c7348 */ /* 0x006fea0003c00000 */
[----:B------:R-:W-:Y:S02]  /*7900*/  ELECT P6, UR62, PT ;  /* 0x00000000003e782f */ /* 0x000fe400038c0000 */
[----:B------:R-:W-:Y:S01]  /*7910*/  MOV R14, UR62 ;  /* 0x0000003e000e7c02 */ /* 0x000fe20008000f00 */
[----:B-12---:R-:W-:Y:S10]  /*7920*/  ENDCOLLECTIVE ;  /* 0x000000000000791b */ /* 0x006ff40003800000 */
.L_x_350:
[----:B------:R-:W-:Y:S05]  /*7930*/  BSYNC B0 ;  /* 0x0000000000007941 */ /* 0x000fea0003800000 */
.L_x_349:
[----:B------:R-:W-:Y:S01]  /*7940*/  PLOP3.LUT P0, PT, P6, PT, PT, 0x80, 0x0 ;  /* 0x000000000000781c */ /* 0x000fe2000370f070 */
[----:B------:R-:W-:-:S12]  /*7950*/  BRA `(.L_x_351) ;  /* 0xfffffff800587947 */ /* 0x000fd8000383ffff */
.L_x_334:
[----:B-1----:R1:W2:Y:S02]  /*7960*/  SYNCS.PHASECHK.TRANS64.TRYWAIT P0, [R7+URZ], R0 ;  /* 0x00000000070075a7 */ /* 0x0022a4000800017f */
[----:B--2---:R-:W-:Y:S05]  /*7970*/  @!P0 NANOSLEEP.SYNCS 0x989680 ;  /* 0x009896800000895d */ /* 0x004fea0003900000 */
[----:B------:R-:W2:Y:S02]  /*7980*/  @!P0 SYNCS.PHASECHK.TRANS64 P0, [R7+URZ], R0 ;  /* 0x00000000070085a7 */ /* 0x000ea4000800007f */
[----:B--2---:R-:W-:Y:S05]  /*7990*/  @!P0 BRA `(.L_x_334) ;  /* 0xfffffffc00f08947 */ /* 0x004fea000383ffff */
[----:B------:R-:W-:Y:S05]  /*79a0*/  BRA `(.L_x_352) ;  /* 0xfffffff800947947 */ /* 0x000fea000383ffff */
.L_x_335:
[----:B--2---:R2:W3:Y:S02]  /*79b0*/  SYNCS.PHASECHK.TRANS64.TRYWAIT P0, [R3+URZ], R2 ;  /* 0x00000002030075a7 */ /* 0x0044e4000800017f */
[----:B---3--:R-:W-:Y:S05]  /*79c0*/  @!P0 NANOSLEEP.SYNCS 0x989680 ;  /* 0x009896800000895d */ /* 0x008fea0003900000 */
[----:B------:R-:W3:Y:S02]  /*79d0*/  @!P0 SYNCS.PHASECHK.TRANS64 P0, [R3+URZ], R2 ;  /* 0x00000002030085a7 */ /* 0x000ee4000800007f */
[----:B---3--:R-:W-:Y:S05]  /*79e0*/  @!P0 BRA `(.L_x_335) ;  /* 0xfffffffc00f08947 */ /* 0x008fea000383ffff */
[----:B------:R-:W-:Y:S05]  /*79f0*/  BRA `(.L_x_353) ;  /* 0xfffffff800887947 */ /* 0x000fea000383ffff */
.L_x_354:
        /* <DEDUP_REMOVED lines=16> */
.L_x_3857:


//--------------------- .text._ZN7cutlass13device_kernelIN5flash11enable_sm90INS1_16FlashAttnBwdSm90INS1_25CollectiveMainloopBwdSm90ILi2ELi1ELi1EN4cute5tupleIJNS5_1CILi1EEES8_S8_EEENS6_IJNS7_ILi64EEENS7_ILi96EEENS7_ILi192EEEEEENS_6half_tEfNS_4arch4Sm90ELb0ELb0ELb1ELb0ELb1ELb0ELb1ELb0ELi3ELi1ELi1ELi1ELb0EEENS1_24CollectiveEpilogueBwdGQAISD_fSG_Li384ELb0ELb1EEENS1_19SingleTileSchedulerILb0ELb0ELb0ELi96EEEEEEEEEvNT_6ParamsE --------------------------
	.section	.text._ZN7cutlass13device_kernelIN5flash11enable_sm90INS1_16FlashAttnBwdSm90INS1_25CollectiveMainloopBwdSm90ILi2ELi1ELi1EN4cute5tupleIJNS5_1CILi1EEES8_S8_EEENS6_IJNS7_ILi64EEENS7_ILi96EEENS7_ILi192EEEEEENS_6half_tEfNS_4arch4Sm90ELb0ELb0ELb1ELb0ELb1ELb0ELb1ELb0ELi3ELi1ELi1ELi1ELb0EEENS1_24CollectiveEpilogueBwdGQAISD_fSG_Li384ELb0ELb1EEENS1_19SingleTileSchedulerILb0ELb0ELb0ELi96EEEEEEEEEvNT_6ParamsE,"ax",@progbits
	.align	128
.text._ZN7cutlass13device_kernelIN5flash11enable_sm90INS1_16FlashAttnBwdSm90INS1_25CollectiveMainloopBwdSm90ILi2ELi1ELi1EN4cute5tupleIJNS5_1CILi1EEES8_S8_EEENS6_IJNS7_ILi64EEENS7_ILi96EEENS7_ILi192EEEEEENS_6half_tEfNS_4arch4Sm90ELb0ELb0ELb1ELb0ELb1ELb0ELb1ELb0ELi3ELi1ELi1ELi1ELb0EEENS1_24CollectiveEpilogueBwdGQAISD_fSG_Li384ELb0ELb1EEENS1_19SingleTileSchedulerILb0ELb0ELb0ELi96EEEEEEEEEvNT_6ParamsE:
        .type           _ZN7cutlass13device_kernelIN5flash11enable_sm90INS1_16FlashAttnBwdSm90INS1_25CollectiveMainloopBwdSm90ILi2ELi1ELi1EN4cute5tupleIJNS5_1CILi1EEES8_S8_EEENS6_IJNS7_ILi64EEENS7_ILi96EEENS7_ILi192EEEEEENS_6half_tEfNS_4arch4Sm90ELb0ELb0ELb1ELb0ELb1ELb0ELb1ELb0ELi3ELi1ELi1ELi1ELb0EEENS1_24CollectiveEpilogueBwdGQAISD_fSG_Li384ELb0ELb1EEENS1_19SingleTileSchedulerILb0ELb0ELb0ELi96EEEEEEEEEvNT_6ParamsE,@function
        .size           _ZN7cutlass13device_kernelIN5flash11enable_sm90INS1_16FlashAttnBwdSm90INS1_25CollectiveMainloopBwdSm90ILi2ELi1ELi1EN4cute5tupleIJNS5_1CILi1EEES8_S8_EEENS6_IJNS7_ILi64EEENS7_ILi96EEENS7_ILi192EEEEEENS_6half_tEfNS_4arch4Sm90ELb0ELb0ELb1ELb0ELb1ELb0ELb1ELb0ELi3ELi1ELi1ELi1ELb0EEENS1_24CollectiveEpilogueBwdGQAISD_fSG_Li384ELb0ELb1EEENS1_19SingleTileSchedulerILb0ELb0ELb0ELi96EEEEEEEEEvNT_6ParamsE,(.L_x_3858 - _ZN7cutlass13device_kernelIN5flash11enable_sm90INS1_16FlashAttnBwdSm90INS1_25CollectiveMainloopBwdSm90ILi2ELi1ELi1EN4cute5tupleIJNS5_1CILi1EEES8_S8_EEENS6_IJNS7_ILi64EEENS7_ILi96EEENS7_ILi192EEEEEENS_6half_tEfNS_4arch4Sm90ELb0ELb0ELb1ELb0ELb1ELb0ELb1ELb0ELi3ELi1ELi1ELi1ELb0EEENS1_24CollectiveEpilogueBwdGQAISD_fSG_Li384ELb0ELb1EEENS1_19SingleTileSchedulerILb0ELb0ELb0ELi96EEEEEEEEEvNT_6ParamsE)
        .other          _ZN7cutlass13device_kernelIN5flash11enable_sm90INS1_16FlashAttnBwdSm90INS1_25CollectiveMainloopBwdSm90ILi2ELi1ELi1EN4cute5tupleIJNS5_1CILi1EEES8_S8_EEENS6_IJNS7_ILi64EEENS7_ILi96EEENS7_ILi192EEEEEENS_6half_tEfNS_4arch4Sm90ELb0ELb0ELb1ELb0ELb1ELb0ELb1ELb0ELi3ELi1ELi1ELi1ELb0EEENS1_24CollectiveEpilogueBwdGQAISD_fSG_Li384ELb0ELb1EEENS1_19SingleTileSchedulerILb0ELb0ELb0ELi96EEEEEEEEEvNT_6ParamsE,@"STO_CUDA_ENTRY STV_DEFAULT"
_ZN7cutlass13device_kernelIN5flash11enable_sm90INS1_16FlashAttnBwdSm90INS1_25CollectiveMainloopBwdSm90ILi2ELi1ELi1EN4cute5tupleIJNS5_1CILi1EEES8_S8_EEENS6_IJNS7_ILi64EEENS7_ILi96EEENS7_ILi192EEEEEENS_6half_tEfNS_4arch4Sm90ELb0ELb0ELb1ELb0ELb1ELb0ELb1ELb0ELi3ELi1ELi1ELi1ELb0EEENS1_24CollectiveEpilogueBwdGQAISD_fSG_Li384ELb0ELb1EEENS1_19SingleTileSchedulerILb0ELb0ELb0ELi96EEEEEEEEEvNT_6ParamsE:
        /* <DEDUP_REMOVED lines=22> */
.L_x_356:
[----:B------:R-:W-:Y:S05]  /*0160*/  BSYNC B0 ;  /* 0x0000000000007941 */ /* 0x000fea0003800000 */
.L_x_355:
        /* <DEDUP_REMOVED lines=34> */
.L_x_357:
        /* <DEDUP_REMOVED lines=20> */
.L_x_358:
[----:B---3--:R-:W-:Y:S01]  /*04d0*/  ISETP.NE.AND P0, PT, R2, RZ, PT ;  /* 0x000000ff0200720c */ /* 0x008fe20003f05270 */
[----:B------:R-:W-:Y:S01]  /*04e0*/  IMAD.MOV.U32 R18, RZ, RZ, 0x1 ;  /* 0x00000001ff127424 */ /* 0x000fe200078e00ff */
[----:B------:R-:W-:Y:S01]  /*04f0*/  NOP ;  /* 0x0000000000007918 */ /* 0x000fe20000000000 */
[----:B------:R-:W-:Y:S01]  /*0500*/  ULDC.64 UR38, c[0x0][0x208] ;  /* 0x0000820000267ab9 */ /* 0x000fe20000000a00 */
[----:B------:R-:W-:Y:S02]  /*0510*/  BSSY B6, `(.L_x_359) ;  /* 0x00007bc000067945 */ /* 0x000fe40003800000 */
[----:B------:R-:W-:Y:S01]  /*0520*/  SEL R18, R18, 0x2, !P0 ;  /* 0x0000000212127807 */ /* 0x000fe20004000000 */
[----:B-12-4-:R-:W-:Y:S06]  /*0530*/  BAR.SYNC.DEFER_BLOCKING 0x0 ;  /* 0x0000000000007b1d */ /* 0x016fec0000010000 */
[----:B------:R-:W-:Y:S05]  /*0540*/  @!P0 BRA `(.L_x_360) ;  /* 0x0000004000c48947 */ /* 0x000fea0003800000 */
.L_x_361:
        /* <DEDUP_REMOVED lines=37> */
.L_x_364:
        /* <DEDUP_REMOVED lines=15> */
.L_x_363:
        /* <DEDUP_REMOVED lines=20> */
.L_x_366:
        /* <DEDUP_REMOVED lines=15> */
.L_x_365:
        /* <DEDUP_REMOVED lines=8> */
.L_x_475:
        /* <DEDUP_REMOVED lines=19> */
.L_x_368:
        /* <DEDUP_REMOVED lines=156> */
.L_x_381:
[----:B------:R-:W-:-:S13]  /*1630*/  ISETP.NE.AND P0, PT, R8, 0x3, PT ;  /* 0x000000030800780c */ /* 0x000fda0003f05270 */
[----:B---3--:R-:W-:Y:S05]  /*1640*/  @!P0 BRA `(.L_x_371) ;  /* 0x0000000000048947 */ /* 0x008fea0003800000 */
[----:B------:R-:W-:Y:S01]  /*1650*/  BPT.TRAP 0x1 ;  /* 0x000000040000795c */ /* 0x000fe20000300000 */
.L_x_371:
[----:B------:R-:W-:Y:S02]  /*1660*/  LEA R3, R2, UR36, 0x3 ;  /* 0x0000002402037c11 */ /* 0x000fe4000f8e18ff */
[----:B------:R-:W-:-:S04]  /*1670*/  SHF.L.U32 R12, R7, 0x1f, RZ ;  /* 0x0000001f070c7819 */ /* 0x000fc800000006ff */
[----:B------:R2:W3:Y:S01]  /*1680*/  SYNCS.PHASECHK.TRANS64.TRYWAIT P1, [R3+URZ+0x36410], R12 ;  /* 0x0364100c030075a7 */ /* 0x0004e2000802017f */
[----:B------:R-:W-:Y:S05]  /*1690*/  @!P0 BRA `(.L_x_372) ;  /* 0x0000000000048947 */ /* 0x000fea0003800000 */
[----:B------:R-:W-:Y:S01]  /*16a0*/  BPT.TRAP 0x1 ;  /* 0x000000040000795c */ /* 0x000fe20000300000 */
.L_x_372:
[----:B---3--:R-:W-:Y:S05]  /*16b0*/  @P1 BRA `(.L_x_373) ;  /* 0x0000000000081947 */ /* 0x008fea0003800000 */
[----:B------:R-:W3:Y:S02]  /*16c0*/  SYNCS.PHASECHK.TRANS64.TRYWAIT P1, [R3+URZ+0x36410], R12 ;  /* 0x0364100c030075a7 */ /* 0x000ee4000802017f */
[----:B---3--:R-:W-:Y:S05]  /*16d0*/  @!P1 BRA `(.L_x_374) ;  /* 0x0000006800bc9947 */ /* 0x008fea0003800000 */
.L_x_373:
        /* <DEDUP_REMOVED lines=103> */
.L_x_375:
[----:B--2---:R-:W-:-:S04]  /*1d50*/  SHF.L.U32 R14, R6, 0x1f, RZ ;  /* 0x0000001f060e7819 */ /* 0x004fc800000006ff */
[----:B------:R2:W1:Y:S01]  /*1d60*/  SYNCS.PHASECHK.TRANS64.TRYWAIT P1, [UR36+0x36430], R14 ;  /* 0x0364300eff0075a7 */ /* 0x0004620008020164 */
[----:B------:R-:W-:Y:S05]  /*1d70*/  @!P0 BRA `(.L_x_376) ;  /* 0x0000000000048947 */ /* 0x000fea0003800000 */
[----:B------:R-:W-:Y:S01]  /*1d80*/  BPT.TRAP 0x1 ;  /* 0x000000040000795c */ /* 0x000fe20000300000 */
.L_x_376:
[----:B-1----:R-:W-:Y:S05]  /*1d90*/  @P1 BRA `(.L_x_377) ;  /* 0x0000000000081947 */ /* 0x002fea0003800000 */
[----:B------:R-:W1:Y:S02]  /*1da0*/  SYNCS.PHASECHK.TRANS64.TRYWAIT P1, [UR36+0x36430], R14 ;  /* 0x0364300eff0075a7 */ /* 0x000e640008020164 */
[----:B-1----:R-:W-:Y:S05]  /*1db0*/  @!P1 BRA `(.L_x_378) ;  /* 0x0000006400189947 */ /* 0x002fea0003800000 */
.L_x_377:
        /* <DEDUP_REMOVED lines=18> */
[----:B--2---:R-:W-:Y:S01]  /*1ee0*/  FMUL.FTZ R14, R136, UR7 ;  /* 0x00000007880e7c20 */ /* 0x004fe20008410000 */
[----:B------:R-:W-:Y:S01]  /*1ef0*/  UMOV UR10, UR6 ;  /* 0x00000006000a7c82 */ /* 0x000fe20008000000 */
[----:B------:R-:W-:Y:S01]  /*1f00*/  FMUL.FTZ R15, R137, UR7 ;  /* 0x00000007890f7c20 */ /* 0x000fe20008410000 */
[----:B------:R-:W-:Y:S01]  /*1f10*/  HGMMA.64x32x16.F32 R120, gdesc[UR8], RZ, !UPT, gsb0 ;  /* 0x00600000087879f0 */ /* 0x000fe2000c0008ff */
[----:B------:R-:W-:Y:S01]  /*1f20*/  UIADD3 UR10, UR6, 0x2, URZ ;  /* 0x00000002060a7890 */ /* 0x000fe2000fffe03f */
[----:B------:R-:W-:Y:S01]  /*1f30*/  FMUL.FTZ R137, R141, UR7 ;  /* 0x000000078d897c20 */ /* 0x000fe20008410000 */
[----:B------:R-:W-:Y:S01]  /*1f40*/  UIADD3 UR8, UR4, 0x2, URZ ;  /* 0x0000000204087890 */ /* 0x000fe2000fffe03f */
[----:B------:R-:W1:Y:S01]  /*1f50*/  MUFU.TANH R14, R14 ;  /* 0x0000000e000e7308 */ /* 0x000e620000002400 */
        /* <DEDUP_REMOVED lines=15> */
[----:B------:R-:W2:Y:S01]  /*2050*/  MUFU.TANH R136, R136 ;  /* 0x0000008800887308 */ /* 0x000ea20000002400 */
[----:B-1----:R-:W-:-:S07]  /*2060*/  FSEL R139, R14, -INF , P3 ;  /* 0xff8000000e8b7808 */ /* 0x002fce0001800000 */
[----:B------:R-:W-:Y:S08]  /*2070*/  MUFU.TANH R138, R138 ;  /* 0x0000008a008a7308 */ /* 0x000ff00000002400 */
[----:B------:R-:W-:Y:S01]  /*2080*/  MUFU.TANH R137, R137 ;  /* 0x0000008900897308 */ /* 0x000fe20000002400 */
[----:B--2---:R-:W-:-:S07]  /*2090*/  FSEL R149, R136, -INF , P5 ;  /* 0xff80000088957808 */ /* 0x004fce0002800000 */
[----:B------:R-:W1:Y:S08]  /*20a0*/  MUFU.TANH R18, R18 ;  /* 0x0000001200127308 */ /* 0x000e700000002400 */
[----:B------:R-:W-:Y:S01]  /*20b0*/  MUFU.TANH R19, R19 ;  /* 0x0000001300137308 */ /* 0x000fe20000002400 */
[----:B------:R-:W-:Y:S02]  /*20c0*/  WARPGROUP.DEPBAR.LE gsb0, 0x0 ;  /* 0x00008000000079c5 */ /* 0x000fe40000010000 */
[----:B------:R-:W-:-:S05]  /*20d0*/  WARPGROUP.ARRIVE ;  /* 0x00000000000079c5 */ /* 0x000fca0000000000 */
[----:B------:R-:W-:Y:S01]  /*20e0*/  MUFU.TANH R20, R20 ;  /* 0x0000001400147308 */ /* 0x000fe20000002400 */
[C---:B-1----:R-:W-:Y:S01]  /*20f0*/  FSEL R148, R18.reuse, -INF , P3 ;  /* 0xff80000012947808 */ /* 0x042fe20001800000 */
        /* <DEDUP_REMOVED lines=81> */
[----:B------:R-:W1:Y:S01]  /*2610*/  MUFU.EX2 R147, R147 ;  /* 0x0000009300937308 */ /* 0x000e620000000800 */
        /* <DEDUP_REMOVED lines=10> */
[----:B------:R-:W2:Y:S04]  /*26c0*/  LDS R143, [R141+0x30200] ;  /* 0x030200008d8f7984 */ /* 0x000ea80000000800 */
[----:B------:R-:W3:Y:S01]  /*26d0*/  LDS R141, [R141+0x30220] ;  /* 0x030220008d8d7984 */ /* 0x000ee20000000800 */
[--C-:B--2---:R-:W-:Y:S01]  /*26e0*/  FADD.FTZ R144, R121, -R143.reuse ;  /* 0x8000008f79907221 */ /* 0x104fe20000010000 */
[--C-:B------:R-:W-:Y:S01]  /*26f0*/  FADD.FTZ R139, R120, -R143.reuse ;  /* 0x8000008f788b7221 */ /* 0x100fe20000010000 */
[----:B------:R-:W-:Y:S01]  /*2700*/  FFMA.FTZ R121, -R15, R15, 1 ;  /* 0x3f8000000f797423 */ /* 0x000fe2000001010f */
[----:B------:R-:W-:Y:S01]  /*2710*/  FFMA.FTZ R120, -R14, R14, 1 ;  /* 0x3f8000000e787423 */ /* 0x000fe2000001010e */
[----:B-1----:R-:W-:Y:S01]  /*2720*/  FMUL.FTZ R144, R147, R144 ;  /* 0x0000009093907220 */ /* 0x002fe20000410000 */
        /* <DEDUP_REMOVED lines=8> */
[----:B------:R-:W1:Y:S01]  /*27b0*/  MUFU.EX2 R14, R14 ;  /* 0x0000000e000e7308 */ /* 0x000e620000000800 */
[----:B------:R-:W-:Y:S01]  /*27c0*/  FSEL R15, R137, -INF , P1 ;  /* 0xff800000890f7808 */ /* 0x000fe20000800000 */
[--C-:B------:R-:W-:Y:S01]  /*27d0*/  FADD.FTZ R149, R128, -R143.reuse ;  /* 0x8000008f80957221 */ /* 0x100fe20000010000 */
[----:B------:R-:W-:Y:S01]  /*27e0*/  FMUL.FTZ R120, R120, R139 ;  /* 0x0000008b78787220 */ /* 0x000fe20000410000 */
[----:B------:R-:W-:Y:S01]  /*27f0*/  FMUL.FTZ R139, R150, UR7 ;  /* 0x00000007968b7c20 */ /* 0x000fe20008410000 */
[----:B------:R-:W-:Y:S01]  /*2800*/  FADD.FTZ R150, R125, -R143 ;  /* 0x8000008f7d967221 */ /* 0x000fe20000010000 */
[--C-:B------:R-:W-:Y:S01]  /*2810*/  FFMA.FTZ R15, R15, UR4, -R12.reuse ;  /* 0x000000040f0f7c23 */ /* 0x100fe2000801080c */
[----:B------:R-:W-:Y:S01]  /*2820*/  FFMA.FTZ R128, -R138, R138, 1 ;  /* 0x3f8000008a807423 */ /* 0x000fe2000001018a */
[----:B------:R-:W2:Y:S01]  /*2830*/  MUFU.EX2 R136, R136 ;  /* 0x0000008800887308 */ /* 0x000ea20000000800 */
        /* <DEDUP_REMOVED lines=8> */
[----:B-1----:R-:W-:Y:S01]  /*28c0*/  FMUL.FTZ R151, R14, R151 ;  /* 0x000000970e977220 */ /* 0x002fe20000410000 */
[----:B------:R-:W-:Y:S01]  /*28d0*/  ISETP.GT.AND P5, PT, R0, 0x19, PT ;  /* 0x000000190000780c */ /* 0x000fe20003fa4270 */
[----:B------:R-:W-:Y:S01]  /*28e0*/  FADD.FTZ R133, R133, -R143 ;  /* 0x8000008f85857221 */ /* 0x000fe20000010000 */
[----:B------:R-:W-:Y:S01]  /*28f0*/  FSEL R153, R140, -INF , P4 ;  /* 0xff8000008c997808 */ /* 0x000fe20002000000 */
[----:B------:R-:W-:Y:S01]  /*2900*/  FMUL.FTZ R124, R124, R151 ;  /* 0x000000977c7c7220 */ /* 0x000fe20000410000 */
[----:B------:R-:W-:Y:S01]  /*2910*/  FFMA.FTZ R140, -R140, R140, 1 ;  /* 0x3f8000008c8c7423 */ /* 0x000fe2000001018c */
[----:B---3--:R-:W-:Y:S01]  /*2920*/  FADD.FTZ R122, R122, -R141 ;  /* 0x8000008d7a7a7221 */ /* 0x008fe20000010000 */
[----:B------:R-:W1:Y:S01]  /*2930*/  MUFU.TANH R139, R139 ;  /* 0x0000008b008b7308 */ /* 0x000e620000002400 */
[----:B--2---:R-:W-:Y:S01]  /*2940*/  FMUL.FTZ R151, R136, R149 ;  /* 0x0000009588977220 */ /* 0x004fe20000410000 */
[--C-:B------:R-:W-:Y:S01]  /*2950*/  FFMA.FTZ R149, R148, UR4, -R13.reuse ;  /* 0x0000000494957c23 */ /* 0x100fe2000801080d */
[----:B------:R-:W-:Y:S01]  /*2960*/  FFMA.FTZ R148, R138, UR4, -R13 ;  /* 0x000000048a947c23 */ /* 0x000fe2000801080d */
[--C-:B------:R-:W-:Y:S01]  /*2970*/  FFMA.FTZ R152, R153, UR4, -R12.reuse ;  /* 0x0000000499987c23 */ /* 0x100fe2000801080c */
[----:B------:R-:W-:Y:S01]  /*2980*/  FMUL.FTZ R128, R128, R151 ;  /* 0x0000009780807220 */ /* 0x000fe20000410000 */
[----:B------:R-:W-:Y:S01]  /*2990*/  FSEL R151, R142, -INF , P3 ;  /* 0xff8000008e977808 */ /* 0x000fe20001800000 */
[--C-:B------:R-:W-:Y:S01]  /*29a0*/  FADD.FTZ R127, R127, -R141.reuse ;  /* 0x8000008d7f7f7221 */ /* 0x100fe20000010000 */
[----:B------:R-:W2:Y:S01]  /*29b0*/  MUFU.TANH R144, R144 ;  /* 0x0000009000907308 */ /* 0x000ea20000002400 */
        /* <DEDUP_REMOVED lines=13> */
[----:B-1----:R-:W-:Y:S01]  /*2a90*/  FSEL R153, R139, -INF , P4 ;  /* 0xff8000008b997808 */ /* 0x002fe20002000000 */
[----:B------:R-:W-:Y:S01]  /*2aa0*/  FADD.FTZ R134, R134, -R141 ;  /* 0x8000008d86867221 */ /* 0x000fe20000010000 */
[----:B------:R1:W3:Y:S01]  /*2ab0*/  MUFU.EX2 R142, R152 ;  /* 0x00000098008e7308 */ /* 0x0002e20000000800 */
[C---:B--2---:R-:W-:Y:S01]  /*2ac0*/  FSEL R155, R144.reuse, -INF , P5 ;  /* 0xff800000909b7808 */ /* 0x044fe20002800000 */
[--C-:B------:R-:W-:Y:S01]  /*2ad0*/  FFMA.FTZ R151, R151, UR4, -R13.reuse ;  /* 0x0000000497977c23 */ /* 0x100fe2000801080d */
[----:B------:R-:W-:Y:S01]  /*2ae0*/  FFMA.FTZ R153, R153, UR4, -R13 ;  /* 0x0000000499997c23 */ /* 0x000fe2000801080d */
[----:B------:R-:W-:Y:S01]  /*2af0*/  FADD.FTZ R135, R135, -R141 ;  /* 0x8000008d87877221 */ /* 0x000fe20000010000 */
[----:B------:R-:W-:Y:S01]  /*2b00*/  FFMA.FTZ R21, -R21, R21, 1 ;  /* 0x3f80000015157423 */ /* 0x000fe20000010115 */
[----:B------:R-:W-:Y:S01]  /*2b10*/  FFMA.FTZ R155, R155, UR4, -R13 ;  /* 0x000000049b9b7c23 */ /* 0x000fe2000801080d */
[----:B------:R-:W-:Y:S01]  /*2b20*/  FFMA.FTZ R145, -R145, R145, 1 ;  /* 0x3f80000091917423 */ /* 0x000fe20000010191 */
[----:B------:R-:W2:Y:S01]  /*2b30*/  MUFU.EX2 R154, R154 ;  /* 0x0000009a009a7308 */ /* 0x000ea20000000800 */
[----:B-1----:R-:W-:Y:S01]  /*2b40*/  FSEL R152, R23, -INF , P3 ;  /* 0xff80000017987808 */ /* 0x002fe20001800000 */
[----:B------:R-:W-:Y:S01]  /*2b50*/  FFMA.FTZ R139, -R139, R139, 1 ;  /* 0x3f8000008b8b7423 */ /* 0x000fe2000001018b */
[----:B------:R-:W-:Y:S01]  /*2b60*/  FFMA.FTZ R144, -R144, R144, 1 ;  /* 0x3f80000090907423 */ /* 0x000fe20000010190 */
[----:B------:R-:W-:-:S02]  /*2b70*/  UMOV UR7, 0x80000020 ;  /* 0x8000002000077882 */ /* 0x000fc40000000000 */
[----:B------:R-:W-:Y:S01]  /*2b80*/  FFMA.FTZ R152, R152, UR4, -R13 ;  /* 0x0000000498987c23 */ /* 0x000fe2000801080d */
[----:B------:R-:W-:Y:S01]  /*2b90*/  USHF.R.U32.HI UR4, URZ, 0x4, UR37 ;  /* 0x000000043f047899 */ /* 0x000fe20008011625 */
[----:B------:R-:W1:Y:S01]  /*2ba0*/  MUFU.EX2 R138, R138 ;  /* 0x0000008a008a7308 */ /* 0x000e620000000800 */
[----:B---3--:R-:W-:Y:S02]  /*2bb0*/  FMUL.FTZ R143, R142, R132 ;  /* 0x000000848e8f7220 */ /* 0x008fe40000410000 */
[----:B------:R-:W-:-:S04]  /*2bc0*/  ULOP3.LUT UR4, UR4, 0x3fff, URZ, 0xc0, !UPT ;  /* 0x00003fff04047892 */ /* 0x000fc8000f8ec03f */
[----:B------:R-:W-:Y:S01]  /*2bd0*/  ULOP3.LUT UR9, UR4, 0x1000000, URZ, 0xfc, !UPT ;  /* 0x0100000004097892 */ /* 0x000fe2000f8efc3f */
[----:B------:R-:W3:Y:S01]  /*2be0*/  MUFU.EX2 R149, R149 ;  /* 0x0000009500957308 */ /* 0x000ee20000000800 */
[----:B--2---:R-:W-:Y:S01]  /*2bf0*/  FMUL.FTZ R132, R154, R133 ;  /* 0x000000859a847220 */ /* 0x004fe20000410000 */
[----:B------:R-:W-:Y:S01]  /*2c00*/  FMUL.FTZ R133, R140, R143 ;  /* 0x0000008f8c857220 */ /* 0x000fe20000410000 */
[----:B------:R-:W-:Y:S02]  /*2c10*/  UMOV UR4, UR8 ;  /* 0x0000000800047c82 */ /* 0x000fe40008000000 */
[----:B------:R-:W-:Y:S01]  /*2c20*/  FMUL.FTZ R132, R145, R132 ;  /* 0x0000008491847220 */ /* 0x000fe20000410000 */
[----:B------:R-:W-:Y:S02]  /*2c30*/  UMOV UR6, UR9 ;  /* 0x0000000900067c82 */ /* 0x000fe40008000000 */
[----:B------:R-:W-:Y:S01]  /*2c40*/  MUFU.EX2 R148, R148 ;  /* 0x0000009400947308 */ /* 0x000fe20000000800 */
[----:B-1----:R-:W-:-:S04]  /*2c50*/  FMUL.FTZ R129, R138, R129 ;  /* 0x000000818a817220 */ /* 0x002fc80000410000 */
[----:B------:R-:W-:Y:S01]  /*2c60*/  FMUL.FTZ R129, R12, R129 ;  /* 0x000000810c817220 */ /* 0x000fe20000410000 */
[----:B------:R-:W-:Y:S02]  /*2c70*/  F2FP.F16.F32.PACK_AB R12, R147, R146 ;  /* 0x00000092930c723e */ /* 0x000fe400000000ff */
[----:B------:R-:W1:Y:S01]  /*2c80*/  MUFU.EX2 R150, R150 ;  /* 0x0000009600967308 */ /* 0x000e620000000800 */
[----:B---3--:R-:W-:Y:S01]  /*2c90*/  F2FP.F16.F32.PACK_AB R13, R149, R137 ;  /* 0x00000089950d723e */ /* 0x008fe200000000ff */
[----:B------:R-:W-:Y:S01]  /*2ca0*/  FMUL.FTZ R137, R137, R122 ;  /* 0x0000007a89897220 */ /* 0x000fe20000410000 */
[----:B------:R-:W-:Y:S01]  /*2cb0*/  FFMA.FTZ R122, -R19, R19, 1 ;  /* 0x3f800000137a7423 */ /* 0x000fe20000010113 */
[----:B------:R-:W-:Y:S01]  /*2cc0*/  FFMA.FTZ R19, -R20, R20, 1 ;  /* 0x3f80000014137423 */ /* 0x000fe20000010114 */
[----:B------:R-:W-:Y:S01]  /*2cd0*/  F2FP.F16.F32.PACK_AB R20, R129, R128 ;  /* 0x000000808114723e */ /* 0x000fe200000000ff */
[----:B------:R-:W-:Y:S02]  /*2ce0*/  FMUL.FTZ R18, R18, R137 ;  /* 0x0000008912127220 */ /* 0x000fe40000410000 */
[----:B------:R-:W2:Y:S08]  /*2cf0*/  MUFU.EX2 R151, R151 ;  /* 0x0000009700977308 */ /* 0x000eb00000000800 */
[----:B------:R-:W3:Y:S01]  /*2d00*/  MUFU.EX2 R152, R152 ;  /* 0x0000009800987308 */ /* 0x000ee20000000800 */
[C---:B-1----:R-:W-:Y:S01]  /*2d10*/  F2FP.F16.F32.PACK_AB R15, R150.reuse, R148 ;  /* 0x00000094960f723e */ /* 0x042fe200000000ff */
[----:B------:R-:W-:Y:S01]  /*2d20*/  BAR.SYNC.DEFER_BLOCKING 0x9, 0x180 ;  /* 0x0246000000007b1d */ /* 0x000fe20000010000 */
[----:B------:R-:W-:-:S04]  /*2d30*/  FMUL.FTZ R150, R150, R127 ;  /* 0x0000007f96967220 */ /* 0x000fc80000410000 */
[----:B------:R-:W-:Y:S01]  /*2d40*/  FMUL.FTZ R21, R21, R150 ;  /* 0x0000009615157220 */ /* 0x000fe20000410000 */
[----:B------:R-:W1:Y:S01]  /*2d50*/  MUFU.EX2 R153, R153 ;  /* 0x0000009900997308 */ /* 0x000e620000000800 */
[----:B--2---:R-:W-:-:S07]  /*2d60*/  FMUL.FTZ R130, R151, R130 ;  /* 0x0000008297827220 */ /* 0x004fce0000410000 */
[----:B------:R-:W2:Y:S01]  /*2d70*/  MUFU.EX2 R140, R155 ;  /* 0x0000009b008c7308 */ /* 0x000ea20000000800 */
[----:B---3--:R-:W-:Y:S01]  /*2d80*/  FMUL.FTZ R131, R152, R131 ;  /* 0x0000008398837220 */ /* 0x008fe20000410000 */
[----:B-1----:R-:W-:Y:S01]  /*2d90*/  FMUL.FTZ R134, R153, R134 ;  /* 0x0000008699867220 */ /* 0x002fe20000410000 */
[----:B------:R1:W-:Y:S01]  /*2da0*/  STSM.16.M88.4 [R9+0x30400], R12 ;  /* 0x0304000c09007844 */ /* 0x0003e20000000200 */
[----:B--2---:R-:W-:-:S04]  /*2db0*/  FMUL.FTZ R135, R140, R135 ;  /* 0x000000878c877220 */ /* 0x004fc80000410000 */
[----:B------:R-:W-:Y:S01]  /*2dc0*/  FMUL.FTZ R144, R144, R135 ;  /* 0x0000008790907220 */ /* 0x000fe20000410000 */
[--C-:B-1----:R-:W-:Y:S01]  /*2dd0*/  FADD.FTZ R12, R123, -R141.reuse ;  /* 0x8000008d7b0c7221 */ /* 0x102fe20000010000 */
        /* <DEDUP_REMOVED lines=18> */
[----:B--2---:R-:W2:Y:S01]  /*2f00*/  FENCE.VIEW.ASYNC.S ;  /* 0x00000000000073c6 */ /* 0x004ea20000000000 */
[----:B-1----:R-:W-:Y:S01]  /*2f10*/  FFMA.FTZ R12, -R23, R23, 1 ;  /* 0x3f800000170c7423 */ /* 0x002fe20000010117 */
[----:B------:R-:W-:Y:S01]  /*2f20*/  FMUL.FTZ R23, R139, R134 ;  /* 0x000000868b177220 */ /* 0x000fe20000410000 */
[----:B------:R-:W-:-:S02]  /*2f30*/  F2FP.F16.F32.PACK_AB R14, R125, R124 ;  /* 0x0000007c7d0e723e */ /* 0x000fc400000000ff */
[----:B------:R-:W-:Y:S01]  /*2f40*/  FMUL.FTZ R122, R12, R131 ;  /* 0x000000830c7a7220 */ /* 0x000fe20000410000 */
[----:B------:R-:W-:Y:S02]  /*2f50*/  F2FP.F16.F32.PACK_AB R12, R121, R120 ;  /* 0x00000078790c723e */ /* 0x000fe400000000ff */
[----:B------:R-:W-:Y:S02]  /*2f60*/  F2FP.F16.F32.PACK_AB R13, R149, R18 ;  /* 0x00000012950d723e */ /* 0x000fe400000000ff */
[----:B------:R-:W-:Y:S02]  /*2f70*/  F2FP.F16.F32.PACK_AB R15, R21, R148 ;  /* 0x00000094150f723e */ /* 0x000fe400000000ff */
        /* <DEDUP_REMOVED lines=85> */
.L_x_379:
        /* <DEDUP_REMOVED lines=62> */
.L_x_380:
        /* <DEDUP_REMOVED lines=12> */
.L_x_370:
[----:B--2---:R-:W2:Y:S01]  /*3970*/  LDC R10, c[0x0][0x850] ;  /* 0x00021400ff0a7b82 */ /* 0x004ea20000000800 */
[----:B------:R-:W4:Y:S01]  /*3980*/  S2R R9, SR_CTAID.Y ;  /* 0x0000000000097919 */ /* 0x000f220000002600 */
[----:B------:R-:W-:Y:S01]  /*3990*/  ULDC.64 UR4, c[0x0][0x818] ;  /* 0x0002060000047ab9 */ /* 0x000fe20000000a00 */
[----:B------:R-:W-:Y:S01]  /*39a0*/  ULDC.64 UR6, c[0x0][0x840] ;  /* 0x0002100000067ab9 */ /* 0x000fe20000000a00 */
[----:B-1----:R-:W-:Y:S01]  /*39b0*/  IMAD R16, R16, 0x1800, R17 ;  /* 0x0000180010107824 */ /* 0x002fe200078e0211 */
[----:B------:R-:W1:Y:S01]  /*39c0*/  S2R R8, SR_CTAID.X ;  /* 0x0000000000087919 */ /* 0x000e620000002500 */
[----:B------:R-:W5:Y:S03]  /*39d0*/  S2R R7, SR_CTAID.Z ;  /* 0x0000000000077919 */ /* 0x000f660000002700 */
[----:B------:R-:W-:Y:S02]  /*39e0*/  LEA R16, R16, UR36, 0x2 ;  /* 0x0000002410107c11 */ /* 0x000fe4000f8e10ff */
[----:B--2---:R-:W-:Y:S01]  /*39f0*/  ISETP.NE.AND P0, PT, R10, 0x1, PT ;  /* 0x000000010a00780c */ /* 0x004fe20003f05270 */
[----:B----4-:R-:W-:-:S12]  /*3a00*/  IMAD.MOV.U32 R6, RZ, RZ, R9 ;  /* 0x000000ffff067224 */ /* 0x010fd800078e0009 */
[----:B------:R-:W2:Y:S01]  /*3a10*/  @P0 LDC R0, c[0x0][0x854] ;  /* 0x00021500ff000b82 */ /* 0x000ea20000000800 */
[----:B-1----:R-:W-:-:S05]  /*3a20*/  IMAD R4, R8, 0x4800, RZ ;  /* 0x0000480008047824 */ /* 0x002fca00078e02ff */
[----:B------:R-:W-:Y:S02]  /*3a30*/  SHF.R.S32.HI R5, RZ, 0x1f, R4 ;  /* 0x0000001fff057819 */ /* 0x000fe40000011404 */
[----:B---3--:R-:W1:Y:S01]  /*3a40*/  @P0 LDC R3, c[0x0][0x858] ;  /* 0x00021600ff030b82 */ /* 0x008e620000000800 */
[----:B--2---:R-:W-:-:S05]  /*3a50*/  @P0 IMAD.HI.U32 R0, R9, R0, RZ ;  /* 0x0000000009000227 */ /* 0x004fca00078e00ff */
[----:B-1----:R-:W-:-:S04]  /*3a60*/  @P0 SHF.R.U32.HI R6, RZ, R3, R0 ;  /* 0x00000003ff060219 */ /* 0x002fc80000011600 */
[----:B------:R-:W-:Y:S01]  /*3a70*/  SHF.R.S32.HI R0, RZ, 0x1f, R6 ;  /* 0x0000001fff007819 */ /* 0x000fe20000011406 */
[----:B------:R-:W-:-:S04]  /*3a80*/  IMAD.WIDE.U32 R2, R6, UR4, R4 ;  /* 0x0000000406027c25 */ /* 0x000fc8000f8e0004 */
[C---:B------:R-:W-:Y:S02]  /*3a90*/  IMAD R11, R0.reuse, UR4, RZ ;  /* 0x00000004000b7c24 */ /* 0x040fe4000f8e02ff */
[----:B------:R-:W-:Y:S02]  /*3aa0*/  IMAD R15, R0, UR6, RZ ;  /* 0x00000006000f7c24 */ /* 0x000fe4000f8e02ff */
[C---:B------:R-:W-:Y:S01]  /*3ab0*/  IMAD R13, R6.reuse, UR5, R11 ;  /* 0x00000005060d7c24 */ /* 0x040fe2000f8e020b */
[----:B-----5:R-:W-:Y:S01]  /*3ac0*/  SHF.R.S32.HI R11, RZ, 0x1f, R7 ;  /* 0x0000001fff0b7819 */ /* 0x020fe20000011407 */
[----:B------:R-:W-:Y:S01]  /*3ad0*/  ULDC.64 UR4, c[0x0][0x820] ;  /* 0x0002080000047ab9 */ /* 0x000fe20000000a00 */
[----:B------:R-:W-:-:S04]  /*3ae0*/  IMAD.WIDE.U32 R4, R6, UR6, R4 ;  /* 0x0000000606047c25 */ /* 0x000fc8000f8e0004 */
[----:B------:R-:W-:Y:S02]  /*3af0*/  IMAD R12, R11, UR4, RZ ;  /* 0x000000040b0c7c24 */ /* 0x000fe4000f8e02ff */
[----:B------:R-:W-:Y:S01]  /*3b00*/  IMAD R15, R6, UR7, R15 ;  /* 0x00000007060f7c24 */ /* 0x000fe2000f8e020f */
[----:B------:R-:W-:Y:S01]  /*3b10*/  ULDC.64 UR6, c[0x0][0x848] ;  /* 0x0002120000067ab9 */ /* 0x000fe20000000a00 */
[----:B------:R-:W-:Y:S02]  /*3b20*/  IMAD.IADD R3, R3, 0x1, R13 ;  /* 0x0000000103037824 */ /* 0x000fe400078e020d */
[----:B------:R-:W-:Y:S02]  /*3b30*/  IMAD R18, R11, UR6, RZ ;  /* 0x000000060b127c24 */ /* 0x000fe4000f8e02ff */
[----:B------:R-:W-:Y:S02]  /*3b40*/  IMAD R11, R7, UR5, R12 ;  /* 0x00000005070b7c24 */ /* 0x000fe4000f8e020c */
[----:B------:R-:W1:Y:S01]  /*3b50*/  S2R R12, SR_TID.X ;  /* 0x00000000000c7919 */ /* 0x000e620000002100 */
[----:B------:R-:W-:-:S02]  /*3b60*/  IMAD.IADD R15, R5, 0x1, R15 ;  /* 0x00000001050f7824 */ /* 0x000fc400078e020f */
[----:B------:R-:W-:Y:S02]  /*3b70*/  IMAD.MOV.U32 R14, RZ, RZ, R4 ;  /* 0x000000ffff0e7224 */ /* 0x000fe400078e0004 */
[----:B------:R-:W-:Y:S01]  /*3b80*/  IMAD.WIDE.U32 R4, R7, UR4, R2 ;  /* 0x0000000407047c25 */ /* 0x000fe2000f8e0002 */
[----:B------:R-:W-:-:S03]  /*3b90*/  ULDC UR4, c[0x0][0x740] ;  /* 0x0001d00000047ab9 */ /* 0x000fc60000000800 */
[----:B------:R-:W-:Y:S01]  /*3ba0*/  FMUL.FTZ R72, R72, UR4 ;  /* 0x0000000448487c20 */ /* 0x000fe20008410000 */
[----:B------:R-:W-:Y:S02]  /*3bb0*/  IMAD R13, R7, UR7, R18 ;  /* 0x00000007070d7c24 */ /* 0x000fe4000f8e0212 */
        /* <DEDUP_REMOVED lines=52> */
[----:B-1----:R-:W-:-:S05]  /*3f00*/  ISETP.NE.AND P1, PT, R12, 0x80, PT ;  /* 0x000000800c00780c */ /* 0x002fca0003f25270 */
[----:B------:R-:W-:Y:S02]  /*3f10*/  ULDC UR4, c[0x0][0x870] ;  /* 0x00021c0000047ab9 */ /* 0x000fe40000000800 */
[----:B------:R-:W1:Y:S01]  /*3f20*/  LDC.64 R18, c[0x0][0x800] ;  /* 0x00020000ff127b82 */ /* 0x000e620000000a00 */
[----:B------:R-:W-:Y:S01]  /*3f30*/  IMAD R8, R8, UR4, RZ ;  /* 0x0000000408087c24 */ /* 0x000fe2000f8e02ff */
[----:B------:R-:W-:Y:S01]  /*3f40*/  ULDC UR4, c[0x0][0x80c] ;  /* 0x0002030000047ab9 */ /* 0x000fe20000000800 */
[----:B------:R-:W-:Y:S01]  /*3f50*/  BSSY B0, `(.L_x_382) ;  /* 0x0000023000007945 */ /* 0x000fe20003800000 */
[----:B------:R-:W-:Y:S02]  /*3f60*/  IMAD R7, R7, UR4, RZ ;  /* 0x0000000407077c24 */ /* 0x000fe4000f8e02ff */
[----:B------:R-:W-:Y:S01]  /*3f70*/  IMAD R8, R8, UR4, RZ ;  /* 0x0000000408087c24 */ /* 0x000fe2000f8e02ff */
[----:B------:R-:W-:Y:S01]  /*3f80*/  ULDC.64 UR4, c[0x0][0x868] ;  /* 0x00021a0000047ab9 */ /* 0x000fe20000000a00 */
[----:B------:R-:W2:Y:S01]  /*3f90*/  LDC.64 R20, c[0x0][0x828] ;  /* 0x00020a00ff147b82 */ /* 0x000ea20000000a00 */
[----:B------:R-:W-:-:S02]  /*3fa0*/  SHF.R.S32.HI R11, RZ, 0x1f, R7 ;  /* 0x0000001fff0b7819 */ /* 0x000fc40000011407 */
[----:B------:R-:W-:Y:S02]  /*3fb0*/  IADD3 R7, P0, P2, R8, R7, R6 ;  /* 0x0000000708077210 */ /* 0x000fe40007a1e006 */
[----:B------:R-:W-:Y:S01]  /*3fc0*/  SHF.R.S32.HI R8, RZ, 0x1f, R8 ;  /* 0x0000001fff087819 */ /* 0x000fe20000011408 */
[----:B------:R3:W-:Y:S03]  /*3fd0*/  STS.128 [R16], R24 ;  /* 0x0000001810007388 */ /* 0x0007e60000000c00 */
[----:B------:R-:W-:Y:S01]  /*3fe0*/  IADD3.X R8, R8, R11, R0, P0, P2 ;  /* 0x0000000b08087210 */ /* 0x000fe200007e4400 */
[C---:B------:R-:W-:Y:S01]  /*3ff0*/  IMAD.SHL.U32 R11, R7.reuse, 0x4, RZ ;  /* 0x00000004070b7824 */ /* 0x040fe200078e00ff */
[----:B------:R3:W-:Y:S02]  /*4000*/  STS.128 [R16+0x800], R28 ;  /* 0x0008001c10007388 */ /* 0x0007e40000000c00 */
[----:B------:R-:W-:Y:S01]  /*4010*/  SHF.L.U64.HI R8, R7, 0x2, R8 ;  /* 0x0000000207087819 */ /* 0x000fe20000010208 */
[----:B------:R-:W-:Y:S01]  /*4020*/  IMAD.MOV R0, RZ, RZ, -R6 ;  /* 0x000000ffff007224 */ /* 0x000fe200078e0a06 */
[----:B------:R-:W-:Y:S01]  /*4030*/  IADD3 R12, P0, R11, UR4, RZ ;  /* 0x000000040b0c7c10 */ /* 0x000fe2000ff1e0ff */
[----:B------:R3:W-:Y:S01]  /*4040*/  STS.128 [R16+0x1000], R32 ;  /* 0x0010002010007388 */ /* 0x0007e20000000c00 */
[----:B-1----:R-:W-:Y:S01]  /*4050*/  LEA R18, P2, R4, R18, 0x2 ;  /* 0x0000001204127211 */ /* 0x002fe200078410ff */
[----:B------:R-:W-:Y:S01]  /*4060*/  IMAD R9, R10, R0, R9 ;  /* 0x000000000a097224 */ /* 0x000fe200078e0209 */
[----:B------:R-:W-:Y:S01]  /*4070*/  IADD3.X R13, R8, UR5, RZ, P0, !PT ;  /* 0x00000005080d7c10 */ /* 0x000fe200087fe4ff */
[----:B------:R3:W-:Y:S01]  /*4080*/  STS.128 [R16+0x1800], R36 ;  /* 0x0018002410007388 */ /* 0x0007e20000000c00 */
[----:B--2---:R-:W-:-:S03]  /*4090*/  LEA R20, P3, R2, R20, 0x2 ;  /* 0x0000001402147211 */ /* 0x004fc600078610ff */
        /* <DEDUP_REMOVED lines=8> */
[----:B------:R-:W-:Y:S05]  /*4120*/  @P1 BRA `(.L_x_383) ;  /* 0x0000000000141947 */ /* 0x000fea0003800000 */
.L_x_384:
[----:B------:R-:W2:Y:S04]  /*4130*/  LDG.E.STRONG.GPU R0, desc[UR38][R12.64] ;  /* 0x000000260c007981 */ /* 0x000ea8000c1ef900 */
[----:B--2---:R-:W-:Y:S01]  /*4140*/  CCTL.IVALL ;  /* 0x00000000ff00798f */ /* 0x004fe20002000000 */
[----:B------:R-:W-:Y:S05]  /*4150*/  YIELD ;  /* 0x0000000000007946 */ /* 0x000fea0003800000 */
[----:B------:R-:W-:-:S13]  /*4160*/  ISETP.NE.AND P0, PT, R0, R9, PT ;  /* 0x000000090000720c */ /* 0x000fda0003f05270 */
[----:B------:R-:W-:Y:S05]  /*4170*/  @P0 BRA `(.L_x_384) ;  /* 0xfffffffc00ec0947 */ /* 0x000fea000383ffff */
.L_x_383:
[----:B------:R-:W-:Y:S05]  /*4180*/  BSYNC B0 ;  /* 0x0000000000007941 */ /* 0x000fea0003800000 */
.L_x_382:
[----:B------:R-:W-:Y:S01]  /*4190*/  UMOV UR4, 0xffffffff ;  /* 0xffffffff00047882 */ /* 0x000fe20000000000 */
[----:B------:R-:W-:Y:S02]  /*41a0*/  LEA.HI.X R19, R4, R19, R15, 0x2, P2 ;  /* 0x0000001304137211 */ /* 0x000fe400010f140f */
[----:B------:R-:W-:Y:S01]  /*41b0*/  LEA.HI.X R14, R2, R21, R14, 0x2, P3 ;  /* 0x00000015020e7211 */ /* 0x000fe200018f140e */
[----:B------:R-:W-:Y:S06]  /*41c0*/  BRA.DIV UR4, `(.L_x_385) ;  /* 0x00000042042c7947 */ /* 0x000fec000b800000 */
[----:B------:R-:W-:Y:S01]  /*41d0*/  NOP ;  /* 0x0000000000007918 */ /* 0x000fe20000000000 */
.L_x_478:
[----:B------:R-:W-:Y:S01]  /*41e0*/  @!PT LDS RZ, [RZ] ;  /* 0x00000000fffff984 */ /* 0x000fe20000000800 */
[----:B------:R-:W-:Y:S01]  /*41f0*/  @!PT LDS RZ, [RZ] ;  /* 0x00000000fffff984 */ /* 0x000fe20000000800 */
[----:B------:R-:W-:Y:S01]  /*4200*/  @!PT LDS RZ, [RZ] ;  /* 0x00000000fffff984 */ /* 0x000fe20000000800 */
[----:B------:R-:W-:Y:S01]  /*4210*/  @!PT LDS RZ, [RZ] ;  /* 0x00000000fffff984 */ /* 0x000fe20000000800 */
[----:B------:R1:W-:Y:S06]  /*4220*/  MEMBAR.ALL.CTA ;  /* 0x0000000000007992 */ /* 0x0003ec0000008000 */
[----:B-1----:R-:W1:Y:S01]  /*4230*/  FENCE.VIEW.ASYNC.S ;  /* 0x00000000000073c6 */ /* 0x002e620000000000 */
[----:B------:R-:W-:Y:S05]  /*4240*/  WARPSYNC.ALL ;  /* 0x0000000000007948 */ /* 0x000fea0003800000 */
[----:B------:R-:W-:Y:S01]  /*4250*/  BSSY B0, `(.L_x_386) ;  /* 0x0000010000007945 */ /* 0x000fe20003800000 */
        /* <DEDUP_REMOVED lines=8> */
.L_x_388:
[----:B------:R-:W-:Y:S01]  /*42e0*/  @P0 ELECT P2, URZ, PT ;  /* 0x00000000003f082f */ /* 0x000fe20003840000 */
[----:B------:R1:W-:-:S12]  /*42f0*/  UBLKRED.G.S.ADD.F32.RN [UR4], [UR36], UR6, desc[UR8] ;  /* 0x00000804240073bb */ /* 0x0003d800080a1406 */
[----:B------:R-:W-:Y:S02]  /*4300*/  @P2 PLOP3.LUT P0, PT, P2, PT, PT, 0x8, 0x0 ;  /* 0x000000000000281c */ /* 0x000fe4000170e170 */
[----:B------:R-:W-:-:S11]  /*4310*/  PLOP3.LUT P2, PT, PT, PT, PT, 0x8, 0x0 ;  /* 0x000000000000781c */ /* 0x000fd60003f4e170 */
[----:B-1----:R-:W-:Y:S05]  /*4320*/  @P0 BRA.U.ANY `(.L_x_388) ;  /* 0xfffffffd00ec0947 */ /* 0x002fea000393ffff */
[----:B------:R0:W-:Y:S01]  /*4330*/  UTMACMDFLUSH ;  /* 0x00000000000079b7 */ /* 0x0001e20000000000 */
[----:B------:R-:W-:-:S04]  /*4340*/  DEPBAR.LE SB0, 0x0 ;  /* 0x000080000000791a */ /* 0x000fc80000000000 */
.L_x_387:
[----:B------:R-:W-:Y:S05]  /*4350*/  BSYNC B0 ;  /* 0x0000000000007941 */ /* 0x000fea0003800000 */
.L_x_386:
        /* <DEDUP_REMOVED lines=12> */
[----:B------:R-:W-:-:S05]  /*4420*/  IMAD.MOV.U32 R3, RZ, RZ, 0x1 ;  /* 0x00000001ff037424 */ /* 0x000fca00078e00ff */
[----:B------:R1:W-:Y:S02]  /*4430*/  REDG.E.ADD.S32.STRONG.GPU desc[UR38][R12.64], R3 ;  /* 0x000000030c00798e */ /* 0x0003e4000c10e3a6 */
.L_x_390:
[----:B------:R-:W-:Y:S05]  /*4440*/  BSYNC B0 ;  /* 0x0000000000007941 */ /* 0x000fea0003800000 */
.L_x_389:
[----:B------:R-:W-:Y:S06]  /*4450*/  BAR.SYNC.DEFER_BLOCKING 0x1, 0x180 ;  /* 0x0046000000007b1d */ /* 0x000fec0000010000 */
[----:B------:R-:W-:Y:S01]  /*4460*/  ULDC.64 UR4, c[0x0][0x860] ;  /* 0x0002180000047ab9 */ /* 0x000fe20000000a00 */
[----:B------:R-:W-:Y:S01]  /*4470*/  BSSY B0, `(.L_x_391) ;  /* 0x0000015000007945 */ /* 0x000fe20003800000 */
[----:B------:R-:W-:-:S04]  /*4480*/  IADD3 R2, P0, R11, UR4, RZ ;  /* 0x000000040b027c10 */ /* 0x000fc8000ff1e0ff */
[----:B-1----:R-:W-:Y:S01]  /*4490*/  IADD3.X R3, R8, UR5, RZ, P0, !PT ;  /* 0x0000000508037c10 */ /* 0x002fe200087fe4ff */
        /* <DEDUP_REMOVED lines=13> */
.L_x_393:
[----:B------:R-:W2:Y:S04]  /*4570*/  LDG.E.STRONG.GPU R0, desc[UR38][R2.64] ;  /* 0x0000002602007981 */ /* 0x000ea8000c1ef900 */
[----:B--2---:R-:W-:Y:S01]  /*4580*/  CCTL.IVALL ;  /* 0x00000000ff00798f */ /* 0x004fe20002000000 */
[----:B------:R-:W-:Y:S05]  /*4590*/  YIELD ;  /* 0x0000000000007946 */ /* 0x000fea0003800000 */
[----:B------:R-:W-:-:S13]  /*45a0*/  ISETP.NE.AND P0, PT, R0, R9, PT ;  /* 0x000000090000720c */ /* 0x000fda0003f05270 */
[----:B------:R-:W-:Y:S05]  /*45b0*/  @P0 BRA `(.L_x_393) ;  /* 0xfffffffc00ec0947 */ /* 0x000fea000383ffff */
.L_x_392:
[----:B------:R-:W-:Y:S05]  /*45c0*/  BSYNC B0 ;  /* 0x0000000000007941 */ /* 0x000fea0003800000 */
.L_x_391:
[----:B------:R-:W-:-:S03]  /*45d0*/  UMOV UR4, 0xffffffff ;  /* 0xffffffff00047882 */ /* 0x000fc60000000000 */
[----:B------:R-:W-:Y:S05]  /*45e0*/  BRA.DIV UR4, `(.L_x_394) ;  /* 0x0000003e04407947 */ /* 0x000fea000b800000 */
[----:B------:R-:W-:Y:S01]  /*45f0*/  NOP ;  /* 0x0000000000007918 */ /* 0x000fe20000000000 */
.L_x_481:
[----:B------:R-:W-:Y:S01]  /*4600*/  @!PT LDS RZ, [RZ] ;  /* 0x00000000fffff984 */ /* 0x000fe20000000800 */
[----:B------:R-:W-:Y:S01]  /*4610*/  @!PT LDS RZ, [RZ] ;  /* 0x00000000fffff984 */ /* 0x000fe20000000800 */
[----:B------:R-:W-:Y:S01]  /*4620*/  @!PT LDS RZ, [RZ] ;  /* 0x00000000fffff984 */ /* 0x000fe20000000800 */
[----:B------:R-:W-:Y:S01]  /*4630*/  @!PT LDS RZ, [RZ] ;  /* 0x00000000fffff984 */ /* 0x000fe20000000800 */
[----:B------:R2:W-:Y:S06]  /*4640*/  MEMBAR.ALL.CTA ;  /* 0x0000000000007992 */ /* 0x0005ec0000008000 */
[----:B--2---:R-:W2:Y:S01]  /*4650*/  FENCE.VIEW.ASYNC.S ;  /* 0x00000000000073c6 */ /* 0x004ea20000000000 */
[----:B------:R-:W-:Y:S05]  /*4660*/  WARPSYNC.ALL ;  /* 0x0000000000007948 */ /* 0x000fea0003800000 */
[----:B------:R-:W-:Y:S01]  /*4670*/  BSSY B0, `(.L_x_395) ;  /* 0x0000010000007945 */ /* 0x000fe20003800000 */
[----:B--2---:R-:W-:Y:S06]  /*4680*/  BAR.SYNC.DEFER_BLOCKING 0x1, 0x180 ;  /* 0x0046000000007b1d */ /* 0x004fec0000010000 */
[----:B------:R-:W-:Y:S05]  /*4690*/  @P1 BRA `(.L_x_396) ;  /* 0x0000000000341947 */ /* 0x000fea0003800000 */
[----:B------:R-:W-:Y:S01]  /*46a0*/  R2UR UR4, R18 ;  /* 0x00000000120472ca */ /* 0x000fe200000e0000 */
[----:B------:R-:W-:Y:S01]  /*46b0*/  UMOV UR6, 0x1200 ;  /* 0x0000120000067882 */ /* 0x000fe20000000000 */
[----:B------:R-:W-:Y:S01]  /*46c0*/  R2UR UR5, R19 ;  /* 0x00000000130572ca */ /* 0x000fe200000e0000 */
[----:B------:R-:W-:Y:S01]  /*46d0*/  UMOV UR8, 0x0 ;  /* 0x0000000000087882 */ /* 0x000fe20000000000 */
[----:B------:R-:W-:Y:S01]  /*46e0*/  PLOP3.LUT P0, PT, PT, PT, PT, 0x80, 0x0 ;  /* 0x000000000000781c */ /* 0x000fe20003f0f070 */
[----:B------:R-:W-:-:S12]  /*46f0*/  UMOV UR9, 0x14f00000 ;  /* 0x14f0000000097882 */ /* 0x000fd80000000000 */
.L_x_397:
[----:B------:R-:W-:Y:S01]  /*4700*/  @P0 ELECT P2, URZ, PT ;  /* 0x00000000003f082f */ /* 0x000fe20003840000 */
[----:B------:R2:W-:-:S12]  /*4710*/  UBLKRED.G.S.ADD.F32.RN [UR4], [UR36], UR6, desc[UR8] ;  /* 0x00000804240073bb */ /* 0x0005d800080a1406 */
[----:B------:R-:W-:Y:S02]  /*4720*/  @P2 PLOP3.LUT P0, PT, P2, PT, PT, 0x8, 0x0 ;  /* 0x000000000000281c */ /* 0x000fe4000170e170 */
[----:B------:R-:W-:-:S11]  /*4730*/  PLOP3.LUT P2, PT, PT, PT, PT, 0x8, 0x0 ;  /* 0x000000000000781c */ /* 0x000fd60003f4e170 */
[----:B--2---:R-:W-:Y:S05]  /*4740*/  @P0 BRA.U.ANY `(.L_x_397) ;  /* 0xfffffffd00ec0947 */ /* 0x004fea000393ffff */
[----:B------:R0:W-:Y:S01]  /*4750*/  UTMACMDFLUSH ;  /* 0x00000000000079b7 */ /* 0x0001e20000000000 */
[----:B------:R-:W-:-:S04]  /*4760*/  DEPBAR.LE SB0, 0x0 ;  /* 0x000080000000791a */ /* 0x000fc80000000000 */
.L_x_396:
[----:B------:R-:W-:Y:S05]  /*4770*/  BSYNC B0 ;  /* 0x0000000000007941 */ /* 0x000fea0003800000 */
.L_x_395:
[----:B------:R-:W-:Y:S01]  /*4780*/  NOP ;  /* 0x0000000000007918 */ /* 0x000fe20000000000 */
[----:B------:R-:W-:Y:S05]  /*4790*/  @P1 BRA `(.L_x_362) ;  /* 0x00000038004c1947 */ /* 0x000fea0003800000 */
[----:B------:R-:W-:Y:S01]  /*47a0*/  IMAD.MOV.U32 R5, RZ, RZ, 0x1 ;  /* 0x00000001ff057424 */ /* 0x000fe200078e00ff */
        /* <DEDUP_REMOVED lines=8> */
[----:B012345:R-:W-:Y:S04]  /*4830*/  CCTL.IVALL ;  /* 0x00000000ff00798f */ /* 0x03ffe80002000000 */
[----:B------:R4:W-:Y:S01]  /*4840*/  REDG.E.ADD.S32.STRONG.GPU desc[UR38][R2.64], R5 ;  /* 0x000000050200798e */ /* 0x0009e2000c10e3a6 */
[----:B------:R-:W-:Y:S05]  /*4850*/  BRA `(.L_x_362) ;  /* 0x00000038001c7947 */ /* 0x000fea0003800000 */
.L_x_360:
        /* <DEDUP_REMOVED lines=20> */
[----:B------:R-:W-:Y:S02]  /*49a0*/  UIMAD UR6, UR10, UR8, URZ ;  /* 0x000000080a0672a4 */ /* 0x000fe4000f8e023f */
[----:B------:R-:W-:Y:S01]  /*49b0*/  USHF.R.S32.HI UR8, URZ, 0x1f, UR7 ;  /* 0x0000001f3f087899 */ /* 0x000fe20008011407 */
[----:B--2---:R-:W-:Y:S01]  /*49c0*/  ISETP.GE.AND P1, PT, R4, 0x1, PT ;  /* 0x000000010400780c */ /* 0x004fe20003f26270 */
[----:B------:R-:W-:Y:S02]  /*49d0*/  UIMAD UR6, UR11, UR9, UR6 ;  /* 0x000000090b0672a4 */ /* 0x000fe4000f8e0206 */
[----:B------:R-:W-:-:S02]  /*49e0*/  UIMAD UR9, UR7, UR13, URZ ;  /* 0x0000000d070972a4 */ /* 0x000fc4000f8e023f */
[----:B------:R-:W-:Y:S02]  /*49f0*/  UIADD3 UR5, UR5, UR6, URZ ;  /* 0x0000000605057290 */ /* 0x000fe4000fffe03f */
[----:B------:R-:W-:Y:S02]  /*4a00*/  UIMAD UR6, UR8, UR14, URZ ;  /* 0x0000000e080672a4 */ /* 0x000fe4000f8e023f */
[----:B------:R-:W-:Y:S02]  /*4a10*/  UIADD3 UR8, UP0, UR9, UR11, URZ ;  /* 0x0000000b09087290 */ /* 0x000fe4000ff1e03f */
[----:B------:R-:W-:Y:S02]  /*4a20*/  UIMAD UR12, UR7, UR15, UR6 ;  /* 0x0000000f070c72a4 */ /* 0x000fe4000f8e0206 */
[----:B------:R-:W-:Y:S02]  /*4a30*/  UIMAD.WIDE.U32 UR6, UR7, UR14, UR4 ;  /* 0x0000000e070672a5 */ /* 0x000fe4000f8e0004 */
[----:B------:R-:W-:Y:S01]  /*4a40*/  ULEA.HI.X.SX32 UR9, UR9, UR10, 0x1, UP0 ;  /* 0x0000000a09097291 */ /* 0x000fe200080f0e3f */
[----:B------:R-:W-:Y:S11]  /*4a50*/  @!P1 BRA `(.L_x_362) ;  /* 0x00000034009c9947 */ /* 0x000ff60003800000 */
        /* <DEDUP_REMOVED lines=9> */
[----:B------:R-:W-:-:S04]  /*4af0*/  LEA.HI R3, R3, R0, RZ, 0x6 ;  /* 0x0000000003037211 */ /* 0x000fc800078f30ff */
        /* <DEDUP_REMOVED lines=13> */
.L_x_432:
        /* <DEDUP_REMOVED lines=13> */
.L_x_402:
[----:B------:R-:W2:Y:S04]  /*4ca0*/  LDG.E.STRONG.GPU R6, desc[UR38][R2.64] ;  /* 0x0000002602067981 */ /* 0x000ea8000c1ef900 */
[----:B--2---:R-:W-:Y:S01]  /*4cb0*/  CCTL.IVALL ;  /* 0x00000000ff00798f */ /* 0x004fe20002000000 */
[----:B------:R-:W-:Y:S05]  /*4cc0*/  YIELD ;  /* 0x0000000000007946 */ /* 0x000fea0003800000 */
[----:B------:R-:W-:-:S13]  /*4cd0*/  ISETP.NE.AND P2, PT, R6, UR22, PT ;  /* 0x0000001606007c0c */ /* 0x000fda000bf45270 */
[----:B------:R-:W-:Y:S05]  /*4ce0*/  @P2 BRA `(.L_x_402) ;  /* 0xfffffffc00ec2947 */ /* 0x000fea000383ffff */
.L_x_401:
[----:B------:R-:W-:Y:S05]  /*4cf0*/  BSYNC B0 ;  /* 0x0000000000007941 */ /* 0x000fea0003800000 */
.L_x_400:
[----:B------:R-:W-:-:S03]  /*4d00*/  UMOV UR14, 0xffffffff ;  /* 0xffffffff000e7882 */ /* 0x000fc60000000000 */
[----:B------:R-:W-:Y:S05]  /*4d10*/  BRA.DIV UR14, `(.L_x_403) ;  /* 0x000000360e907947 */ /* 0x000fea000b800000 */
[----:B------:R-:W-:Y:S01]  /*4d20*/  NOP ;  /* 0x0000000000007918 */ /* 0x000fe20000000000 */
.L_x_484:
        /* <DEDUP_REMOVED lines=19> */
.L_x_405:
[----:B------:R-:W-:Y:S05]  /*4e60*/  BSYNC B0 ;  /* 0x0000000000007941 */ /* 0x000fea0003800000 */
.L_x_404:
        /* <DEDUP_REMOVED lines=14> */
.L_x_407:
[----:B------:R-:W-:Y:S05]  /*4f50*/  BSYNC B0 ;  /* 0x0000000000007941 */ /* 0x000fea0003800000 */
.L_x_406:
        /* <DEDUP_REMOVED lines=15> */
.L_x_409:
[----:B------:R-:W-:Y:S05]  /*5050*/  BSYNC B0 ;  /* 0x0000000000007941 */ /* 0x000fea0003800000 */
.L_x_408:
[----:B------:R-:W-:Y:S06]  /*5060*/  BAR.ARV 0xa, 0xa0 ;  /* 0x0282800000007b1d */ /* 0x000fec0000002000 */
[----:B------:R-:W-:Y:S04]  /*5070*/  BSSY B0, `(.L_x_410) ;  /* 0x0000003000007945 */ /* 0x000fe80003800000 */
[----:B------:R-:W-:Y:S05]  /*5080*/  @!P0 BRA `(.L_x_411) ;  /* 0x0000000000048947 */ /* 0x000fea0003800000 */
[----:B------:R-:W-:-:S04]  /*5090*/  DEPBAR.LE SB0, 0x1 ;  /* 0x000080400000791a */ /* 0x000fc80000000000 */
.L_x_411:
[----:B------:R-:W-:Y:S05]  /*50a0*/  BSYNC B0 ;  /* 0x0000000000007941 */ /* 0x000fea0003800000 */
.L_x_410:
[----:B------:R-:W-:Y:S06]  /*50b0*/  BAR.ARV 0xb, 0xa0 ;  /* 0x02c2800000007b1d */ /* 0x000fec0000002000 */
[----:B------:R-:W-:Y:S04]  /*50c0*/  BSSY B0, `(.L_x_412) ;  /* 0x0000003000007945 */ /* 0x000fe80003800000 */
[----:B------:R-:W-:Y:S05]  /*50d0*/  @!P0 BRA `(.L_x_413) ;  /* 0x0000000000048947 */ /* 0x000fea0003800000 */
[----:B------:R-:W-:-:S04]  /*50e0*/  DEPBAR.LE SB0, 0x0 ;  /* 0x000080000000791a */ /* 0x000fc80000000000 */
.L_x_413:
[----:B------:R-:W-:Y:S05]  /*50f0*/  BSYNC B0 ;  /* 0x0000000000007941 */ /* 0x000fea0003800000 */
.L_x_412:
        /* <DEDUP_REMOVED lines=19> */
.L_x_415:
[----:B------:R-:W-:Y:S05]  /*5230*/  BSYNC B0 ;  /* 0x0000000000007941 */ /* 0x000fea0003800000 */
.L_x_414:
        /* <DEDUP_REMOVED lines=9> */
.L_x_418:
[----:B------:R-:W2:Y:S04]  /*52d0*/  LDG.E.STRONG.GPU R6, desc[UR38][R2.64] ;  /* 0x0000002602067981 */ /* 0x000ea8000c1ef900 */
[----:B--2---:R-:W-:Y:S01]  /*52e0*/  CCTL.IVALL ;  /* 0x00000000ff00798f */ /* 0x004fe20002000000 */
[----:B------:R-:W-:Y:S05]  /*52f0*/  YIELD ;  /* 0x0000000000007946 */ /* 0x000fea0003800000 */
[----:B------:R-:W-:-:S13]  /*5300*/  ISETP.NE.AND P2, PT, R6, UR22, PT ;  /* 0x0000001606007c0c */ /* 0x000fda000bf45270 */
[----:B------:R-:W-:Y:S05]  /*5310*/  @P2 BRA `(.L_x_418) ;  /* 0xfffffffc00ec2947 */ /* 0x000fea000383ffff */
.L_x_417:
[----:B------:R-:W-:Y:S05]  /*5320*/  BSYNC B0 ;  /* 0x0000000000007941 */ /* 0x000fea0003800000 */
.L_x_416:
[----:B------:R-:W-:-:S03]  /*5330*/  UMOV UR10, 0xffffffff ;  /* 0xffffffff000a7882 */ /* 0x000fc60000000000 */
[----:B------:R-:W-:Y:S05]  /*5340*/  BRA.DIV UR10, `(.L_x_419) ;  /* 0x000000320a207947 */ /* 0x000fea000b800000 */
[----:B------:R-:W-:Y:S01]  /*5350*/  NOP ;  /* 0x0000000000007918 */ /* 0x000fe20000000000 */
.L_x_487:
        /* <DEDUP_REMOVED lines=15> */
.L_x_421:
[----:B------:R-:W-:Y:S05]  /*5450*/  BSYNC B0 ;  /* 0x0000000000007941 */ /* 0x000fea0003800000 */
.L_x_420:
        /* <DEDUP_REMOVED lines=14> */
.L_x_423:
[----:B------:R-:W-:Y:S05]  /*5540*/  BSYNC B0 ;  /* 0x0000000000007941 */ /* 0x000fea0003800000 */
.L_x_422:
        /* <DEDUP_REMOVED lines=15> */
.L_x_425:
[----:B------:R-:W-:Y:S05]  /*5640*/  BSYNC B0 ;  /* 0x0000000000007941 */ /* 0x000fea0003800000 */
.L_x_424:
[----:B------:R-:W-:Y:S06]  /*5650*/  BAR.ARV 0xa, 0xa0 ;  /* 0x0282800000007b1d */ /* 0x000fec0000002000 */
[----:B------:R-:W-:Y:S04]  /*5660*/  BSSY B0, `(.L_x_426) ;  /* 0x0000003000007945 */ /* 0x000fe80003800000 */
[----:B------:R-:W-:Y:S05]  /*5670*/  @!P0 BRA `(.L_x_427) ;  /* 0x0000000000048947 */ /* 0x000fea0003800000 */
[----:B------:R-:W-:-:S04]  /*5680*/  DEPBAR.LE SB0, 0x1 ;  /* 0x000080400000791a */ /* 0x000fc80000000000 */
.L_x_427:
[----:B------:R-:W-:Y:S05]  /*5690*/  BSYNC B0 ;  /* 0x0000000000007941 */ /* 0x000fea0003800000 */
.L_x_426:
[----:B------:R-:W-:Y:S06]  /*56a0*/  BAR.ARV 0xb, 0xa0 ;  /* 0x02c2800000007b1d */ /* 0x000fec0000002000 */
[----:B------:R-:W-:Y:S04]  /*56b0*/  BSSY B0, `(.L_x_428) ;  /* 0x0000003000007945 */ /* 0x000fe80003800000 */
[----:B------:R-:W-:Y:S05]  /*56c0*/  @!P0 BRA `(.L_x_429) ;  /* 0x0000000000048947 */ /* 0x000fea0003800000 */
[----:B------:R-:W-:-:S04]  /*56d0*/  DEPBAR.LE SB0, 0x0 ;  /* 0x000080000000791a */ /* 0x000fc80000000000 */
.L_x_429:
[----:B------:R-:W-:Y:S05]  /*56e0*/  BSYNC B0 ;  /* 0x0000000000007941 */ /* 0x000fea0003800000 */
.L_x_428:
        /* <DEDUP_REMOVED lines=19> */
.L_x_431:
[----:B------:R-:W-:Y:S05]  /*5820*/  BSYNC B0 ;  /* 0x0000000000007941 */ /* 0x000fea0003800000 */
.L_x_430:
[----:B------:R-:W-:Y:S02]  /*5830*/  UIADD3 UR4, UR4, 0x2, URZ ;  /* 0x0000000204047890 */ /* 0x000fe4000fffe03f */
[----:B------:R-:W-:Y:S01]  /*5840*/  UIADD3 UR5, UR5, 0x1, URZ ;  /* 0x0000000105057890 */ /* 0x000fe2000fffe03f */
[----:B------:R-:W-:Y:S11]  /*5850*/  @P1 BRA `(.L_x_432) ;  /* 0xfffffff000dc1947 */ /* 0x000ff6000383ffff */
.L_x_399:
[----:B------:R-:W-:-:S13]  /*5860*/  ISETP.NE.AND P1, PT, R5, RZ, PT ;  /* 0x000000ff0500720c */ /* 0x000fda0003f25270 */
[----:B------:R-:W-:Y:S05]  /*5870*/  @!P1 BRA `(.L_x_362) ;  /* 0x0000002800149947 */ /* 0x000fea0003800000 */
        /* <DEDUP_REMOVED lines=11> */
.L_x_435:
[----:B------:R-:W2:Y:S04]  /*5930*/  LDG.E.STRONG.GPU R0, desc[UR38][R2.64] ;  /* 0x0000002602007981 */ /* 0x000ea8000c1ef900 */
[----:B--2---:R-:W-:Y:S01]  /*5940*/  CCTL.IVALL ;  /* 0x00000000ff00798f */ /* 0x004fe20002000000 */
[----:B------:R-:W-:Y:S05]  /*5950*/  YIELD ;  /* 0x0000000000007946 */ /* 0x000fea0003800000 */
[----:B------:R-:W-:-:S13]  /*5960*/  ISETP.NE.AND P1, PT, R0, UR22, PT ;  /* 0x0000001600007c0c */ /* 0x000fda000bf25270 */
[----:B------:R-:W-:Y:S05]  /*5970*/  @P1 BRA `(.L_x_435) ;  /* 0xfffffffc00ec1947 */ /* 0x000fea000383ffff */
.L_x_434:
[----:B------:R-:W-:Y:S05]  /*5980*/  BSYNC B0 ;  /* 0x0000000000007941 */ /* 0x000fea0003800000 */
.L_x_433:
[----:B------:R-:W-:-:S03]  /*5990*/  UMOV UR5, 0xffffffff ;  /* 0xffffffff00057882 */ /* 0x000fc60000000000 */
[----:B------:R-:W-:Y:S05]  /*59a0*/  BRA.DIV UR5, `(.L_x_436) ;  /* 0x0000002a05a47947 */ /* 0x000fea000b800000 */
[----:B------:R-:W-:Y:S01]  /*59b0*/  NOP ;  /* 0x0000000000007918 */ /* 0x000fe20000000000 */
.L_x_490:
        /* <DEDUP_REMOVED lines=22> */
.L_x_438:
[----:B------:R-:W-:Y:S05]  /*5b20*/  BSYNC B0 ;  /* 0x0000000000007941 */ /* 0x000fea0003800000 */
.L_x_437:
        /* <DEDUP_REMOVED lines=19> */
.L_x_440:
[----:B------:R-:W-:Y:S05]  /*5c60*/  BSYNC B0 ;  /* 0x0000000000007941 */ /* 0x000fea0003800000 */
.L_x_439:
        /* <DEDUP_REMOVED lines=20> */
.L_x_442:
[----:B------:R-:W-:Y:S05]  /*5db0*/  BSYNC B0 ;  /* 0x0000000000007941 */ /* 0x000fea0003800000 */
.L_x_441:
[----:B------:R-:W-:Y:S06]  /*5dc0*/  BAR.ARV 0xa, 0xa0 ;  /* 0x0282800000007b1d */ /* 0x000fec0000002000 */
[----:B------:R-:W-:Y:S04]  /*5dd0*/  BSSY B0, `(.L_x_443) ;  /* 0x0000003000007945 */ /* 0x000fe80003800000 */
[----:B------:R-:W-:Y:S05]  /*5de0*/  @!P0 BRA `(.L_x_444) ;  /* 0x0000000000048947 */ /* 0x000fea0003800000 */
[----:B------:R-:W-:-:S04]  /*5df0*/  DEPBAR.LE SB0, 0x1 ;  /* 0x000080400000791a */ /* 0x000fc80000000000 */
.L_x_444:
[----:B------:R-:W-:Y:S05]  /*5e00*/  BSYNC B0 ;  /* 0x0000000000007941 */ /* 0x000fea0003800000 */
.L_x_443:
[----:B------:R-:W-:Y:S06]  /*5e10*/  BAR.ARV 0xb, 0xa0 ;  /* 0x02c2800000007b1d */ /* 0x000fec0000002000 */
[----:B------:R-:W-:Y:S04]  /*5e20*/  BSSY B0, `(.L_x_445) ;  /* 0x0000003000007945 */ /* 0x000fe80003800000 */
[----:B------:R-:W-:Y:S05]  /*5e30*/  @!P0 BRA `(.L_x_446) ;  /* 0x0000000000048947 */ /* 0x000fea0003800000 */
[----:B------:R-:W-:-:S04]  /*5e40*/  DEPBAR.LE SB0, 0x0 ;  /* 0x000080000000791a */ /* 0x000fc80000000000 */
.L_x_446:
[----:B------:R-:W-:Y:S05]  /*5e50*/  BSYNC B0 ;  /* 0x0000000000007941 */ /* 0x000fea0003800000 */
.L_x_445:
[----:B------:R-:W-:Y:S06]  /*5e60*/  BAR.ARV 0xc, 0xa0 ;  /* 0x0302800000007b1d */ /* 0x000fec0000002000 */
[----:B------:R-:W-:Y:S01]  /*5e70*/  NOP ;  /* 0x0000000000007918 */ /* 0x000fe20000000000 */
        /* <DEDUP_REMOVED lines=15> */
[----:B--2---:R2:W-:Y:S01]  /*5f70*/  @P0 REDG.E.ADD.S32.STRONG.GPU desc[UR38][R2.64], R5 ;  /* 0x000000050200098e */ /* 0x0045e2000c10e3a6 */
[----:B------:R-:W-:Y:S05]  /*5f80*/  BRA `(.L_x_362) ;  /* 0x0000002000507947 */ /* 0x000fea0003800000 */
.L_x_398:
        /* <DEDUP_REMOVED lines=57> */
.L_x_491:
        /* <DEDUP_REMOVED lines=9> */
.L_x_450:
        /* <DEDUP_REMOVED lines=102> */
.L_x_461:
[----:B-1----:R-:W-:-:S05]  /*6a10*/  IMAD.MOV.U32 R10, RZ, RZ, 0x1 ;  /* 0x00000001ff0a7424 */ /* 0x002fca00078e00ff */
[----:B------:R-:W-:-:S04]  /*6a20*/  SHF.L.U32 R10, R10, 0x1f, RZ ;  /* 0x0000001f0a0a7819 */ /* 0x000fc800000006ff */
[----:B------:R-:W1:Y:S02]  /*6a30*/  SYNCS.PHASECHK.TRANS64.TRYWAIT P1, [R0+URZ+0x36438], R10 ;  /* 0x0364380a000075a7 */ /* 0x000e64000802017f */
[----:B-123--:R-:W-:Y:S05]  /*6a40*/  @!P1 BRA `(.L_x_453) ;  /* 0x0000001800ac9947 */ /* 0x00efea0003800000 */
.L_x_492:
[----:B------:R-:W-:Y:S05]  /*6a50*/  @P0 BRA `(.L_x_454) ;  /* 0x0000000000140947 */ /* 0x000fea0003800000 */
[----:B------:R-:W-:Y:S01]  /*6a60*/  ISETP.NE.AND P1, PT, R16, RZ, PT ;  /* 0x000000ff1000720c */ /* 0x000fe20003f25270 */
[----:B------:R-:W-:-:S04]  /*6a70*/  IMAD.MOV.U32 R3, RZ, RZ, 0x6100 ;  /* 0x00006100ff037424 */ /* 0x000fc800078e00ff */
[----:B------:R2:W-:Y:S08]  /*6a80*/  SYNCS.ARRIVE.TRANS64 RZ, [R0+URZ+0x36430], R3 ;  /* 0x0364300300ff79a7 */ /* 0x0005f0000800003f */
[----:B------:R-:W-:Y:S05]  /*6a90*/  @!P1 BRA `(.L_x_454) ;  /* 0x0000000000049947 */ /* 0x000fea0003800000 */
[----:B------:R-:W-:Y:S01]  /*6aa0*/  BPT.TRAP 0x1 ;  /* 0x000000040000795c */ /* 0x000fe20000300000 */
.L_x_454:
        /* <DEDUP_REMOVED lines=47> */
.L_x_493:
[----:B------:R-:W-:Y:S05]  /*6da0*/  @P0 BRA `(.L_x_456) ;  /* 0x0000000000140947 */ /* 0x000fea0003800000 */
[----:B------:R-:W-:Y:S01]  /*6db0*/  ISETP.NE.AND P1, PT, R16, RZ, PT ;  /* 0x000000ff1000720c */ /* 0x000fe20003f25270 */
[----:B--2---:R-:W-:-:S04]  /*6dc0*/  IMAD.MOV.U32 R3, RZ, RZ, 0x6100 ;  /* 0x00006100ff037424 */ /* 0x004fc800078e00ff */
[----:B------:R3:W-:Y:S08]  /*6dd0*/  SYNCS.ARRIVE.TRANS64 RZ, [R0+URZ+0x36418], R3 ;  /* 0x0364180300ff79a7 */ /* 0x0007f0000800003f */
[----:B------:R-:W-:Y:S05]  /*6de0*/  @!P1 BRA `(.L_x_456) ;  /* 0x0000000000049947 */ /* 0x000fea0003800000 */
[----:B------:R-:W-:Y:S01]  /*6df0*/  BPT.TRAP 0x1 ;  /* 0x000000040000795c */ /* 0x000fe20000300000 */
.L_x_456:
        /* <DEDUP_REMOVED lines=35> */
.L_x_494:
        /* <DEDUP_REMOVED lines=9> */
.L_x_458:
        /* <DEDUP_REMOVED lines=37> */
.L_x_496:
[----:B------:R-:W-:Y:S05]  /*7310*/  @P0 BRA `(.L_x_460) ;  /* 0x0000000000140947 */ /* 0x000fea0003800000 */
[----:B------:R-:W-:Y:S01]  /*7320*/  ISETP.NE.AND P1, PT, R16, RZ, PT ;  /* 0x000000ff1000720c */ /* 0x000fe20003f25270 */
[----:B--2---:R-:W-:-:S04]  /*7330*/  IMAD.MOV.U32 R5, RZ, RZ, 0x6100 ;  /* 0x00006100ff057424 */ /* 0x004fc800078e00ff */
[----:B------:R3:W-:Y:S08]  /*7340*/  SYNCS.ARRIVE.TRANS64 RZ, [R0+URZ+0x36410], R5 ;  /* 0x0364100500ff79a7 */ /* 0x0007f0000800003f */
[----:B------:R-:W-:Y:S05]  /*7350*/  @!P1 BRA `(.L_x_460) ;  /* 0x0000000000049947 */ /* 0x000fea0003800000 */
[----:B------:R-:W-:Y:S01]  /*7360*/  BPT.TRAP 0x1 ;  /* 0x000000040000795c */ /* 0x000fe20000300000 */
.L_x_460:
        /* <DEDUP_REMOVED lines=36> */
.L_x_452:
[----:B------:R-:W-:Y:S01]  /*75b0*/  ISETP.NE.AND P1, PT, R19, RZ, PT ;  /* 0x000000ff1300720c */ /* 0x000fe20003f25270 */
[----:B------:R-:W-:-:S12]  /*75c0*/  IMAD.MOV.U32 R4, RZ, RZ, 0x1 ;  /* 0x00000001ff047424 */ /* 0x000fd800078e00ff */
[----:B------:R-:W-:Y:S05]  /*75d0*/  @!P1 BRA `(.L_x_451) ;  /* 0x0000000400649947 */ /* 0x000fea0003800000 */
[----:B------:R-:W2:Y:S02]  /*75e0*/  SYNCS.PHASECHK.TRANS64.TRYWAIT P1, [R0+URZ+0x36438], R10 ;  /* 0x0364380a000075a7 */ /* 0x000ea4000802017f */
[----:B--2---:R-:W-:Y:S05]  /*75f0*/  @!P1 BRA `(.L_x_462) ;  /* 0x0000001000149947 */ /* 0x004fea0003800000 */
.L_x_497:
[----:B------:R-:W-:Y:S05]  /*7600*/  @P0 BRA `(.L_x_463) ;  /* 0x0000000000140947 */ /* 0x000fea0003800000 */
[----:B------:R-:W-:Y:S01]  /*7610*/  ISETP.NE.AND P1, PT, R16, RZ, PT ;  /* 0x000000ff1000720c */ /* 0x000fe20003f25270 */
[----:B------:R-:W-:-:S04]  /*7620*/  IMAD.MOV.U32 R5, RZ, RZ, 0x6100 ;  /* 0x00006100ff057424 */ /* 0x000fc800078e00ff */
[----:B------:R3:W-:Y:S08]  /*7630*/  SYNCS.ARRIVE.TRANS64 RZ, [R0+URZ+0x36430], R5 ;  /* 0x0364300500ff79a7 */ /* 0x0007f0000800003f */
[----:B------:R-:W-:Y:S05]  /*7640*/  @!P1 BRA `(.L_x_463) ;  /* 0x0000000000049947 */ /* 0x000fea0003800000 */
[----:B------:R-:W-:Y:S01]  /*7650*/  BPT.TRAP 0x1 ;  /* 0x000000040000795c */ /* 0x000fe20000300000 */
.L_x_463:
        /* <DEDUP_REMOVED lines=41> */
.L_x_498:
[----:B------:R-:W-:Y:S01]  /*78f0*/  IMAD.MOV.U32 R4, RZ, RZ, RZ ;  /* 0x000000ffff047224 */ /* 0x000fe200078e00ff */
[----:B------:R-:W-:Y:S06]  /*7900*/  @P0 BRA `(.L_x_465) ;  /* 0x0000000000140947 */ /* 0x000fec0003800000 */
[----:B------:R-:W-:Y:S01]  /*7910*/  ISETP.NE.AND P1, PT, R16, RZ, PT ;  /* 0x000000ff1000720c */ /* 0x000fe20003f25270 */
[----:B---3--:R-:W-:-:S04]  /*7920*/  IMAD.MOV.U32 R5, RZ, RZ, 0x6100 ;  /* 0x00006100ff057424 */ /* 0x008fc800078e00ff */
[----:B------:R4:W-:Y:S08]  /*7930*/  SYNCS.ARRIVE.TRANS64 RZ, [R0+URZ+0x36418], R5 ;  /* 0x0364180500ff79a7 */ /* 0x0009f0000800003f */
[----:B------:R-:W-:Y:S05]  /*7940*/  @!P1 BRA `(.L_x_465) ;  /* 0x0000000000049947 */ /* 0x000fea0003800000 */
[----:B------:R-:W-:Y:S01]  /*7950*/  BPT.TRAP 0x1 ;  /* 0x000000040000795c */ /* 0x000fe20000300000 */
.L_x_465:
        /* <DEDUP_REMOVED lines=33> */
.L_x_451:
[----:B------:R-:W-:-:S04]  /*7b70*/  SHF.L.U32 R3, R4, 0x1f, RZ ;  /* 0x0000001f04037819 */ /* 0x000fc800000006ff */
[----:B------:R-:W3:Y:S02]  /*7b80*/  SYNCS.PHASECHK.TRANS64.TRYWAIT P1, [R0+URZ+0x36438], R3 ;  /* 0x03643803000075a7 */ /* 0x000ee4000802017f */
[----:B---3--:R-:W-:Y:S05]  /*7b90*/  @!P1 BRA `(.L_x_466) ;  /* 0x0000000800d49947 */ /* 0x008fea0003800000 */
.L_x_499:
[----:B------:R-:W-:Y:S05]  /*7ba0*/  @P0 BRA `(.L_x_467) ;  /* 0x0000000000180947 */ /* 0x000fea0003800000 */
[----:B------:R-:W4:Y:S01]  /*7bb0*/  S2R R2, SR_TID.X ;  /* 0x0000000000027919 */ /* 0x000f220000002100 */
[----:B---3--:R-:W-:-:S04]  /*7bc0*/  IMAD.MOV.U32 R3, RZ, RZ, 0x6100 ;  /* 0x00006100ff037424 */ /* 0x008fc800078e00ff */
[----:B------:R3:W-:Y:S01]  /*7bd0*/  SYNCS.ARRIVE.TRANS64 RZ, [R0+URZ+0x36430], R3 ;  /* 0x0364300300ff79a7 */ /* 0x0007e2000800003f */
[----:B----4-:R-:W-:-:S13]  /*7be0*/  LOP3.LUT P0, RZ, R2, 0x1f, RZ, 0xc0, !PT ;  /* 0x0000001f02ff7812 */ /* 0x010fda000780c0ff */
[----:B---3--:R-:W-:Y:S05]  /*7bf0*/  @!P0 BRA `(.L_x_467) ;  /* 0x0000000000048947 */ /* 0x008fea0003800000 */
[----:B------:R-:W-:Y:S01]  /*7c00*/  BPT.TRAP 0x1 ;  /* 0x000000040000795c */ /* 0x000fe20000300000 */
.L_x_467:
        /* <DEDUP_REMOVED lines=43> */
.L_x_448:
[----:B------:R-:W-:Y:S05]  /*7ec0*/  BSYNC B0 ;  /* 0x0000000000007941 */ /* 0x000fea0003800000 */
.L_x_447:
[----:B------:R-:W-:-:S03]  /*7ed0*/  UMOV UR6, 0xffffffff ;  /* 0xffffffff00067882 */ /* 0x000fc60000000000 */
[----:B------:R-:W-:Y:S05]  /*7ee0*/  BRA.DIV UR6, `(.L_x_468) ;  /* 0x0000000a06147947 */ /* 0x000fea000b800000 */
[----:B------:R-:W-:-:S13]  /*7ef0*/  ELECT P0, URZ, PT ;  /* 0x00000000003f782f */ /* 0x000fda0003800000 */
.L_x_502:
[----:B------:R-:W-:Y:S05]  /*7f00*/  @!P0 BRA `(.L_x_362) ;  /* 0x0000000000708947 */ /* 0x000fea0003800000 */
[----:B------:R-:W-:-:S04]  /*7f10*/  LOP3.LUT R18, R18, 0x2, RZ, 0xfc, !PT ;  /* 0x0000000212127812 */ /* 0x000fc800078efcff */
[----:B------:R-:W-:-:S13]  /*7f20*/  ISETP.NE.AND P2, PT, R18, 0x3, PT ;  /* 0x000000031200780c */ /* 0x000fda0003f45270 */
[----:B------:R-:W-:Y:S05]  /*7f30*/  @!P2 BRA `(.L_x_469) ;  /* 0x000000000004a947 */ /* 0x000fea0003800000 */
[----:B------:R-:W-:Y:S01]  /*7f40*/  BPT.TRAP 0x1 ;  /* 0x000000040000795c */ /* 0x000fe20000300000 */
.L_x_469:
        /* <DEDUP_REMOVED lines=15> */
.L_x_503:
[----:B------:R-:W2:Y:S02]  /*8040*/  SYNCS.PHASECHK.TRANS64.TRYWAIT P0, [R3+URZ], R2 ;  /* 0x00000002030075a7 */ /* 0x000ea4000800017f */
[----:B--2---:R-:W-:Y:S05]  /*8050*/  @!P0 BRA `(.L_x_471) ;  /* 0x0000000400f08947 */ /* 0x004fea0003800000 */
.L_x_504:
[----:B------:R-:W-:Y:S05]  /*8060*/  @!P2 BRA `(.L_x_472) ;  /* 0x000000000004a947 */ /* 0x000fea0003800000 */
[----:B------:R-:W-:Y:S01]  /*8070*/  BPT.TRAP 0x1 ;  /* 0x000000040000795c */ /* 0x000fe20000300000 */
.L_x_472:
[----:B------:R-:W-:-:S07]  /*8080*/  SHF.L.U32 R4, R4, 0x1f, RZ ;  /* 0x0000001f04047819 */ /* 0x000fce00000006ff */
.L_x_473:
[----:B---3--:R3:W4:Y:S02]  /*8090*/  SYNCS.PHASECHK.TRANS64.TRYWAIT P0, [R9+URZ+0x36438], R4 ;  /* 0x03643804090075a7 */ /* 0x008724000800017f */
[----:B----4-:R-:W-:Y:S05]  /*80a0*/  @!P0 NANOSLEEP.SYNCS 0x989680 ;  /* 0x009896800000895d */ /* 0x010fea0003900000 */
[----:B------:R-:W4:Y:S02]  /*80b0*/  @!P0 SYNCS.PHASECHK.TRANS64 P0, [R9+URZ+0x36438], R4 ;  /* 0x03643804090085a7 */ /* 0x000f24000800007f */
[----:B----4-:R-:W-:Y:S05]  /*80c0*/  @!P0 BRA `(.L_x_473) ;  /* 0xfffffffc00f08947 */ /* 0x010fea000383ffff */
.L_x_362:
[----:B------:R-:W-:Y:S05]  /*80d0*/  BSYNC B6 ;  /* 0x0000000000067941 */ /* 0x000fea0003800000 */
.L_x_359:
[----:B------:R-:W-:Y:S05]  /*80e0*/  EXIT ;  /* 0x000000000000794d */ /* 0x000fea0003800000 */
.L_x_367:
[----:B------:R-:W-:Y:S02]  /*80f0*/  IMAD.MOV.U32 R13, RZ, RZ, R16 ;  /* 0x000000ffff0d7224 */ /* 0x000fe400078e0010 */
[----:B------:R-:W-:Y:S02]  /*8100*/  IMAD.MOV.U32 R12, RZ, RZ, RZ ;  /* 0x000000ffff0c7224 */ /* 0x000fe400078e00ff */
[----:B------:R-:W-:Y:S02]  /*8110*/  IMAD.MOV.U32 R11, RZ, RZ, 0x1f ;  /* 0x0000001fff0b7424 */ /* 0x000fe400078e00ff */
[----:B------:R-:W-:-:S07]  /*8120*/  IMAD.MOV.U32 R15, RZ, RZ, -0x1 ;  /* 0xffffffffff0f7424 */ /* 0x000fce00078e00ff */
[----:B------:R-:W-:Y:S05]  /*8130*/  WARPSYNC.COLLECTIVE R15, `(.L_x_474) ;  /* 0x000000000f087348 */ /* 0x000fea0003c00000 */
[----:B------:R1:W2:Y:S02]  /*8140*/  SHFL.IDX P6, R14, R13, R12, R11 ;  /* 0x0000000c0d0e7389 */ /* 0x0002a400000c000b */
[----:B-12---:R-:W-:Y:S01]  /*8150*/  ENDCOLLECTIVE ;  /* 0x000000000000791b */ /* 0x006fe20003800000 */
.L_x_474:
[----:B------:R-:W-:Y:S05]  /*8160*/  BRA `(.L_x_475) ;  /* 0xffffff8800747947 */ /* 0x000fea000383ffff */
.L_x_369:
[----:B--2---:R-:W-:-:S04]  /*8170*/  IMAD.U32 R5, RZ, RZ, UR36 ;  /* 0x00000024ff057e24 */ /* 0x004fc8000f8e00ff */
[----:B------:R2:W3:Y:S03]  /*8180*/  SYNCS.PHASECHK.TRANS64.TRYWAIT P0, [R5+URZ+0x36400], R10 ;  /* 0x0364000a050075a7 */ /* 0x0004e6000800017f */
[----:B---3--:R-:W-:Y:S05]  /*8190*/  @!P0 NANOSLEEP.SYNCS 0x989680 ;  /* 0x009896800000895d */ /* 0x008fea0003900000 */
[----:B------:R-:W3:Y:S02]  /*81a0*/  @!P0 SYNCS.PHASECHK.TRANS64 P0, [R5+URZ+0x36400], R10 ;  /* 0x0364000a050085a7 */ /* 0x000ee4000800007f */
[----:B---3--:R-:W-:Y:S05]  /*81b0*/  @!P0 BRA `(.L_x_369) ;  /* 0xfffffffc00ec8947 */ /* 0x008fea000383ffff */
[----:B------:R-:W-:Y:S05]  /*81c0*/  BRA `(.L_x_368) ;  /* 0xffffff8800a87947 */ /* 0x000fea000383ffff */
.L_x_374:
[----:B---3--:R3:W4:Y:S02]  /*81d0*/  SYNCS.PHASECHK.TRANS64.TRYWAIT P1, [R3+URZ+0x36410], R12 ;  /* 0x0364100c030075a7 */ /* 0x008724000802017f */
[----:B----4-:R-:W-:Y:S05]  /*81e0*/  @!P1 NANOSLEEP.SYNCS 0x989680 ;  /* 0x009896800000995d */ /* 0x010fea0003900000 */
[----:B------:R-:W4:Y:S02]  /*81f0*/  @!P1 SYNCS.PHASECHK.TRANS64 P1, [R3+URZ+0x36410], R12 ;  /* 0x0364100c030095a7 */ /* 0x000f24000802007f */
[----:B----4-:R-:W-:Y:S05]  /*8200*/  @!P1 BRA `(.L_x_374) ;  /* 0xfffffffc00f09947 */ /* 0x010fea000383ffff */
[----:B------:R-:W-:Y:S05]  /*8210*/  BRA `(.L_x_373) ;  /* 0xffffff9400307947 */ /* 0x000fea000383ffff */
.L_x_378:
[----:B------:R-:W-:-:S04]  /*8220*/  IMAD.U32 R15, RZ, RZ, UR36 ;  /* 0x00000024ff0f7e24 */ /* 0x000fc8000f8e00ff */
[----:B------:R1:W1:Y:S03]  /*8230*/  SYNCS.PHASECHK.TRANS64.TRYWAIT P1, [R15+URZ+0x36430], R14 ;  /* 0x0364300e0f0075a7 */ /* 0x000266000802017f */
[----:B-1----:R-:W-:Y:S05]  /*8240*/  @!P1 NANOSLEEP.SYNCS 0x989680 ;  /* 0x009896800000995d */ /* 0x002fea0003900000 */
[----:B------:R-:W1:Y:S02]  /*8250*/  @!P1 SYNCS.PHASECHK.TRANS64 P1, [R15+URZ+0x36430], R14 ;  /* 0x0364300e0f0095a7 */ /* 0x000e64000802007f */
[----:B-1----:R-:W-:Y:S05]  /*8260*/  @!P1 BRA `(.L_x_378) ;  /* 0xfffffffc00ec9947 */ /* 0x002fea000383ffff */
[----:B------:R-:W-:Y:S05]  /*8270*/  BRA `(.L_x_377) ;  /* 0xffffff9800d07947 */ /* 0x000fea000383ffff */
.L_x_385:
[----:B------:R-:W-:Y:S01]  /*8280*/  BSSY B0, `(.L_x_476) ;  /* 0x0000005000007945 */ /* 0x000fe20003800000 */
[----:B------:R-:W-:-:S07]  /*8290*/  IMAD.MOV.U32 R15, RZ, RZ, -0x1 ;  /* 0xffffffffff0f7424 */ /* 0x000fce00078e00ff */
[----:B---3--:R-:W-:Y:S05]  /*82a0*/  WARPSYNC.COLLECTIVE R15, `(.L_x_477) ;  /* 0x000000000f087348 */ /* 0x008fea0003c00000 */
[----:B------:R-:W-:Y:S01]  /*82b0*/  NOP ;  /* 0x0000000000007918 */ /* 0x000fe20000000000 */
[----:B---3--:R-:W-:Y:S01]  /*82c0*/  ENDCOLLECTIVE ;  /* 0x000000000000791b */ /* 0x008fe20003800000 */
.L_x_477:
[----:B------:R-:W-:Y:S05]  /*82d0*/  BSYNC B0 ;  /* 0x0000000000007941 */ /* 0x000fea0003800000 */
.L_x_476:
[----:B------:R-:W-:Y:S05]  /*82e0*/  BRA `(.L_x_478) ;  /* 0xffffffbc00bc7947 */ /* 0x000fea000383ffff */
.L_x_394:
[----:B------:R-:W-:Y:S01]  /*82f0*/  BSSY B0, `(.L_x_479) ;  /* 0x0000005000007945 */ /* 0x000fe20003800000 */
[----:B------:R-:W-:-:S07]  /*8300*/  IMAD.MOV.U32 R15, RZ, RZ, -0x1 ;  /* 0xffffffffff0f7424 */ /* 0x000fce00078e00ff */
[----:B-1-3--:R-:W-:Y:S05]  /*8310*/  WARPSYNC.COLLECTIVE R15, `(.L_x_480) ;  /* 0x000000000f087348 */ /* 0x00afea0003c00000 */
[----:B------:R-:W-:Y:S01]  /*8320*/  NOP ;  /* 0x0000000000007918 */ /* 0x000fe20000000000 */
[----:B-1-3--:R-:W-:Y:S01]  /*8330*/  ENDCOLLECTIVE ;  /* 0x000000000000791b */ /* 0x00afe20003800000 */
.L_x_480:
[----:B------:R-:W-:Y:S05]  /*8340*/  BSYNC B0 ;  /* 0x0000000000007941 */ /* 0x000fea0003800000 */
.L_x_479:
[----:B------:R-:W-:Y:S05]  /*8350*/  BRA `(.L_x_481) ;  /* 0xffffffc000a87947 */ /* 0x000fea000383ffff */
.L_x_403:
[----:B------:R-:W-:Y:S01]  /*8360*/  BSSY B0, `(.L_x_482) ;  /* 0x0000005000007945 */ /* 0x000fe20003800000 */
[----:B------:R-:W-:-:S07]  /*8370*/  IMAD.MOV.U32 R15, RZ, RZ, -0x1 ;  /* 0xffffffffff0f7424 */ /* 0x000fce00078e00ff */
[----:B------:R-:W-:Y:S05]  /*8380*/  WARPSYNC.COLLECTIVE R15, `(.L_x_483) ;  /* 0x000000000f087348 */ /* 0x000fea0003c00000 */
[----:B------:R-:W-:Y:S01]  /*8390*/  NOP ;  /* 0x0000000000007918 */ /* 0x000fe20000000000 */
[----:B------:R-:W-:Y:S01]  /*83a0*/  ENDCOLLECTIVE ;  /* 0x000000000000791b */ /* 0x000fe20003800000 */
.L_x_483:
[----:B------:R-:W-:Y:S05]  /*83b0*/  BSYNC B0 ;  /* 0x0000000000007941 */ /* 0x000fea0003800000 */
.L_x_482:
[----:B------:R-:W-:Y:S05]  /*83c0*/  BRA `(.L_x_484) ;  /* 0xffffffc800587947 */ /* 0x000fea000383ffff */
.L_x_419:
[----:B------:R-:W-:Y:S01]  /*83d0*/  BSSY B0, `(.L_x_485) ;  /* 0x0000005000007945 */ /* 0x000fe20003800000 */
[----:B------:R-:W-:-:S07]  /*83e0*/  IMAD.MOV.U32 R15, RZ, RZ, -0x1 ;  /* 0xffffffffff0f7424 */ /* 0x000fce00078e00ff */
[----:B------:R-:W-:Y:S05]  /*83f0*/  WARPSYNC.COLLECTIVE R15, `(.L_x_486) ;  /* 0x000000000f087348 */ /* 0x000fea0003c00000 */
[----:B------:R-:W-:Y:S01]  /*8400*/  NOP ;  /* 0x0000000000007918 */ /* 0x000fe20000000000 */
[----:B------:R-:W-:Y:S01]  /*8410*/  ENDCOLLECTIVE ;  /* 0x000000000000791b */ /* 0x000fe20003800000 */
.L_x_486:
[----:B------:R-:W-:Y:S05]  /*8420*/  BSYNC B0 ;  /* 0x0000000000007941 */ /* 0x000fea0003800000 */
.L_x_485:
[----:B------:R-:W-:Y:S05]  /*8430*/  BRA `(.L_x_487) ;  /* 0xffffffcc00c87947 */ /* 0x000fea000383ffff */
.L_x_436:
[----:B------:R-:W-:Y:S01]  /*8440*/  BSSY B0, `(.L_x_488) ;  /* 0x0000005000007945 */ /* 0x000fe20003800000 */
[----:B------:R-:W-:-:S07]  /*8450*/  IMAD.MOV.U32 R15, RZ, RZ, -0x1 ;  /* 0xffffffffff0f7424 */ /* 0x000fce00078e00ff */
[----:B------:R-:W-:Y:S05]  /*8460*/  WARPSYNC.COLLECTIVE R15, `(.L_x_489) ;  /* 0x000000000f087348 */ /* 0x000fea0003c00000 */
[----:B------:R-:W-:Y:S01]  /*8470*/  NOP ;  /* 0x0000000000007918 */ /* 0x000fe20000000000 */
[----:B------:R-:W-:Y:S01]  /*8480*/  ENDCOLLECTIVE ;  /* 0x000000000000791b */ /* 0x000fe20003800000 */
.L_x_489:
[----:B------:R-:W-:Y:S05]  /*8490*/  BSYNC B0 ;  /* 0x0000000000007941 */ /* 0x000fea0003800000 */
.L_x_488:
[----:B------:R-:W-:Y:S05]  /*84a0*/  BRA `(.L_x_490) ;  /* 0xffffffd400447947 */ /* 0x000fea000383ffff */
.L_x_449:
[----:B-1----:R1:W2:Y:S02]  /*84b0*/  SYNCS.PHASECHK.TRANS64.TRYWAIT P1, [R0+URZ+0x36420], R10 ;  /* 0x0364200a000075a7 */ /* 0x0022a4000802017f */
[----:B--2---:R-:W-:Y:S05]  /*84c0*/  @!P1 NANOSLEEP.SYNCS 0x989680 ;  /* 0x009896800000995d */ /* 0x004fea0003900000 */
[----:B------:R-:W2:Y:S02]  /*84d0*/  @!P1 SYNCS.PHASECHK.TRANS64 P1, [R0+URZ+0x36420], R10 ;  /* 0x0364200a000095a7 */ /* 0x000ea4000802007f */
[----:B--2---:R-:W-:Y:S05]  /*84e0*/  @!P1 BRA `(.L_x_449) ;  /* 0xfffffffc00f09947 */ /* 0x004fea000383ffff */
[----:B------:R-:W-:Y:S05]  /*84f0*/  BRA `(.L_x_491) ;  /* 0xffffffdc00887947 */ /* 0x000fea000383ffff */
.L_x_453:
[----:B-1----:R1:W2:Y:S02]  /*8500*/  SYNCS.PHASECHK.TRANS64.TRYWAIT P1, [R0+URZ+0x36438], R10 ;  /* 0x0364380a000075a7 */ /* 0x0022a4000802017f */
[----:B--2---:R-:W-:Y:S05]  /*8510*/  @!P1 NANOSLEEP.SYNCS 0x989680 ;  /* 0x009896800000995d */ /* 0x004fea0003900000 */
[----:B------:R-:W2:Y:S02]  /*8520*/  @!P1 SYNCS.PHASECHK.TRANS64 P1, [R0+URZ+0x36438], R10 ;  /* 0x0364380a000095a7 */ /* 0x000ea4000802007f */
[----:B--2---:R-:W-:Y:S05]  /*8530*/  @!P1 BRA `(.L_x_453) ;  /* 0xfffffffc00f09947 */ /* 0x004fea000383ffff */
[----:B------:R-:W-:Y:S05]  /*8540*/  BRA `(.L_x_492) ;  /* 0xffffffe400407947 */ /* 0x000fea000383ffff */
.L_x_455:
[----:B--2---:R2:W3:Y:S02]  /*8550*/  SYNCS.PHASECHK.TRANS64.TRYWAIT P1, [R0+URZ+0x36428], R3 ;  /* 0x03642803000075a7 */ /* 0x0044e4000802017f */
[----:B---3--:R-:W-:Y:S05]  /*8560*/  @!P1 NANOSLEEP.SYNCS 0x989680 ;  /* 0x009896800000995d */ /* 0x008fea0003900000 */
[----:B------:R-:W3:Y:S02]  /*8570*/  @!P1 SYNCS.PHASECHK.TRANS64 P1, [R0+URZ+0x36428], R3 ;  /* 0x03642803000095a7 */ /* 0x000ee4000802007f */
[----:B---3--:R-:W-:Y:S05]  /*8580*/  @!P1 BRA `(.L_x_455) ;  /* 0xfffffffc00f09947 */ /* 0x008fea000383ffff */
[----:B------:R-:W-:Y:S05]  /*8590*/  BRA `(.L_x_493) ;  /* 0xffffffe800007947 */ /* 0x000fea000383ffff */
.L_x_457:
[----:B--2---:R2:W3:Y:S02]  /*85a0*/  SYNCS.PHASECHK.TRANS64.TRYWAIT P1, [R0+URZ+0x36438], R29 ;  /* 0x0364381d000075a7 */ /* 0x0044e4000802017f */
[----:B---3--:R-:W-:Y:S05]  /*85b0*/  @!P1 NANOSLEEP.SYNCS 0x989680 ;  /* 0x009896800000995d */ /* 0x008fea0003900000 */
[----:B------:R-:W3:Y:S02]  /*85c0*/  @!P1 SYNCS.PHASECHK.TRANS64 P1, [R0+URZ+0x36438], R29 ;  /* 0x0364381d000095a7 */ /* 0x000ee4000802007f */
[----:B---3--:R-:W-:Y:S05]  /*85d0*/  @!P1 BRA `(.L_x_457) ;  /* 0xfffffffc00f09947 */ /* 0x008fea000383ffff */
[----:B------:R-:W-:Y:S05]  /*85e0*/  BRA `(.L_x_494) ;  /* 0xffffffe800907947 */ /* 0x000fea000383ffff */
.L_x_459:
[----:B------:R-:W-:-:S07]  /*85f0*/  SHF.L.U32 R5, R12, 0x1f, RZ ;  /* 0x0000001f0c057819 */ /* 0x000fce00000006ff */
.L_x_495:
[----:B--2---:R2:W3:Y:S02]  /*8600*/  SYNCS.PHASECHK.TRANS64.TRYWAIT P1, [R0+URZ+0x36420], R5 ;  /* 0x03642005000075a7 */ /* 0x0044e4000802017f */
[----:B---3--:R-:W-:Y:S05]  /*8610*/  @!P1 NANOSLEEP.SYNCS 0x989680 ;  /* 0x009896800000995d */ /* 0x008fea0003900000 */
[----:B------:R-:W3:Y:S02]  /*8620*/  @!P1 SYNCS.PHASECHK.TRANS64 P1, [R0+URZ+0x36420], R5 ;  /* 0x03642005000095a7 */ /* 0x000ee4000802007f */
[----:B---3--:R-:W-:Y:S05]  /*8630*/  @!P1 BRA `(.L_x_495) ;  /* 0xfffffffc00f09947 */ /* 0x008fea000383ffff */
[----:B------:R-:W-:Y:S05]  /*8640*/  BRA `(.L_x_496) ;  /* 0xffffffec00307947 */ /* 0x000fea000383ffff */
.L_x_462:
[----:B--2---:R2:W3:Y:S02]  /*8650*/  SYNCS.PHASECHK.TRANS64.TRYWAIT P1, [R0+URZ+0x36438], R10 ;  /* 0x0364380a000075a7 */ /* 0x0044e4000802017f */
[----:B---3--:R-:W-:Y:S05]  /*8660*/  @!P1 NANOSLEEP.SYNCS 0x989680 ;  /* 0x009896800000995d */ /* 0x008fea0003900000 */
[----:B------:R-:W3:Y:S02]  /*8670*/  @!P1 SYNCS.PHASECHK.TRANS64 P1, [R0+URZ+0x36438], R10 ;  /* 0x0364380a000095a7 */ /* 0x000ee4000802007f */
[----:B---3--:R-:W-:Y:S05]  /*8680*/  @!P1 BRA `(.L_x_462) ;  /* 0xfffffffc00f09947 */ /* 0x008fea000383ffff */
[----:B------:R-:W-:Y:S05]  /*8690*/  BRA `(.L_x_497) ;  /* 0xffffffec00d87947 */ /* 0x000fea000383ffff */
.L_x_464:
[----:B---3--:R3:W4:Y:S02]  /*86a0*/  SYNCS.PHASECHK.TRANS64.TRYWAIT P1, [R0+URZ+0x36428], R5 ;  /* 0x03642805000075a7 */ /* 0x008724000802017f */
[----:B----4-:R-:W-:Y:S05]  /*86b0*/  @!P1 NANOSLEEP.SYNCS 0x989680 ;  /* 0x009896800000995d */ /* 0x010fea0003900000 */
[----:B------:R-:W4:Y:S02]  /*86c0*/  @!P1 SYNCS.PHASECHK.TRANS64 P1, [R0+URZ+0x36428], R5 ;  /* 0x03642805000095a7 */ /* 0x000f24000802007f */
[----:B----4-:R-:W-:Y:S05]  /*86d0*/  @!P1 BRA `(.L_x_464) ;  /* 0xfffffffc00f09947 */ /* 0x010fea000383ffff */
[----:B------:R-:W-:Y:S05]  /*86e0*/  BRA `(.L_x_498) ;  /* 0xfffffff000807947 */ /* 0x000fea000383ffff */
.L_x_466:
[----:B---3--:R3:W4:Y:S02]  /*86f0*/  SYNCS.PHASECHK.TRANS64.TRYWAIT P1, [R0+URZ+0x36438], R3 ;  /* 0x03643803000075a7 */ /* 0x008724000802017f */
[----:B----4-:R-:W-:Y:S05]  /*8700*/  @!P1 NANOSLEEP.SYNCS 0x989680 ;  /* 0x009896800000995d */ /* 0x010fea0003900000 */
[----:B------:R-:W4:Y:S02]  /*8710*/  @!P1 SYNCS.PHASECHK.TRANS64 P1, [R0+URZ+0x36438], R3 ;  /* 0x03643803000095a7 */ /* 0x000f24000802007f */
[----:B----4-:R-:W-:Y:S05]  /*8720*/  @!P1 BRA `(.L_x_466) ;  /* 0xfffffffc00f09947 */ /* 0x010fea000383ffff */
[----:B------:R-:W-:Y:S05]  /*8730*/  BRA `(.L_x_499) ;  /* 0xfffffff400187947 */ /* 0x000fea000383ffff */
.L_x_468:
[----:B------:R-:W-:Y:S01]  /*8740*/  BSSY B0, `(.L_x_500) ;  /* 0x0000006000007945 */ /* 0x000fe20003800000 */
[----:B------:R-:W-:-:S07]  /*8750*/  IMAD.MOV.U32 R15, RZ, RZ, -0x1 ;  /* 0xffffffffff0f7424 */ /* 0x000fce00078e00ff */
[----:B-12---:R-:W-:Y:S05]  /*8760*/  WARPSYNC.COLLECTIVE R15, `(.L_x_501) ;  /* 0x000000000f0c7348 */ /* 0x006fea0003c00000 */
[----:B------:R-:W-:Y:S02]  /*8770*/  ELECT P6, UR62, PT ;  /* 0x00000000003e782f */ /* 0x000fe400038c0000 */
[----:B------:R-:W-:Y:S01]  /*8780*/  MOV R14, UR62 ;  /* 0x0000003e000e7c02 */ /* 0x000fe20008000f00 */
[----:B-12---:R-:W-:Y:S10]  /*8790*/  ENDCOLLECTIVE ;  /* 0x000000000000791b */ /* 0x006ff40003800000 */
.L_x_501:
[----:B------:R-:W-:Y:S05]  /*87a0*/  BSYNC B0 ;  /* 0x0000000000007941 */ /* 0x000fea0003800000 */
.L_x_500:
[----:B------:R-:W-:Y:S01]  /*87b0*/  PLOP3.LUT P0, PT, P6, PT, PT, 0x80, 0x0 ;  /* 0x000000000000781c */ /* 0x000fe2000370f070 */
[----:B------:R-:W-:-:S12]  /*87c0*/  BRA `(.L_x_502) ;  /* 0xfffffff400cc7947 */ /* 0x000fd8000383ffff */
.L_x_470:
[----:B-1----:R1:W2:Y:S02]  /*87d0*/  SYNCS.PHASECHK.TRANS64.TRYWAIT P0, [R7+URZ], R0 ;  /* 0x00000000070075a7 */ /* 0x0022a4000800017f */
[----:B--2---:R-:W-:Y:S05]  /*87e0*/  @!P0 NANOSLEEP.SYNCS 0x989680 ;  /* 0x009896800000895d */ /* 0x004fea0003900000 */
[----:B------:R-:W2:Y:S02]  /*87f0*/  @!P0 SYNCS.PHASECHK.TRANS64 P0, [R7+URZ], R0 ;  /* 0x00000000070085a7 */ /* 0x000ea4000800007f */
[----:B--2---:R-:W-:Y:S05]  /*8800*/  @!P0 BRA `(.L_x_470) ;  /* 0xfffffffc00f08947 */ /* 0x004fea000383ffff */
[----:B------:R-:W-:Y:S05]  /*8810*/  BRA `(.L_x_503) ;  /* 0xfffffff800087947 */ /* 0x000fea000383ffff */
.L_x_471:
[----:B--2---:R2:W3:Y:S02]  /*8820*/  SYNCS.PHASECHK.TRANS64.TRYWAIT P0, [R3+URZ], R2 ;  /* 0x00000002030075a7 */ /* 0x0044e4000800017f */
[----:B---3--:R-:W-:Y:S05]  /*8830*/  @!P0 NANOSLEEP.SYNCS 0x989680 ;  /* 0x009896800000895d */ /* 0x008fea0003900000 */
[----:B------:R-:W3:Y:S02]  /*8840*/  @!P0 SYNCS.PHASECHK.TRANS64 P0, [R3+URZ], R2 ;  /* 0x00000002030085a7 */ /* 0x000ee4000800007f */
[----:B---3--:R-:W-:Y:S05]  /*8850*/  @!P0 BRA `(.L_x_471) ;  /* 0xfffffffc00f08947 */ /* 0x008fea000383ffff */
[----:B------:R-:W-:Y:S05]  /*8860*/  BRA `(.L_x_504) ;  /* 0xfffffff400fc7947 */ /* 0x000fea000383ffff */
.L_x_505:
        /* <DEDUP_REMOVED lines=9> */
.L_x_3858:


//--------------------- .text._ZN7cutlass13device_kernelIN5flash11enable_sm90INS1_16FlashAttnBwdSm90INS1_25CollectiveMainloopBwdSm90ILi2ELi1ELi1EN4cute5tupleIJNS5_1CILi1EEES8_S8_EEENS6_IJNS7_ILi64EEENS7_ILi96EEENS7_ILi192EEEEEENS_6half_tEfNS_4arch4Sm90ELb0ELb0ELb1ELb1ELb0ELb0ELb1ELb0ELi3ELi1ELi1ELi1ELb0EEENS1_21CollectiveEpilogueBwdISD_SE_SG_Li384ELb1ELb1ELi3EEENS1_19SingleTileSchedulerILb1ELb0ELb0ELi96EEEEEEEEEvNT_6ParamsE --------------------------
	.section	.text._ZN7cutlass13device_kernelIN5flash11enable_sm90INS1_16FlashAttnBwdSm90INS1_25CollectiveMainloopBwdSm90ILi2ELi1ELi1EN4cute5tupleIJNS5_1CILi1EEES8_S8_EEENS6_IJNS7_ILi64EEENS7_ILi96EEENS7_ILi192EEEEEENS_6half_tEfNS_4arch4Sm90ELb0ELb0ELb1ELb1ELb0ELb0ELb1ELb0ELi3ELi1ELi1ELi1ELb0EEENS1_21CollectiveEpilogueBwdISD_SE_SG_Li384ELb1ELb1ELi3EEENS1_19SingleTileSchedulerILb1ELb0ELb0ELi96EEEEEEEEEvNT_6ParamsE,"ax",@progbits
	.align	128
.text._ZN7cutlass13device_kernelIN5flash11enable_sm90INS1_16FlashAttnBwdSm90INS1_25CollectiveMainloopBwdSm90ILi2ELi1ELi1EN4cute5tupleIJNS5_1CILi1EEES8_S8_EEENS6_IJNS7_ILi64EEENS7_ILi96EEENS7_ILi192EEEEEENS_6half_tEfNS_4arch4Sm90ELb0ELb0ELb1ELb1ELb0ELb0ELb1ELb0ELi3ELi1ELi1ELi1ELb0EEENS1_21CollectiveEpilogueBwdISD_SE_SG_Li384ELb1ELb1ELi3EEENS1_19SingleTileSchedulerILb1ELb0ELb0ELi96EEEEEEEEEvNT_6ParamsE:
        .type           _ZN7cutlass13device_kernelIN5flash11enable_sm90INS1_16FlashAttnBwdSm90INS1_25CollectiveMainloopBwdSm90ILi2ELi1ELi1EN4cute5tupleIJNS5_1CILi1EEES8_S8_EEENS6_IJNS7_ILi64EEENS7_ILi96EEENS7_ILi192EEEEEENS_6half_tEfNS_4arch4Sm90ELb0ELb0ELb1ELb1ELb0ELb0ELb1ELb0ELi3ELi1ELi1ELi1ELb0EEENS1_21CollectiveEpilogueBwdISD_SE_SG_Li384ELb1ELb1ELi3EEENS1_19SingleTileSchedulerILb1ELb0ELb0ELi96EEEEEEEEEvNT_6ParamsE,@function
        .size           _ZN7cutlass13device_kernelIN5flash11enable_sm90INS1_16FlashAttnBwdSm90INS1_25CollectiveMainloopBwdSm90ILi2ELi1ELi1EN4cute5tupleIJNS5_1CILi1EEES8_S8_EEENS6_IJNS7_ILi64EEENS7_ILi96EEENS7_ILi192EEEEEENS_6half_tEfNS_4arch4Sm90ELb0ELb0ELb1ELb1ELb0ELb0ELb1ELb0ELi3ELi1ELi1ELi1ELb0EEENS1_21CollectiveEpilogueBwdISD_SE_SG_Li384ELb1ELb1ELi3EEENS1_19SingleTileSchedulerILb1ELb0ELb0ELi96EEEEEEEEEvNT_6ParamsE,(.L_x_3859 - _ZN7cutlass13device_kernelIN5flash11enable_sm90INS1_16FlashAttnBwdSm90INS1_25CollectiveMainloopBwdSm90ILi2ELi1ELi1EN4cute5tupleIJNS5_1CILi1EEES8_S8_EEENS6_IJNS7_ILi64EEENS7_ILi96EEENS7_ILi192EEEEEENS_6half_tEfNS_4arch4Sm90ELb0ELb0ELb1ELb1ELb0ELb0ELb1ELb0ELi3ELi1ELi1ELi1ELb0EEENS1_21CollectiveEpilogueBwdISD_SE_SG_Li384ELb1ELb1ELi3EEENS1_19SingleTileSchedulerILb1ELb0ELb0ELi96EEEEEEEEEvNT_6ParamsE)
        .other          _ZN7cutlass13device_kernelIN5flash11enable_sm90INS1_16FlashAttnBwdSm90INS1_25CollectiveMainloopBwdSm90ILi2ELi1ELi1EN4cute5tupleIJNS5_1CILi1EEES8_S8_EEENS6_IJNS7_ILi64EEENS7_ILi96EEENS7_ILi192EEEEEENS_6half_tEfNS_4arch4Sm90ELb0ELb0ELb1ELb1ELb0ELb0ELb1ELb0ELi3ELi1ELi1ELi1ELb0EEENS1_21CollectiveEpilogueBwdISD_SE_SG_Li384ELb1ELb1ELi3EEENS1_19SingleTileSchedulerILb1ELb0ELb0ELi96EEEEEEEEEvNT_6ParamsE,@"STO_CUDA_ENTRY STV_DEFAULT"
_ZN7cutlass13device_kernelIN5flash11enable_sm90INS1_16FlashAttnBwdSm90INS1_25CollectiveMainloopBwdSm90ILi2ELi1ELi1EN4cute5tupleIJNS5_1CILi1EEES8_S8_EEENS6_IJNS7_ILi64EEENS7_ILi96EEENS7_ILi192EEEEEENS_6half_tEfNS_4arch4Sm90ELb0ELb0ELb1ELb1ELb0ELb0ELb1ELb0ELi3ELi1ELi1ELi1ELb0EEENS1_21CollectiveEpilogueBwdISD_SE_SG_Li384ELb1ELb1ELi3EEENS1_19SingleTileSchedulerILb1ELb0ELb0ELi96EEEEEEEEEvNT_6ParamsE:
        /* <DEDUP_REMOVED lines=23> */
.L_x_507:
[----:B------:R-:W-:Y:S05]  /*0170*/  BSYNC B0 ;  /* 0x0000000000007941 */ /* 0x000fea0003800000 */
.L_x_506:
        /* <DEDUP_REMOVED lines=34> */
.L_x_508:
        /* <DEDUP_REMOVED lines=20> */
.L_x_509:
        /* <DEDUP_REMOVED lines=8> */
.L_x_512:
[----:B------:R-:W-:-:S08]  /*0560*/  NOP ;  /* 0x0000000000007918 */ /* 0x000fd00000000000 */
[----:B------:R-:W1:Y:S02]  /*0570*/  USETMAXREG.TRY_ALLOC.CTAPOOL UP0, 0xa0 ;  /* 0x000000a0000079c8 */ /* 0x000e640008000600 */
[----:B-1----:R-:W-:-:S13]  /*0580*/  PLOP3.LUT P0, PT, PT, PT, UP0, 0x80, 0x0 ;  /* 0x000000000000781c */ /* 0x002fda0003f0f008 */
[----:B------:R-:W-:Y:S05]  /*0590*/  @!P0 BRA `(.L_x_512) ;  /* 0xfffffffc00f08947 */ /* 0x000fea000383ffff */
[----:B------:R-:W-:Y:S01]  /*05a0*/  LOP3.LUT R0, R0, 0x3, RZ, 0xc0, !PT ;  /* 0x0000000300007812 */ /* 0x000fe200078ec0ff */
[----:B------:R-:W1:Y:S01]  /*05b0*/  S2R R2, SR_TID.X ;  /* 0x0000000000027919 */ /* 0x000e620000002100 */
[----:B------:R-:W-:Y:S01]  /*05c0*/  ULDC.64 UR4, c[0x0][0x8d8] ;  /* 0x0002360000047ab9 */ /* 0x000fe20000000a00 */
[----:B------:R-:W2:Y:S03]  /*05d0*/  S2R R17, SR_CTAID.X ;  /* 0x0000000000117919 */ /* 0x000ea60000002500 */
[----:B------:R-:W3:Y:S01]  /*05e0*/  SHFL.IDX PT, R0, R0, RZ, 0x1f ;  /* 0x00001fff00007589 */ /* 0x000ee200000e0000 */
[----:B------:R-:W4:Y:S01]  /*05f0*/  S2R R7, SR_CTAID.Z ;  /* 0x0000000000077919 */ /* 0x000f220000002700 */
[----:B---3--:R-:W-:Y:S02]  /*0600*/  ISETP.NE.AND P0, PT, R0, RZ, PT ;  /* 0x000000ff0000720c */ /* 0x008fe40003f05270 */
[----:B-1----:R-:W-:-:S11]  /*0610*/  SHF.R.U32.HI R2, RZ, 0x7, R2 ;  /* 0x00000007ff027819 */ /* 0x002fd60000011602 */
[----:B------:R-:W-:-:S05]  /*0620*/  @!P0 VIADD R2, R2, 0x9 ;  /* 0x0000000902028836 */ /* 0x000fca0000000000 */
[----:B------:R1:W-:Y:S06]  /*0630*/  @!P0 BAR.ARV R2, 0xa0 ;  /* 0x000280020000851d */ /* 0x0003ec0000002000 */
[----:B------:R-:W-:-:S04]  /*0640*/  ISETP.NE.U32.AND P0, PT, RZ, UR4, PT ;  /* 0x00000004ff007c0c */ /* 0x000fc8000bf05070 */
[----:B------:R-:W-:-:S13]  /*0650*/  ISETP.NE.AND.EX P0, PT, RZ, UR5, PT, P0 ;  /* 0x00000005ff007c0c */ /* 0x000fda000bf05300 */
[----:B-12-4-:R-:W-:Y:S05]  /*0660*/  @!P0 BRA `(.L_x_513) ;  /* 0x0000000000108947 */ /* 0x016fea0003800000 */
[----:B------:R-:W1:Y:S02]  /*0670*/  LDC.64 R2, c[0x0][0x8d8] ;  /* 0x00023600ff027b82 */ /* 0x000e640000000a00 */
[----:B-1----:R-:W-:-:S05]  /*0680*/  IMAD.WIDE R2, R7, 0x4, R2 ;  /* 0x0000000407027825 */ /* 0x002fca00078e0202 */
[----:B------:R1:W5:Y:S01]  /*0690*/  LDG.E R0, desc[UR38][R2.64] ;  /* 0x0000002602007981 */ /* 0x000362000c1e1900 */
[----:B------:R-:W-:Y:S05]  /*06a0*/  BRA `(.L_x_514) ;  /* 0x00000000002c7947 */ /* 0x000fea0003800000 */
.L_x_513:
[----:B------:R-:W-:Y:S02]  /*06b0*/  ULDC.64 UR4, c[0x0][0x8d0] ;  /* 0x0002340000047ab9 */ /* 0x000fe40000000a00 */
[----:B------:R-:W-:-:S04]  /*06c0*/  ISETP.NE.U32.AND P0, PT, RZ, UR4, PT ;  /* 0x00000004ff007c0c */ /* 0x000fc8000bf05070 */
[----:B------:R-:W-:-:S13]  /*06d0*/  ISETP.NE.AND.EX P0, PT, RZ, UR5, PT, P0 ;  /* 0x00000005ff007c0c */ /* 0x000fda000bf05300 */
[----:B------:R-:W-:Y:S05]  /*06e0*/  @!P0 BRA `(.L_x_515) ;  /* 0x0000000000188947 */ /* 0x000fea0003800000 */
[----:B------:R-:W1:Y:S02]  /*06f0*/  LDC.64 R2, c[0x0][0x8d0] ;  /* 0x00023400ff027b82 */ /* 0x000e640000000a00 */
[----:B-1----:R-:W-:-:S05]  /*0700*/  IMAD.WIDE R2, R7, 0x4, R2 ;  /* 0x0000000407027825 */ /* 0x002fca00078e0202 */
[----:B------:R-:W2:Y:S04]  /*0710*/  LDG.E R0, desc[UR38][R2.64] ;  /* 0x0000002602007981 */ /* 0x000ea8000c1e1900 */
[----:B------:R-:W2:Y:S02]  /*0720*/  LDG.E R5, desc[UR38][R2.64+0x4] ;  /* 0x0000042602057981 */ /* 0x000ea4000c1e1900 */
[----:B--2---:R-:W-:Y:S01]  /*0730*/  IMAD.IADD R0, R5, 0x1, -R0 ;  /* 0x0000000105007824 */ /* 0x004fe200078e0a00 */
[----:B------:R-:W-:Y:S06]  /*0740*/  BRA `(.L_x_514) ;  /* 0x0000000000047947 */ /* 0x000fec0003800000 */
.L_x_515:
[----:B------:R-:W2:Y:S02]  /*0750*/  LDC R0, c[0x0][0x8bc] ;  /* 0x00022f00ff007b82 */ /* 0x000ea40000000800 */
.L_x_514:
[----:B-1----:R-:W-:-:S05]  /*0760*/  IMAD R3, R17, 0x60, RZ ;  /* 0x0000006011037824 */ /* 0x002fca00078e02ff */
[----:B--2--5:R-:W-:-:S04]  /*0770*/  ISETP.GE.AND P0, PT, R3, R0, PT ;  /* 0x000000000300720c */ /* 0x024fc80003f06270 */
[----:B------:R-:W-:-:S04]  /*0780*/  SEL R4, R7, 0xffffffff, !P0 ;  /* 0xffffffff07047807 */ /* 0x000fc80004000000 */
[----:B------:R-:W-:Y:S01]  /*0790*/  ISETP.GE.AND P0, PT, R4, RZ, PT ;  /* 0x000000ff0400720c */ /* 0x000fe20003f06270 */
[----:B------:R1:W-:-:S12]  /*07a0*/  STL [R1+0x8], R4 ;  /* 0x0000080401007387 */ /* 0x0003d80000100800 */
[----:B-1----:R-:W-:Y:S05]  /*07b0*/  @!P0 BRA `(.L_x_516) ;  /* 0x0000009800f08947 */ /* 0x002fea0003800000 */
[----:B------:R-:W-:Y:S01]  /*07c0*/  ULDC.64 UR4, c[0x0][0x780] ;  /* 0x0001e00000047ab9 */ /* 0x000fe20000000a00 */
[----:B------:R-:W1:Y:S01]  /*07d0*/  LDC R18, c[0x0][0x290] ;  /* 0x0000a400ff127b82 */ /* 0x000e620000000800 */
[----:B------:R-:W-:-:S04]  /*07e0*/  ISETP.NE.U32.AND P0, PT, RZ, UR4, PT ;  /* 0x00000004ff007c0c */ /* 0x000fc8000bf05070 */
[----:B------:R-:W-:-:S13]  /*07f0*/  ISETP.NE.AND.EX P0, PT, RZ, UR5, PT, P0 ;  /* 0x00000005ff007c0c */ /* 0x000fda000bf05300 */
[----:B------:R-:W-:Y:S05]  /*0800*/  @!P0 BRA `(.L_x_517) ;  /* 0x0000000000108947 */ /* 0x000fea0003800000 */
[----:B------:R-:W2:Y:S02]  /*0810*/  LDC.64 R2, c[0x0][0x780] ;  /* 0x0001e000ff027b82 */ /* 0x000ea40000000a00 */
[----:B--2---:R-:W-:-:S05]  /*0820*/  IMAD.WIDE R2, R4, 0x4, R2 ;  /* 0x0000000404027825 */ /* 0x004fca00078e0202 */
[----:B------:R2:W5:Y:S01]  /*0830*/  LDG.E R19, desc[UR38][R2.64] ;  /* 0x0000002602137981 */ /* 0x000562000c1e1900 */
[----:B------:R-:W-:Y:S05]  /*0840*/  BRA `(.L_x_518) ;  /* 0x0000000000287947 */ /* 0x000fea0003800000 */
.L_x_517:
[----:B------:R-:W-:Y:S01]  /*0850*/  ULDC.64 UR4, c[0x0][0x770] ;  /* 0x0001dc0000047ab9 */ /* 0x000fe20000000a00 */
[----:B------:R-:W3:Y:S01]  /*0860*/  LDC R19, c[0x0][0x280] ;  /* 0x0000a000ff137b82 */ /* 0x000ee20000000800 */
[----:B------:R-:W-:-:S04]  /*0870*/  ISETP.NE.U32.AND P0, PT, RZ, UR4, PT ;  /* 0x00000004ff007c0c */ /* 0x000fc8000bf05070 */
[----:B------:R-:W-:-:S13]  /*0880*/  ISETP.NE.AND.EX P0, PT, RZ, UR5, PT, P0 ;  /* 0x00000005ff007c0c */ /* 0x000fda000bf05300 */
[----:B------:R-:W-:Y:S05]  /*0890*/  @!P0 BRA `(.L_x_518) ;  /* 0x0000000000148947 */ /* 0x000fea0003800000 */
[----:B------:R-:W2:Y:S02]  /*08a0*/  LDC.64 R2, c[0x0][0x770] ;  /* 0x0001dc00ff027b82 */ /* 0x000ea40000000a00 */
[----:B--2---:R-:W-:-:S05]  /*08b0*/  IMAD.WIDE R2, R4, 0x4, R2 ;  /* 0x0000000404027825 */ /* 0x004fca00078e0202 */
[----:B---3--:R-:W2:Y:S04]  /*08c0*/  LDG.E R19, desc[UR38][R2.64] ;  /* 0x0000002602137981 */ /* 0x008ea8000c1e1900 */
[----:B------:R-:W2:Y:S02]  /*08d0*/  LDG.E R0, desc[UR38][R2.64+0x4] ;  /* 0x0000042602007981 */ /* 0x000ea4000c1e1900 */
[----:B--2---:R-:W-:-:S07]  /*08e0*/  IMAD.IADD R19, R0, 0x1, -R19 ;  /* 0x0000000100137824 */ /* 0x004fce00078e0a13 */
.L_x_518:
[----:B------:R-:W-:Y:S02]  /*08f0*/  ULDC.64 UR4, c[0x0][0x788] ;  /* 0x0001e20000047ab9 */ /* 0x000fe40000000a00 */
[----:B------:R-:W-:-:S04]  /*0900*/  ISETP.NE.U32.AND P0, PT, RZ, UR4, PT ;  /* 0x00000004ff007c0c */ /* 0x000fc8000bf05070 */
[----:B------:R-:W-:-:S13]  /*0910*/  ISETP.NE.AND.EX P0, PT, RZ, UR5, PT, P0 ;  /* 0x00000005ff007c0c */ /* 0x000fda000bf05300 */
[----:B------:R-:W-:Y:S05]  /*0920*/  @!P0 BRA `(.L_x_519) ;  /* 0x0000000000108947 */ /* 0x000fea0003800000 */
[----:B--2---:R-:W2:Y:S02]  /*0930*/  LDC.64 R2, c[0x0][0x788] ;  /* 0x0001e200ff027b82 */ /* 0x004ea40000000a00 */
[----:B--2---:R-:W-:-:S05]  /*0940*/  IMAD.WIDE R2, R4, 0x4, R2 ;  /* 0x0000000404027825 */ /* 0x004fca00078e0202 */
[----:B-1----:R1:W5:Y:S01]  /*0950*/  LDG.E R18, desc[UR38][R2.64] ;  /* 0x0000002602127981 */ /* 0x002362000c1e1900 */
[----:B------:R-:W-:Y:S05]  /*0960*/  BRA `(.L_x_520) ;  /* 0x0000000000247947 */ /* 0x000fea0003800000 */
.L_x_519:
[----:B------:R-:W-:Y:S02]  /*0970*/  ULDC.64 UR4, c[0x0][0x778] ;  /* 0x0001de0000047ab9 */ /* 0x000fe40000000a00 */
[----:B------:R-:W-:-:S04]  /*0980*/  ISETP.NE.U32.AND P0, PT, RZ, UR4, PT ;  /* 0x00000004ff007c0c */ /* 0x000fc8000bf05070 */
[----:B------:R-:W-:-:S13]  /*0990*/  ISETP.NE.AND.EX P0, PT, RZ, UR5, PT, P0 ;  /* 0x00000005ff007c0c */ /* 0x000fda000bf05300 */
[----:B------:R-:W-:Y:S05]  /*09a0*/  @!P0 BRA `(.L_x_520) ;  /* 0x0000000000148947 */ /* 0x000fea0003800000 */
[----:B--2---:R-:W2:Y:S02]  /*09b0*/  LDC.64 R2, c[0x0][0x778] ;  /* 0x0001de00ff027b82 */ /* 0x004ea40000000a00 */
[----:B--2---:R-:W-:-:S05]  /*09c0*/  IMAD.WIDE R2, R4, 0x4, R2 ;  /* 0x0000000404027825 */ /* 0x004fca00078e0202 */
[----:B-1----:R-:W2:Y:S04]  /*09d0*/  LDG.E R18, desc[UR38][R2.64] ;  /* 0x0000002602127981 */ /* 0x002ea8000c1e1900 */
[----:B------:R-:W2:Y:S02]  /*09e0*/  LDG.E R5, desc[UR38][R2.64+0x4] ;  /* 0x0000042602057981 */ /* 0x000ea4000c1e1900 */
[----:B--2---:R-:W-:-:S07]  /*09f0*/  IMAD.IADD R18, R5, 0x1, -R18 ;  /* 0x0000000105127824 */ /* 0x004fce00078e0a12 */
.L_x_520:
[----:B---3-5:R-:W-:Y:S02]  /*0a00*/  ISETP.GE.AND P1, PT, R19, 0x1, PT ;  /* 0x000000011300780c */ /* 0x028fe40003f26270 */
[----:B------:R-:W-:Y:S02]  /*0a10*/  CS2R R70, SRZ ;  /* 0x0000000000467805 */ /* 0x000fe4000001ff00 */
[----:B------:R-:W-:Y:S02]  /*0a20*/  PLOP3.LUT P0, PT, PT, PT, PT, 0x80, 0x0 ;  /* 0x000000000000781c */ /* 0x000fe40003f0f070 */
        /* <DEDUP_REMOVED lines=48> */
[----:B------:R-:W3:Y:S01]  /*0d30*/  S2UR UR4, SR_CgaCtaId ;  /* 0x00000000000479c3 */ /* 0x000ee20000008800 */
[----:B------:R-:W-:Y:S01]  /*0d40*/  UMOV UR36, 0x400 ;  /* 0x0000040000247882 */ /* 0x000fe20000000000 */
[----:B------:R-:W-:Y:S01]  /*0d50*/  ULDC UR40, c[0x0][0x75c] ;  /* 0x0001d70000287ab9 */ /* 0x000fe20000000800 */
[----:B------:R-:W-:Y:S01]  /*0d60*/  ULDC UR41, c[0x0][0x744] ;  /* 0x0001d10000297ab9 */ /* 0x000fe20000000800 */
[----:B---3--:R-:W-:-:S04]  /*0d70*/  ULEA UR36, UR4, UR36, 0x18 ;  /* 0x0000002404247291 */ /* 0x008fc8000f8ec03f */
[----:B------:R-:W-:-:S04]  /*0d80*/  UIADD3 UR37, UR36, 0x30400, URZ ;  /* 0x0003040024257890 */ /* 0x000fc8000fffe03f */
[----:B------:R-:W-:-:S06]  /*0d90*/  ULOP3.LUT UP0, URZ, UR37, 0x1bf, URZ, 0xc0, !UPT ;  /* 0x000001bf253f7892 */ /* 0x000fcc000f80c03f */
[----:B------:R-:W-:-:S13]  /*0da0*/  PLOP3.LUT P0, PT, PT, PT, UP0, 0x80, 0x0 ;  /* 0x000000000000781c */ /* 0x000fda0003f0f008 */
[----:B------:R-:W-:Y:S05]  /*0db0*/  @!P0 BRA `(.L_x_522) ;  /* 0x00000000007c8947 */ /* 0x000fea0003800000 */
[----:B-12---:R-:W-:Y:S01]  /*0dc0*/  MOV R2, 0x0 ;  /* 0x0000000000027802 */ /* 0x006fe20000000f00 */
        /* <DEDUP_REMOVED lines=15> */
.L_x_523:
        /* <DEDUP_REMOVED lines=15> */
.L_x_522:
[----:B------:R-:W-:-:S04]  /*0fb0*/  IMAD.U32 R0, RZ, RZ, UR36 ;  /* 0x00000024ff007e24 */ /* 0x000fc8000f8e00ff */
[----:B------:R-:W-:-:S05]  /*0fc0*/  VIADD R0, R0, 0x33400 ;  /* 0x0003340000007836 */ /* 0x000fca0000000000 */
[----:B------:R-:W-:-:S13]  /*0fd0*/  LOP3.LUT P0, RZ, R0, 0x1bf, RZ, 0xc0, !PT ;  /* 0x000001bf00ff7812 */ /* 0x000fda000780c0ff */
        /* <DEDUP_REMOVED lines=17> */
.L_x_525:
        /* <DEDUP_REMOVED lines=15> */
.L_x_524:
[----:B-12---:R-:W1:Y:S01]  /*11e0*/  S2R R2, SR_TID.X ;  /* 0x0000000000027919 */ /* 0x006e620000002100 */
[----:B------:R-:W-:Y:S01]  /*11f0*/  UMOV UR4, 0xffffffff ;  /* 0xffffffff00047882 */ /* 0x000fe20000000000 */
[----:B-1----:R-:W-:-:S05]  /*1200*/  VIADD R0, R2, 0xffffff80 ;  /* 0xffffff8002007836 */ /* 0x002fca0000000000 */
[----:B------:R-:W-:-:S04]  /*1210*/  SHF.R.S32.HI R3, RZ, 0x1f, R0 ;  /* 0x0000001fff037819 */ /* 0x000fc80000011400 */
[----:B------:R-:W-:-:S04]  /*1220*/  LEA.HI R2, R3, R0, RZ, 0x7 ;  /* 0x0000000003027211 */ /* 0x000fc800078f38ff */
[----:B------:R-:W-:Y:S01]  /*1230*/  SHF.R.S32.HI R13, RZ, 0x7, R2 ;  /* 0x00000007ff0d7819 */ /* 0x000fe20000011402 */
[----:B------:R-:W-:Y:S06]  /*1240*/  BRA.DIV UR4, `(.L_x_526) ;  /* 0x0000009204547947 */ /* 0x000fec000b800000 */
[----:B------:R1:W2:Y:S02]  /*1250*/  SHFL.IDX PT, R14, R13, RZ, 0x1f ;  /* 0x00001fff0d0e7589 */ /* 0x0002a400000e0000 */
.L_x_656:
[----:B------:R-:W-:Y:S01]  /*1260*/  SHF.L.U32 R11, RZ, 0x1f, RZ ;  /* 0x0000001fff0b7819 */ /* 0x000fe200000006ff */
[----:B--2---:R-:W-:Y:S01]  /*1270*/  IMAD.HI R4, R14, 0x55555556, RZ ;  /* 0x555555560e047827 */ /* 0x004fe200078e02ff */
[----:B------:R-:W-:Y:S02]  /*1280*/  LEA.HI R6, R3, R0, RZ, 0x4 ;  /* 0x0000000003067211 */ /* 0x000fe400078f20ff */
[----:B------:R-:W2:Y:S01]  /*1290*/  SYNCS.PHASECHK.TRANS64.TRYWAIT P0, [UR36+0x36400], R11 ;  /* 0x0364000bff0075a7 */ /* 0x000ea20008000164 */
[----:B------:R-:W-:Y:S01]  /*12a0*/  LOP3.LUT R7, R2, 0xffffff80, RZ, 0xc0, !PT ;  /* 0xffffff8002077812 */ /* 0x000fe200078ec0ff */
[----:B------:R-:W-:Y:S01]  /*12b0*/  VIADD R19, R19, 0x3f ;  /* 0x0000003f13137836 */ /* 0x000fe20000000000 */
[----:B------:R-:W-:Y:S01]  /*12c0*/  LEA.HI R5, R4, R4, RZ, 0x1 ;  /* 0x0000000404057211 */ /* 0x000fe200078f08ff */
[----:B------:R-:W-:Y:S01]  /*12d0*/  IMAD.HI R4, R13, 0x55555556, RZ ;  /* 0x555555560d047827 */ /* 0x000fe200078e02ff */
[----:B------:R-:W-:Y:S02]  /*12e0*/  LEA.HI R2, R3, R0, RZ, 0x5 ;  /* 0x0000000003027211 */ /* 0x000fe400078f28ff */
[----:B------:R-:W-:Y:S01]  /*12f0*/  LOP3.LUT R3, R6, 0xfffffff0, RZ, 0xc0, !PT ;  /* 0xfffffff006037812 */ /* 0x000fe200078ec0ff */
[----:B------:R-:W-:Y:S01]  /*1300*/  IMAD R18, R17, -0x60, R18 ;  /* 0xffffffa011127824 */ /* 0x000fe200078e0212 */
[----:B------:R-:W-:Y:S01]  /*1310*/  LEA.HI R8, R4, R4, RZ, 0x1 ;  /* 0x0000000404087211 */ /* 0x000fe200078f08ff */
[C---:B------:R-:W-:Y:S01]  /*1320*/  IMAD.IADD R4, R0.reuse, 0x1, -R7 ;  /* 0x0000000100047824 */ /* 0x040fe200078e0a07 */
[--C-:B------:R-:W-:Y:S01]  /*1330*/  SHF.R.S32.HI R9, RZ, 0x5, R2.reuse ;  /* 0x00000005ff097819 */ /* 0x100fe20000011402 */
[----:B------:R-:W-:Y:S01]  /*1340*/  IMAD.IADD R3, R0, 0x1, -R3 ;  /* 0x0000000100037824 */ /* 0x000fe200078e0a03 */
[----:B------:R-:W-:Y:S01]  /*1350*/  SHF.R.S32.HI R10, RZ, 0x1f, R19 ;  /* 0x0000001fff0a7819 */ /* 0x000fe20000011413 */
[----:B------:R-:W-:Y:S01]  /*1360*/  IMAD R7, R8, -0x3, R13 ;  /* 0xfffffffd08077824 */ /* 0x000fe200078e020d */
[----:B------:R-:W-:Y:S01]  /*1370*/  SHF.R.S32.HI R8, RZ, 0x1f, R2 ;  /* 0x0000001fff087819 */ /* 0x000fe20000011402 */
[----:B------:R-:W-:Y:S01]  /*1380*/  IMAD R5, R5, -0x3, R14 ;  /* 0xfffffffd05057824 */ /* 0x000fe200078e020e */
[----:B------:R-:W-:Y:S01]  /*1390*/  LEA.HI R2, R10, R19, RZ, 0x6 ;  /* 0x000000130a027211 */ /* 0x000fe200078f30ff */
[----:B------:R-:W-:Y:S01]  /*13a0*/  IMAD R17, R7, -0x20, R18 ;  /* 0xffffffe007117824 */ /* 0x000fe200078e0212 */
[----:B------:R-:W-:-:S02]  /*13b0*/  LEA.HI R8, R8, R9, RZ, 0x2 ;  /* 0x0000000908087211 */ /* 0x000fc400078f10ff */
[----:B------:R-:W-:Y:S01]  /*13c0*/  LEA.HI R0, R3, R3, RZ, 0x1 ;  /* 0x0000000303007211 */ /* 0x000fe200078f08ff */
[----:B--2---:R-:W-:Y:S06]  /*13d0*/  @P0 BRA `(.L_x_527) ;  /* 0x0000000000080947 */ /* 0x004fec0003800000 */
[----:B------:R-:W2:Y:S02]  /*13e0*/  SYNCS.PHASECHK.TRANS64.TRYWAIT P0, [UR36+0x36400], R11 ;  /* 0x0364000bff0075a7 */ /* 0x000ea40008000164 */
[----:B--2---:R-:W-:Y:S05]  /*13f0*/  @!P0 BRA `(.L_x_528) ;  /* 0x0000009000048947 */ /* 0x004fea0003800000 */
.L_x_527:
[----:B------:R-:W-:Y:S01]  /*1400*/  LOP3.LUT R12, R8, 0x3ffffc, RZ, 0xc0, !PT ;  /* 0x003ffffc080c7812 */ /* 0x000fe200078ec0ff */
[----:B------:R-:W-:Y:S01]  /*1410*/  IMAD R14, R13, 0x400, R4 ;  /* 0x000004000d0e7824 */ /* 0x000fe200078e0204 */
[--C-:B--2---:R-:W-:Y:S01]  /*1420*/  SHF.R.S32.HI R7, RZ, 0x1, R0.reuse ;  /* 0x00000001ff077819 */ /* 0x104fe20000011400 */
[----:B------:R-:W-:Y:S01]  /*1430*/  IMAD.MOV.U32 R157, RZ, RZ, 0x20 ;  /* 0x00000020ff9d7424 */ /* 0x000fe200078e00ff */
[----:B------:R-:W-:Y:S01]  /*1440*/  SHF.R.S32.HI R8, RZ, 0x1f, R0 ;  /* 0x0000001fff087819 */ /* 0x000fe20000011400 */
[----:B------:R-:W-:Y:S01]  /*1450*/  IMAD.IADD R15, R9, 0x1, -R12 ;  /* 0x00000001090f7824 */ /* 0x000fe200078e0a0c */
[----:B------:R-:W-:Y:S02]  /*1460*/  SHF.R.S32.HI R10, RZ, 0x1f, R3 ;  /* 0x0000001fff0a7819 */ /* 0x000fe40000011403 */
[----:B------:R-:W-:Y:S02]  /*1470*/  CS2R R70, SRZ ;  /* 0x0000000000467805 */ /* 0x000fe4000001ff00 */
[----:B------:R-:W-:-:S02]  /*1480*/  LEA.HI R8, R8, R7, RZ, 0x2 ;  /* 0x0000000708087211 */ /* 0x000fc400078f10ff */
[----:B------:R-:W-:Y:S02]  /*1490*/  CS2R R68, SRZ ;  /* 0x0000000000447805 */ /* 0x000fe4000001ff00 */
[----:B------:R-:W-:Y:S02]  /*14a0*/  LEA.HI R10, R10, R3, RZ, 0x3 ;  /* 0x000000030a0a7211 */ /* 0x000fe400078f18ff */
[----:B------:R-:W-:Y:S02]  /*14b0*/  CS2R R66, SRZ ;  /* 0x0000000000427805 */ /* 0x000fe4000001ff00 */
[----:B------:R-:W-:Y:S02]  /*14c0*/  LOP3.LUT R8, R8, 0xfffffffc, RZ, 0xc0, !PT ;  /* 0xfffffffc08087812 */ /* 0x000fe400078ec0ff */
[----:B------:R-:W-:Y:S02]  /*14d0*/  CS2R R64, SRZ ;  /* 0x0000000000407805 */ /* 0x000fe4000001ff00 */
[----:B------:R-:W-:Y:S01]  /*14e0*/  LOP3.LUT R0, R0, 0x7fffffe, RZ, 0xc0, !PT ;  /* 0x07fffffe00007812 */ /* 0x000fe200078ec0ff */
[----:B------:R-:W-:Y:S01]  /*14f0*/  IMAD.SHL.U32 R10, R10, 0x20, RZ ;  /* 0x000000200a0a7824 */ /* 0x000fe200078e00ff */
[----:B------:R-:W-:Y:S01]  /*1500*/  SHF.R.S32.HI R6, RZ, 0x4, R6 ;  /* 0x00000004ff067819 */ /* 0x000fe20000011406 */
[----:B------:R-:W-:Y:S01]  /*1510*/  IMAD.IADD R8, R7, 0x1, -R8 ;  /* 0x0000000107087824 */ /* 0x000fe200078e0a08 */
[----:B------:R-:W-:Y:S01]  /*1520*/  CS2R R62, SRZ ;  /* 0x00000000003e7805 */ /* 0x000fe2000001ff00 */
[----:B------:R-:W-:Y:S01]  /*1530*/  IMAD.IADD R11, R3, 0x1, -R0 ;  /* 0x00000001030b7824 */ /* 0x000fe200078e0a00 */
[----:B------:R-:W-:Y:S01]  /*1540*/  SHF.R.S32.HI R3, RZ, 0x1f, R4 ;  /* 0x0000001fff037819 */ /* 0x000fe20000011404 */
[----:B------:R-:W-:Y:S01]  /*1550*/  IMAD.SHL.U32 R9, R8, 0x40, RZ ;  /* 0x0000004008097824 */ /* 0x000fe200078e00ff */
[----:B------:R-:W-:Y:S01]  /*1560*/  LOP3.LUT R10, R10, 0x7fffff00, RZ, 0xc0, !PT ;  /* 0x7fffff000a0a7812 */ /* 0x000fe200078ec0ff */
[----:B------:R-:W-:Y:S01]  /*1570*/  IMAD.SHL.U32 R12, R6, 0x8, RZ ;  /* 0x00000008060c7824 */ /* 0x000fe200078e00ff */
[----:B------:R-:W-:-:S02]  /*1580*/  LEA.HI R0, R3, R4, RZ, 0x2 ;  /* 0x0000000403007211 */ /* 0x000fc400078f10ff */
[----:B------:R-:W-:Y:S02]  /*1590*/  CS2R R60, SRZ ;  /* 0x00000000003c7805 */ /* 0x000fe4000001ff00 */
[----:B------:R-:W-:Y:S01]  /*15a0*/  LOP3.LUT R9, R9, 0xc0, RZ, 0xc0, !PT ;  /* 0x000000c009097812 */ /* 0x000fe200078ec0ff */
[----:B------:R-:W-:Y:S01]  /*15b0*/  IMAD R10, R13, 0x800, R10 ;  /* 0x000008000d0a7824 */ /* 0x000fe200078e020a */
[--C-:B------:R-:W-:Y:S02]  /*15c0*/  SHF.R.S32.HI R6, RZ, 0x2, R0.reuse ;  /* 0x00000002ff067819 */ /* 0x100fe40000011400 */
[----:B------:R-:W-:Y:S02]  /*15d0*/  CS2R R58, SRZ ;  /* 0x00000000003a7805 */ /* 0x000fe4000001ff00 */
[----:B------:R-:W-:Y:S01]  /*15e0*/  SHF.R.S32.HI R7, RZ, 0x1f, R0 ;  /* 0x0000001fff077819 */ /* 0x000fe20000011400 */
[----:B------:R-:W-:Y:S01]  /*15f0*/  IMAD R10, R11, 0x20, R10 ;  /* 0x000000200b0a7824 */ /* 0x000fe200078e020a */
[----:B------:R-:W-:-:S02]  /*1600*/  LOP3.LUT R12, R9, 0x8, R12, 0xf8, !PT ;  /* 0x00000008090c7812 */ /* 0x000fc400078ef80c */
[----:B------:R-:W-:Y:S02]  /*1610*/  CS2R R56, SRZ ;  /* 0x0000000000387805 */ /* 0x000fe4000001ff00 */
[----:B------:R-:W-:Y:S01]  /*1620*/  SHF.R.U32.HI R9, RZ, 0x3, R9 ;  /* 0x00000003ff097819 */ /* 0x000fe20000011609 */
[----:B------:R-:W-:Y:S01]  /*1630*/  IMAD R10, R15, 0x200, R10 ;  /* 0x000002000f0a7824 */ /* 0x000fe200078e020a */
[----:B------:R-:W-:Y:S02]  /*1640*/  LEA.HI R7, R7, R6, RZ, 0x3 ;  /* 0x0000000607077211 */ /* 0x000fe400078f18ff */
[----:B------:R-:W-:Y:S02]  /*1650*/  CS2R R54, SRZ ;  /* 0x0000000000367805 */ /* 0x000fe4000001ff00 */
[----:B------:R-:W-:Y:S02]  /*1660*/  LOP3.LUT R9, R12, R9, RZ, 0x3c, !PT ;  /* 0x000000090c097212 */ /* 0x000fe400078e3cff */
[----:B------:R-:W-:-:S02]  /*1670*/  CS2R R52, SRZ ;  /* 0x0000000000347805 */ /* 0x000fc4000001ff00 */
[----:B------:R-:W-:Y:S02]  /*1680*/  LEA.HI R3, R3, R4, RZ, 0x5 ;  /* 0x0000000403037211 */ /* 0x000fe400078f28ff */
[----:B------:R-:W-:Y:S02]  /*1690*/  CS2R R50, SRZ ;  /* 0x0000000000327805 */ /* 0x000fe4000001ff00 */
[----:B------:R-:W-:Y:S01]  /*16a0*/  LOP3.LUT R7, R7, 0xfffffff8, RZ, 0xc0, !PT ;  /* 0xfffffff807077812 */ /* 0x000fe200078ec0ff */
[----:B------:R-:W-:Y:S01]  /*16b0*/  IMAD.IADD R10, R10, 0x1, R9 ;  /* 0x000000010a0a7824 */ /* 0x000fe200078e0209 */
[----:B------:R-:W-:Y:S02]  /*16c0*/  SHF.R.S32.HI R3, RZ, 0x5, R3 ;  /* 0x00000005ff037819 */ /* 0x000fe40000011403 */
[----:B------:R-:W-:Y:S02]  /*16d0*/  CS2R R48, SRZ ;  /* 0x0000000000307805 */ /* 0x000fe4000001ff00 */
[----:B-1----:R-:W-:Y:S01]  /*16e0*/  LOP3.LUT R13, R0, 0xfffffffc, RZ, 0xc0, !PT ;  /* 0xfffffffc000d7812 */ /* 0x002fe200078ec0ff */
[----:B------:R-:W-:Y:S01]  /*16f0*/  IMAD.IADD R6, R6, 0x1, -R7 ;  /* 0x0000000106067824 */ /* 0x000fe200078e0a07 */
[----:B------:R-:W-:-:S02]  /*1700*/  LEA R156, R10, UR36, 0x1 ;  /* 0x000000240a9c7c11 */ /* 0x000fc4000f8e08ff */
[----:B------:R-:W-:Y:S02]  /*1710*/  CS2R R46, SRZ ;  /* 0x00000000002e7805 */ /* 0x000fe4000001ff00 */
[----:B------:R-:W-:Y:S01]  /*1720*/  SHF.R.S32.HI R10, RZ, 0x6, R2 ;  /* 0x00000006ff0a7819 */ /* 0x000fe20000011402 */
[----:B------:R-:W-:Y:S01]  /*1730*/  IMAD R3, R3, 0x10, R6 ;  /* 0x0000001003037824 */ /* 0x000fe200078e0206 */
[----:B------:R-:W-:Y:S01]  /*1740*/  LOP3.LUT P0, RZ, R8, 0x2, RZ, 0xc0, !PT ;  /* 0x0000000208ff7812 */ /* 0x000fe2000780c0ff */
[----:B------:R-:W-:Y:S01]  /*1750*/  IMAD.IADD R0, R4, 0x1, -R13 ;  /* 0x0000000104007824 */ /* 0x000fe200078e0a0d */
[----:B------:R-:W-:Y:S01]  /*1760*/  LOP3.LUT R9, R16, 0x1, RZ, 0xfc, !PT ;  /* 0x0000000110097812 */ /* 0x000fe200078efcff */
[----:B------:R-:W-:Y:S01]  /*1770*/  IMAD.SHL.U32 R4, R14, 0x4, RZ ;  /* 0x000000040e047824 */ /* 0x000fe200078e00ff */
[----:B------:R1:W-:Y:S01]  /*1780*/  STL [R1], R3 ;  /* 0x0000000301007387 */ /* 0x0003e20000100800 */
[----:B------:R-:W-:Y:S01]  /*1790*/  SEL R157, R157, 0xffffffe0, !P0 ;  /* 0xffffffe09d9d7807 */ /* 0x000fe20004000000 */
[----:B------:R-:W-:Y:S01]  /*17a0*/  IMAD R0, R0, -0x2, R17 ;  /* 0xfffffffe00007824 */ /* 0x000fe200078e0211 */
[----:B------:R-:W-:Y:S01]  /*17b0*/  CS2R R6, SRZ ;  /* 0x0000000000067805 */ /* 0x000fe2000001ff00 */
[----:B------:R2:W-:Y:S01]  /*17c0*/  STL [R1+0x4], R10 ;  /* 0x0000040a01007387 */ /* 0x0005e20000100800 */
[----:B------:R-:W-:Y:S01]  /*17d0*/  IMAD.MOV.U32 R8, RZ, RZ, RZ ;  /* 0x000000ffff087224 */ /* 0x000fe200078e00ff */
[----:B------:R-:W-:-:S02]  /*17e0*/  CS2R R44, SRZ ;  /* 0x00000000002c7805 */ /* 0x000fc4000001ff00 */
[----:B------:R-:W-:Y:S02]  /*17f0*/  CS2R R42, SRZ ;  /* 0x00000000002a7805 */ /* 0x000fe4000001ff00 */
[----:B------:R-:W-:Y:S02]  /*1800*/  CS2R R40, SRZ ;  /* 0x0000000000287805 */ /* 0x000fe4000001ff00 */
[----:B------:R-:W-:Y:S01]  /*1810*/  CS2R R38, SRZ ;  /* 0x0000000000267805 */ /* 0x000fe2000001ff00 */
[----:B-1----:R-:W-:Y:S01]  /*1820*/  IMAD.MOV.U32 R3, RZ, RZ, RZ ;  /* 0x000000ffff037224 */ /* 0x002fe200078e00ff */
        /* <DEDUP_REMOVED lines=31> */
[----:B------:R-:W-:Y:S02]  /*1a20*/  LEA R2, R4, UR36, 0x2 ;  /* 0x0000002404027c11 */ /* 0x000fe4000f8e10ff */
[----:B--2---:R-:W-:-:S07]  /*1a30*/  IADD3 R157, R157, 0x30400, R156 ;  /* 0x000304009d9d7810 */ /* 0x004fce0007ffe09c */
.L_x_539:
[----:B------:R-:W-:-:S13]  /*1a40*/  ISETP.NE.AND P0, PT, R9, 0x3, PT ;  /* 0x000000030900780c */ /* 0x000fda0003f05270 */
[----:B------:R-:W-:Y:S05]  /*1a50*/  @!P0 BRA `(.L_x_529) ;  /* 0x0000000000048947 */ /* 0x000fea0003800000 */
[----:B------:R-:W-:Y:S01]  /*1a60*/  BPT.TRAP 0x1 ;  /* 0x000000040000795c */ /* 0x000fe20000300000 */
.L_x_529:
[----:B------:R-:W-:Y:S02]  /*1a70*/  LEA R4, R3, UR36, 0x3 ;  /* 0x0000002403047c11 */ /* 0x000fe4000f8e18ff */
[----:B------:R-:W-:-:S04]  /*1a80*/  SHF.L.U32 R11, R7, 0x1f, RZ ;  /* 0x0000001f070b7819 */ /* 0x000fc800000006ff */
[----:B------:R1:W2:Y:S01]  /*1a90*/  SYNCS.PHASECHK.TRANS64.TRYWAIT P1, [R4+URZ+0x36410], R11 ;  /* 0x0364100b040075a7 */ /* 0x0002a2000802017f */
[----:B------:R-:W-:Y:S05]  /*1aa0*/  @!P0 BRA `(.L_x_530) ;  /* 0x0000000000048947 */ /* 0x000fea0003800000 */
[----:B------:R-:W-:Y:S01]  /*1ab0*/  BPT.TRAP 0x1 ;  /* 0x000000040000795c */ /* 0x000fe20000300000 */
.L_x_530:
[----:B--2---:R-:W-:Y:S05]  /*1ac0*/  @P1 BRA `(.L_x_531) ;  /* 0x0000000000081947 */ /* 0x004fea0003800000 */
[----:B------:R-:W2:Y:S02]  /*1ad0*/  SYNCS.PHASECHK.TRANS64.TRYWAIT P1, [R4+URZ+0x36410], R11 ;  /* 0x0364100b040075a7 */ /* 0x000ea4000802017f */
[----:B--2---:R-:W-:Y:S05]  /*1ae0*/  @!P1 BRA `(.L_x_532) ;  /* 0x0000008800609947 */ /* 0x004fea0003800000 */
.L_x_531:
[----:B------:R-:W-:Y:S05]  /*1af0*/  WARPSYNC.ALL ;  /* 0x0000000000007948 */ /* 0x000fea0003800000 */
[----:B------:R-:W-:Y:S01]  /*1b00*/  R2UR UR6, R5 ;  /* 0x00000000050672ca */ /* 0x000fe200000e0000 */
[----:B------:R-:W-:Y:S01]  /*1b10*/  UIADD3 UR4, UR36, 0x1e000, URZ ;  /* 0x0001e00024047890 */ /* 0x000fe2000fffe03f */
[----:B------:R-:W-:Y:S01]  /*1b20*/  R2UR UR7, R3 ;  /* 0x00000000030772ca */ /* 0x000fe200000e0000 */
[----:B------:R-:W3:Y:S01]  /*1b30*/  LDL R10, [R1] ;  /* 0x00000000010a7983 */ /* 0x000ee20000100800 */
[----:B------:R-:W-:Y:S01]  /*1b40*/  WARPGROUP.ARRIVE ;  /* 0x00000000000079c5 */ /* 0x000fe20000000000 */
[----:B------:R-:W-:Y:S01]  /*1b50*/  USHF.R.U32.HI UR5, URZ, 0x4, UR4 ;  /* 0x000000043f057899 */ /* 0x000fe20008011604 */
[----:B------:R-:W-:Y:S01]  /*1b60*/  UMOV UR13, 0x40000040 ;  /* 0x40000040000d7882 */ /* 0x000fe20000000000 */
[----:B------:R-:W-:-:S02]  /*1b70*/  UMOV UR15, 0x40000040 ;  /* 0x40000040000f7882 */ /* 0x000fc40000000000 */
[----:B------:R-:W-:Y:S01]  /*1b80*/  ULOP3.LUT UR5, UR5, 0x3fff, URZ, 0xc0, !UPT ;  /* 0x00003fff05057892 */ /* 0x000fe2000f8ec03f */
[----:B------:R-:W-:Y:S01]  /*1b90*/  UMOV UR9, 0x40000040 ;  /* 0x4000004000097882 */ /* 0x000fe20000000000 */
[----:B------:R-:W-:Y:S02]  /*1ba0*/  UMOV UR11, 0x40000040 ;  /* 0x40000040000b7882 */ /* 0x000fe40000000000 */
        /* <DEDUP_REMOVED lines=36> */
[----:B------:R-:W-:Y:S01]  /*1df0*/  WARPGROUP.ARRIVE ;  /* 0x00000000000079c5 */ /* 0x000fe20000000000 */
[----:B---3--:R-:W-:-:S05]  /*1e00*/  IMAD R10, R3, 0x40, R10 ;  /* 0x00000040030a7824 */ /* 0x008fca00078e020a */
[----:B------:R-:W-:Y:S01]  /*1e10*/  HGMMA.64x32x16.F32 R120, gdesc[UR12], R120, gsb0 ;  /* 0x006000000c7879f0 */ /* 0x000fe20008000878 */
[----:B------:R-:W-:Y:S01]  /*1e20*/  UIADD3 UR12, UR6, 0x202, URZ ;  /* 0x00000202060c7890 */ /* 0x000fe2000fffe03f */
[----:B------:R-:W-:Y:S01]  /*1e30*/  LEA R10, R10, UR36, 0x2 ;  /* 0x000000240a0a7c11 */ /* 0x000fe2000f8e10ff */
        /* <DEDUP_REMOVED lines=48> */
[----:B------:R3:W1:Y:S01]  /*2140*/  LDS R139, [R10+0x30020] ;  /* 0x030020000a8b7984 */ /* 0x0006620000000800 */
[----:B------:R-:W-:Y:S05]  /*2150*/  @!P0 BRA `(.L_x_533) ;  /* 0x0000000000048947 */ /* 0x000fea0003800000 */
[----:B------:R-:W-:Y:S01]  /*2160*/  BPT.TRAP 0x1 ;  /* 0x000000040000795c */ /* 0x000fe20000300000 */
.L_x_533:
[----:B------:R-:W-:-:S04]  /*2170*/  SHF.L.U32 R15, R6, 0x1f, RZ ;  /* 0x0000001f060f7819 */ /* 0x000fc800000006ff */
[----:B------:R1:W1:Y:S01]  /*2180*/  SYNCS.PHASECHK.TRANS64.TRYWAIT P1, [UR36+0x36430], R15 ;  /* 0x0364300fff0075a7 */ /* 0x0002620008020164 */
[----:B------:R-:W-:Y:S05]  /*2190*/  @!P0 BRA `(.L_x_534) ;  /* 0x0000000000048947 */ /* 0x000fea0003800000 */
[----:B------:R-:W-:Y:S01]  /*21a0*/  BPT.TRAP 0x1 ;  /* 0x000000040000795c */ /* 0x000fe20000300000 */
.L_x_534:
[----:B------:R-:W-:Y:S01]  /*21b0*/  FMUL.FTZ R12, R120, UR40 ;  /* 0x00000028780c7c20 */ /* 0x000fe20008410000 */
[----:B------:R-:W-:Y:S01]  /*21c0*/  FMUL.FTZ R13, R121, UR40 ;  /* 0x00000028790d7c20 */ /* 0x000fe20008410000 */
[----:B---3--:R-:W-:Y:S01]  /*21d0*/  FMUL.FTZ R10, R122, UR40 ;  /* 0x000000287a0a7c20 */ /* 0x008fe20008410000 */
[----:B-12---:R-:W-:Y:S01]  /*21e0*/  FMUL.FTZ R11, R123, UR40 ;  /* 0x000000287b0b7c20 */ /* 0x006fe20008410000 */
        /* <DEDUP_REMOVED lines=10> */
[----:B------:R-:W1:Y:S01]  /*2290*/  MUFU.TANH R12, R12 ;  /* 0x0000000c000c7308 */ /* 0x000e620000002400 */
[----:B------:R-:W-:Y:S01]  /*22a0*/  FMUL.FTZ R136, R134, UR40 ;  /* 0x0000002886887c20 */ /* 0x000fe20008410000 */
[----:B------:R-:W-:-:S06]  /*22b0*/  FMUL.FTZ R23, R135, UR40 ;  /* 0x0000002887177c20 */ /* 0x000fcc0008410000 */
[----:B------:R-:W2:Y:S08]  /*22c0*/  MUFU.TANH R13, R13 ;  /* 0x0000000d000d7308 */ /* 0x000eb00000002400 */
[----:B------:R-:W3:Y:S08]  /*22d0*/  MUFU.TANH R10, R10 ;  /* 0x0000000a000a7308 */ /* 0x000ef00000002400 */
[----:B------:R-:W1:Y:S08]  /*22e0*/  MUFU.TANH R11, R11 ;  /* 0x0000000b000b7308 */ /* 0x000e700000002400 */
        /* <DEDUP_REMOVED lines=9> */
[----:B------:R-:W1:Y:S01]  /*2380*/  MUFU.TANH R138, R138 ;  /* 0x0000008a008a7308 */ /* 0x000e620000002400 */
[----:B--23--:R-:W-:Y:S05]  /*2390*/  @P1 BRA `(.L_x_535) ;  /* 0x0000000000081947 */ /* 0x00cfea0003800000 */
[----:B------:R-:W2:Y:S02]  /*23a0*/  SYNCS.PHASECHK.TRANS64.TRYWAIT P1, [UR36+0x36430], R15 ;  /* 0x0364300fff0075a7 */ /* 0x000ea40008020164 */
[----:B--2---:R-:W-:Y:S05]  /*23b0*/  @!P1 BRA `(.L_x_536) ;  /* 0x0000008000409947 */ /* 0x004fea0003800000 */
.L_x_535:
[----:B------:R-:W3:Y:S01]  /*23c0*/  MUFU.TANH R136, R136 ;  /* 0x0000008800887308 */ /* 0x000ee20000002400 */
[C---:B------:R-:W-:Y:S01]  /*23d0*/  ISETP.GT.AND P6, PT, R0.reuse, RZ, PT ;  /* 0x000000ff0000720c */ /* 0x040fe20003fc4270 */
[----:B------:R-:W5:Y:S01]  /*23e0*/  LDL R145, [R1] ;  /* 0x0000000001917983 */ /* 0x000f620000100800 */
[----:B------:R-:W-:Y:S01]  /*23f0*/  UIADD3 UR5, UR36, 0x2a000, URZ ;  /* 0x0002a00024057890 */ /* 0x000fe2000fffe03f */
[----:B------:R-:W-:Y:S01]  /*2400*/  ISETP.GT.AND P1, PT, R0, 0x1, PT ;  /* 0x000000010000780c */ /* 0x000fe20003f24270 */
[----:B------:R-:W-:Y:S01]  /*2410*/  UIADD3 UR4, UR4, 0x9000, URZ ;  /* 0x0000900004047890 */ /* 0x000fe2000fffe03f */
[----:B-12---:R-:W-:Y:S01]  /*2420*/  FSEL R15, R12, -INF , P6 ;  /* 0xff8000000c0f7808 */ /* 0x006fe20003000000 */
[----:B------:R-:W-:Y:S01]  /*2430*/  USHF.R.U32.HI UR6, URZ, 0x4, UR5 ;  /* 0x000000043f067899 */ /* 0x000fe20008011605 */
[----:B------:R-:W1:Y:S01]  /*2440*/  MUFU.TANH R23, R23 ;  /* 0x0000001700177308 */ /* 0x000e620000002400 */
[----:B------:R-:W-:Y:S01]  /*2450*/  FSEL R144, R10, -INF , P6 ;  /* 0xff8000000a907808 */ /* 0x000fe20003000000 */
[----:B------:R-:W-:Y:S01]  /*2460*/  USHF.R.U32.HI UR4, URZ, 0x4, UR4 ;  /* 0x000000043f047899 */ /* 0x000fe20008011604 */
[C---:B------:R-:W-:Y:S01]  /*2470*/  ISETP.GT.AND P2, PT, R0.reuse, 0x8, PT ;  /* 0x000000080000780c */ /* 0x040fe20003f44270 */
[----:B------:R-:W-:Y:S01]  /*2480*/  ULOP3.LUT UR7, UR6, 0x3fff, URZ, 0xc0, !UPT ;  /* 0x00003fff06077892 */ /* 0x000fe2000f8ec03f */
[C---:B------:R-:W-:Y:S01]  /*2490*/  ISETP.GT.AND P3, PT, R0.reuse, 0x9, PT ;  /* 0x000000090000780c */ /* 0x040fe20003f64270 */
[----:B------:R-:W-:Y:S01]  /*24a0*/  ULOP3.LUT UR6, UR4, 0x3fff, URZ, 0xc0, !UPT ;  /* 0x00003fff04067892 */ /* 0x000fe2000f8ec03f */
[C---:B------:R-:W-:Y:S01]  /*24b0*/  ISETP.GT.AND P4, PT, R0.reuse, 0x10, PT ;  /* 0x000000100000780c */ /* 0x040fe20003f84270 */
[----:B------:R-:W-:Y:S01]  /*24c0*/  ULOP3.LUT UR4, UR7, 0x10000, URZ, 0xfc, !UPT ;  /* 0x0001000007047892 */ /* 0x000fe2000f8efc3f */
[C---:B------:R-:W-:Y:S01]  /*24d0*/  ISETP.GT.AND P5, PT, R0.reuse, 0x11, PT ;  /* 0x000000110000780c */ /* 0x040fe20003fa4270 */
[----:B------:R-:W-:Y:S01]  /*24e0*/  ULOP3.LUT UR6, UR6, 0x10000, URZ, 0xfc, !UPT ;  /* 0x0001000006067892 */ /* 0x000fe2000f8efc3f */
[----:B------:R-:W-:Y:S01]  /*24f0*/  ISETP.GT.AND P6, PT, R0, 0x18, PT ;  /* 0x000000180000780c */ /* 0x000fe20003fc4270 */
[--C-:B----4-:R-:W-:Y:S01]  /*2500*/  FFMA.FTZ R152, R15, UR41, -R148.reuse ;  /* 0x000000290f987c23 */ /* 0x110fe20008010894 */
[----:B------:R-:W-:Y:S01]  /*2510*/  FSEL R153, R13, -INF , P1 ;  /* 0xff8000000d997808 */ /* 0x000fe20000800000 */
[--C-:B------:R-:W-:Y:S01]  /*2520*/  FFMA.FTZ R144, R144, UR41, -R139.reuse ;  /* 0x0000002990907c23 */ /* 0x100fe2000801088b */
[----:B------:R-:W-:Y:S01]  /*2530*/  FSEL R120, R11, -INF , P1 ;  /* 0xff8000000b787808 */ /* 0x000fe20000800000 */
[----:B------:R-:W-:Y:S01]  /*2540*/  UMOV UR8, UR4 ;  /* 0x0000000400087c82 */ /* 0x000fe20008000000 */
[----:B------:R-:W-:Y:S01]  /*2550*/  ISETP.GT.AND P1, PT, R0, 0x19, PT ;  /* 0x000000190000780c */ /* 0x000fe20003f24270 */
[--C-:B------:R-:W-:Y:S01]  /*2560*/  FFMA.FTZ R153, R153, UR41, -R148.reuse ;  /* 0x0000002999997c23 */ /* 0x100fe20008010894 */
[----:B------:R-:W-:Y:S01]  /*2570*/  FSEL R151, R14, -INF , P2 ;  /* 0xff8000000e977808 */ /* 0x000fe20001000000 */
[--C-:B------:R-:W-:Y:S01]  /*2580*/  FFMA.FTZ R143, R120, UR41, -R139.reuse ;  /* 0x00000029788f7c23 */ /* 0x100fe2000801088b */
[----:B------:R-:W-:Y:S01]  /*2590*/  FSEL R155, R16, -INF , P3 ;  /* 0xff800000109b7808 */ /* 0x000fe20001800000 */
[----:B------:R-:W-:Y:S01]  /*25a0*/  UMOV UR9, 0x40000040 ;  /* 0x4000004000097882 */ /* 0x000fe20000000000 */
[----:B------:R-:W-:Y:S01]  /*25b0*/  FSEL R149, R21, -INF , P4 ;  /* 0xff80000015957808 */ /* 0x000fe20002000000 */
[--C-:B------:R-:W-:Y:S01]  /*25c0*/  FFMA.FTZ R151, R151, UR41, -R148.reuse ;  /* 0x0000002997977c23 */ /* 0x100fe20008010894 */
        /* <DEDUP_REMOVED lines=12> */
[----:B---3--:R-:W-:Y:S01]  /*2690*/  FSEL R146, R136, -INF , P6 ;  /* 0xff80000088927808 */ /* 0x008fe20003000000 */
[--C-:B------:R-:W-:Y:S01]  /*26a0*/  FFMA.FTZ R142, R142, UR41, -R139.reuse ;  /* 0x000000298e8e7c23 */ /* 0x100fe2000801088b */
[----:B------:R-:W-:Y:S01]  /*26b0*/  FSEL R123, R138, -INF , P1 ;  /* 0xff8000008a7b7808 */ /* 0x000fe20000800000 */
[--C-:B------:R-:W-:Y:S01]  /*26c0*/  FFMA.FTZ R147, R122, UR41, -R139.reuse ;  /* 0x000000297a937c23 */ /* 0x100fe2000801088b */
[----:B-1----:R-:W-:Y:S01]  /*26d0*/  FSEL R124, R23, -INF , P1 ;  /* 0xff800000177c7808 */ /* 0x002fe20000800000 */
[--C-:B------:R-:W-:Y:S01]  /*26e0*/  FFMA.FTZ R146, R146, UR41, -R139.reuse ;  /* 0x0000002992927c23 */ /* 0x100fe2000801088b */
[----:B------:R-:W-:Y:S01]  /*26f0*/  UMOV UR10, UR6 ;  /* 0x00000006000a7c82 */ /* 0x000fe20008000000 */
[----:B------:R-:W-:Y:S01]  /*2700*/  FFMA.FTZ R148, R123, UR41, -R148 ;  /* 0x000000297b947c23 */ /* 0x000fe20008010894 */
[----:B------:R-:W-:Y:S01]  /*2710*/  UMOV UR11, 0x40000040 ;  /* 0x40000040000b7882 */ /* 0x000fe20000000000 */
[----:B------:R-:W-:Y:S01]  /*2720*/  FFMA.FTZ R139, R124, UR41, -R139 ;  /* 0x000000297c8b7c23 */ /* 0x000fe2000801088b */
[----:B------:R-:W1:Y:S01]  /*2730*/  MUFU.EX2 R151, R151 ;  /* 0x0000009700977308 */ /* 0x000e620000000800 */
[----:B------:R-:W-:Y:S01]  /*2740*/  WARPGROUP.ARRIVE ;  /* 0x00000000000079c5 */ /* 0x000fe20000000000 */
[----:B------:R-:W-:Y:S01]  /*2750*/  FFMA.FTZ R14, -R14, R14, 1 ;  /* 0x3f8000000e0e7423 */ /* 0x000fe2000001010e */
[----:B------:R-:W-:Y:S01]  /*2760*/  FFMA.FTZ R12, -R12, R12, 1 ;  /* 0x3f8000000c0c7423 */ /* 0x000fe2000001010c */
[----:B------:R-:W-:Y:S01]  /*2770*/  FFMA.FTZ R13, -R13, R13, 1 ;  /* 0x3f8000000d0d7423 */ /* 0x000fe2000001010d */
[----:B------:R-:W-:Y:S01]  /*2780*/  FFMA.FTZ R21, -R21, R21, 1 ;  /* 0x3f80000015157423 */ /* 0x000fe20000010115 */
[----:B------:R-:W-:Y:S01]  /*2790*/  FFMA.FTZ R16, -R16, R16, 1 ;  /* 0x3f80000010107423 */ /* 0x000fe20000010110 */
[----:B------:R-:W-:Y:S01]  /*27a0*/  HGMMA.64x32x16.F32 R120, gdesc[UR8], RZ, !UPT, gsb0 ;  /* 0x00600000087879f0 */ /* 0x000fe2000c0008ff */
[----:B------:R-:W-:Y:S01]  /*27b0*/  UIADD3 UR10, UR6, 0x2, URZ ;  /* 0x00000002060a7890 */ /* 0x000fe2000fffe03f */
[----:B------:R-:W-:Y:S01]  /*27c0*/  MUFU.EX2 R155, R155 ;  /* 0x0000009b009b7308 */ /* 0x000fe20000000800 */
[----:B------:R-:W-:Y:S01]  /*27d0*/  UIADD3 UR8, UR4, 0x2, URZ ;  /* 0x0000000204087890 */ /* 0x000fe2000fffe03f */
[----:B------:R-:W-:Y:S01]  /*27e0*/  FFMA.FTZ R22, -R22, R22, 1 ;  /* 0x3f80000016167423 */ /* 0x000fe20000010116 */
[----:B------:R-:W-:Y:S01]  /*27f0*/  UMOV UR11, 0x40000040 ;  /* 0x40000040000b7882 */ /* 0x000fe20000000000 */
[----:B------:R-:W-:Y:S01]  /*2800*/  UMOV UR9, 0x40000040 ;  /* 0x4000004000097882 */ /* 0x000fe20000000000 */
[----:B------:R-:W-:Y:S01]  /*2810*/  FFMA.FTZ R17, -R17, R17, 1 ;  /* 0x3f80000011117423 */ /* 0x000fe20000010111 */
[----:B------:R-:W-:Y:S01]  /*2820*/  FFMA.FTZ R136, -R136, R136, 1 ;  /* 0x3f80000088887423 */ /* 0x000fe20000010188 */
[----:B------:R-:W-:Y:S01]  /*2830*/  FFMA.FTZ R23, -R23, R23, 1 ;  /* 0x3f80000017177423 */ /* 0x000fe20000010117 */
[----:B------:R-:W2:Y:S01]  /*2840*/  MUFU.EX2 R152, R152 ;  /* 0x0000009800987308 */ /* 0x000ea20000000800 */
[----:B------:R-:W-:-:S07]  /*2850*/  UMOV UR7, 0x80000020 ;  /* 0x8000002000077882 */ /* 0x000fce0000000000 */
[----:B------:R-:W3:Y:S08]  /*2860*/  MUFU.EX2 R153, R153 ;  /* 0x0000009900997308 */ /* 0x000ef00000000800 */
[----:B------:R-:W-:Y:S08]  /*2870*/  MUFU.EX2 R144, R144 ;  /* 0x0000009000907308 */ /* 0x000ff00000000800 */
[----:B------:R-:W4:Y:S08]  /*2880*/  MUFU.EX2 R143, R143 ;  /* 0x0000008f008f7308 */ /* 0x000f300000000800 */
[----:B------:R-:W-:Y:S08]  /*2890*/  MUFU.EX2 R150, R150 ;  /* 0x0000009600967308 */ /* 0x000ff00000000800 */
[----:B------:R-:W4:Y:S08]  /*28a0*/  MUFU.EX2 R154, R154 ;  /* 0x0000009a009a7308 */ /* 0x000f300000000800 */
[----:B------:R-:W-:Y:S01]  /*28b0*/  MUFU.EX2 R142, R142 ;  /* 0x0000008e008e7308 */ /* 0x000fe20000000800 */
[----:B------:R-:W-:-:S02]  /*28c0*/  WARPGROUP.DEPBAR.LE gsb0, 0x0 ;  /* 0x00008000000079c5 */ /* 0x000fc40000010000 */
[----:B------:R-:W-:-:S05]  /*28d0*/  WARPGROUP.ARRIVE ;  /* 0x00000000000079c5 */ /* 0x000fca0000000000 */
[----:B------:R-:W4:Y:S01]  /*28e0*/  MUFU.EX2 R141, R141 ;  /* 0x0000008d008d7308 */ /* 0x000f220000000800 */
[----:B------:R-:W-:Y:S01]  /*28f0*/  HGMMA.64x32x16.F32 R120, gdesc[UR8], R120, gsb0 ;  /* 0x00600000087879f0 */ /* 0x000fe20008000878 */
[----:B------:R-:W-:Y:S02]  /*2900*/  UIADD3 UR10, UR6, 0x4, URZ ;  /* 0x00000004060a7890 */ /* 0x000fe4000fffe03f */
[----:B------:R-:W-:Y:S01]  /*2910*/  UIADD3 UR8, UR4, 0x4, URZ ;  /* 0x0000000404087890 */ /* 0x000fe2000fffe03f */
[----:B------:R-:W-:Y:S01]  /*2920*/  UMOV UR11, 0x40000040 ;  /* 0x40000040000b7882 */ /* 0x000fe20000000000 */
[----:B------:R-:W-:Y:S02]  /*2930*/  UMOV UR9, 0x40000040 ;  /* 0x4000004000097882 */ /* 0x000fe40000000000 */
[----:B------:R-:W-:Y:S08]  /*2940*/  MUFU.EX2 R148, R148 ;  /* 0x0000009400947308 */ /* 0x000ff00000000800 */
[----:B------:R-:W-:Y:S08]  /*2950*/  MUFU.EX2 R147, R147 ;  /* 0x0000009300937308 */ /* 0x000ff00000000800 */
[----:B------:R-:W4:Y:S08]  /*2960*/  MUFU.EX2 R146, R146 ;  /* 0x0000009200927308 */ /* 0x000f300000000800 */
[----:B------:R-:W4:Y:S01]  /*2970*/  MUFU.EX2 R139, R139 ;  /* 0x0000008b008b7308 */ /* 0x000f220000000800 */
        /* <DEDUP_REMOVED lines=14> */
[----:B-----5:R-:W-:Y:S01]  /*2a60*/  LEA R15, R145, UR36, 0x2 ;  /* 0x00000024910f7c11 */ /* 0x020fe2000f8e10ff */
        /* <DEDUP_REMOVED lines=49> */
[----:B------:R-:W-:-:S04]  /*2d80*/  USHF.R.U32.HI UR4, URZ, 0x4, UR37 ;  /* 0x000000043f047899 */ /* 0x000fc80008011625 */
[----:B------:R-:W-:Y:S01]  /*2d90*/  ULOP3.LUT UR4, UR4, 0x3fff, URZ, 0xc0, !UPT ;  /* 0x00003fff04047892 */ /* 0x000fe2000f8ec03f */
[----:B------:R-:W-:Y:S02]  /*2da0*/  WARPGROUP.DEPBAR.LE gsb0, 0x0 ;  /* 0x00008000000079c5 */ /* 0x000fe40000010000 */
[----:B------:R-:W-:-:S06]  /*2db0*/  WARPGROUP.ARRIVE ;  /* 0x00000000000079c5 */ /* 0x000fcc0000000000 */
[----:B------:R-:W-:Y:S01]  /*2dc0*/  HGMMA.64x32x16.F32 R120, gdesc[UR8], R120, gsb0 ;  /* 0x00600000087879f0 */ /* 0x000fe20008000878 */
[----:B------:R-:W-:Y:S01]  /*2dd0*/  R2UR UR10, R5 ;  /* 0x00000000050a72ca */ /* 0x000fe200000e0000 */
[----:B------:R-:W-:Y:S01]  /*2de0*/  ULOP3.LUT UR9, UR4, 0x1000000, URZ, 0xfc, !UPT ;  /* 0x0100000004097892 */ /* 0x000fe2000f8efc3f */
[----:B------:R-:W-:-:S06]  /*2df0*/  UMOV UR11, 0x40000040 ;  /* 0x40000040000b7882 */ /* 0x000fcc0000000000 */
[----:B------:R-:W-:-:S05]  /*2e00*/  UMOV UR6, UR9 ;  /* 0x0000000900067c82 */ /* 0x000fca0008000000 */
[----:B------:R-:W-:-:S04]  /*2e10*/  ULEA UR5, UR10, UR5, 0xd ;  /* 0x000000050a057291 */ /* 0x000fc8000f8e683f */
[----:B------:R-:W-:-:S04]  /*2e20*/  USHF.R.U32.HI UR5, URZ, 0x4, UR5 ;  /* 0x000000043f057899 */ /* 0x000fc80008011605 */
[----:B------:R-:W-:-:S03]  /*2e30*/  ULOP3.LUT UR8, UR5, 0x3fff, URZ, 0xc0, !UPT ;  /* 0x00003fff05087892 */ /* 0x000fc6000f8ec03f */
[----:B------:R-:W-:-:S04]  /*2e40*/  UMOV UR5, 0x40000040 ;  /* 0x4000004000057882 */ /* 0x000fc80000000000 */
[----:B------:R-:W-:Y:S01]  /*2e50*/  UMOV UR4, UR8 ;  /* 0x0000000800047c82 */ /* 0x000fe20008000000 */
[----:B------:R-:W-:Y:S02]  /*2e60*/  WARPGROUP.DEPBAR.LE gsb0, 0x0 ;  /* 0x00008000000079c5 */ /* 0x000fe40000010000 */
[----:B------:R-:W5:Y:S02]  /*2e70*/  LDS R145, [R15+0x30200] ;  /* 0x030200000f917984 */ /* 0x000f640000000800 */
[--C-:B-----5:R-:W-:Y:S01]  /*2e80*/  FADD.FTZ R124, R124, -R145.reuse ;  /* 0x800000917c7c7221 */ /* 0x120fe20000010000 */
[--C-:B------:R-:W-:Y:S01]  /*2e90*/  FADD.FTZ R120, R120, -R145.reuse ;  /* 0x8000009178787221 */ /* 0x100fe20000010000 */
[--C-:B------:R-:W-:Y:S01]  /*2ea0*/  FADD.FTZ R121, R121, -R145.reuse ;  /* 0x8000009179797221 */ /* 0x100fe20000010000 */
[--C-:B------:R-:W-:Y:S01]  /*2eb0*/  FADD.FTZ R128, R128, -R145.reuse ;  /* 0x8000009180807221 */ /* 0x100fe20000010000 */
[----:B-1----:R-:W-:Y:S01]  /*2ec0*/  FMUL.FTZ R124, R151, R124 ;  /* 0x0000007c977c7220 */ /* 0x002fe20000410000 */
[----:B--2---:R-:W-:Y:S01]  /*2ed0*/  FMUL.FTZ R120, R152, R120 ;  /* 0x0000007898787220 */ /* 0x004fe20000410000 */
[----:B---3--:R-:W-:Y:S01]  /*2ee0*/  FMUL.FTZ R121, R153, R121 ;  /* 0x0000007999797220 */ /* 0x008fe20000410000 */
[--C-:B------:R-:W-:Y:S01]  /*2ef0*/  FADD.FTZ R132, R132, -R145.reuse ;  /* 0x8000009184847221 */ /* 0x100fe20000010000 */
[----:B------:R-:W-:Y:S01]  /*2f00*/  FMUL.FTZ R124, R14, R124 ;  /* 0x0000007c0e7c7220 */ /* 0x000fe20000410000 */
[----:B------:R-:W-:Y:S01]  /*2f10*/  F2FP.F16.F32.PACK_AB R14, R155, R151 ;  /* 0x000000979b0e723e */ /* 0x000fe200000000ff */
[----:B------:R-:W-:Y:S01]  /*2f20*/  FMUL.FTZ R120, R12, R120 ;  /* 0x000000780c787220 */ /* 0x000fe20000410000 */
[----:B------:R1:W2:Y:S01]  /*2f30*/  LDS R151, [R15+0x30220] ;  /* 0x030220000f977984 */ /* 0x0002a20000000800 */
[----:B------:R-:W-:Y:S01]  /*2f40*/  FMUL.FTZ R121, R13, R121 ;  /* 0x000000790d797220 */ /* 0x000fe20000410000 */
[----:B------:R-:W-:Y:S01]  /*2f50*/  F2FP.F16.F32.PACK_AB R12, R153, R152 ;  /* 0x00000098990c723e */ /* 0x000fe200000000ff */
[--C-:B------:R-:W-:Y:S01]  /*2f60*/  FADD.FTZ R125, R125, -R145.reuse ;  /* 0x800000917d7d7221 */ /* 0x100fe20000010000 */
[----:B----4-:R-:W-:Y:S01]  /*2f70*/  F2FP.F16.F32.PACK_AB R13, R143, R144 ;  /* 0x000000908f0d723e */ /* 0x010fe200000000ff */
[--C-:B------:R-:W-:Y:S01]  /*2f80*/  FADD.FTZ R129, R129, -R145.reuse ;  /* 0x8000009181817221 */ /* 0x100fe20000010000 */
[----:B------:R-:W-:Y:S01]  /*2f90*/  FADD.FTZ R133, R133, -R145 ;  /* 0x8000009185857221 */ /* 0x000fe20000010000 */
[----:B------:R-:W-:Y:S01]  /*2fa0*/  FMUL.FTZ R125, R155, R125 ;  /* 0x0000007d9b7d7220 */ /* 0x000fe20000410000 */
[----:B-1----:R-:W-:Y:S01]  /*2fb0*/  F2FP.F16.F32.PACK_AB R15, R154, R150 ;  /* 0x000000969a0f723e */ /* 0x002fe200000000ff */
[----:B------:R-:W-:Y:S01]  /*2fc0*/  BAR.SYNC.DEFER_BLOCKING 0x9, 0x180 ;  /* 0x0246000000007b1d */ /* 0x000fe20000010000 */
[----:B------:R-:W-:Y:S01]  /*2fd0*/  FMUL.FTZ R129, R141, R129 ;  /* 0x000000818d817220 */ /* 0x000fe20000410000 */
[----:B------:R-:W-:Y:S01]  /*2fe0*/  FMUL.FTZ R16, R16, R125 ;  /* 0x0000007d10107220 */ /* 0x000fe20000410000 */
[----:B------:R-:W-:Y:S01]  /*2ff0*/  FFMA.FTZ R125, -R138, R138, 1 ;  /* 0x3f8000008a7d7423 */ /* 0x000fe2000001018a */
[----:B------:R-:W-:Y:S01]  /*3000*/  F2FP.F16.F32.PACK_AB R120, R121, R120 ;  /* 0x000000787978723e */ /* 0x000fe200000000ff */
[----:B------:R-:W-:Y:S01]  /*3010*/  FMUL.FTZ R22, R22, R129 ;  /* 0x0000008116167220 */ /* 0x000fe20000410000 */
[----:B------:R-:W-:-:S04]  /*3020*/  IMAD.U32 R153, RZ, RZ, UR36 ;  /* 0x00000024ff997e24 */ /* 0x000fc8000f8e00ff */
[----:B------:R-:W-:Y:S01]  /*3030*/  VIADD R153, R153, 0x33400 ;  /* 0x0003340099997836 */ /* 0x000fe20000000000 */
[----:B------:R1:W-:Y:S01]  /*3040*/  STSM.16.M88.4 [R156+0x30400], R12 ;  /* 0x0304000c9c007844 */ /* 0x0003e20000000200 */
[--C-:B--2---:R-:W-:Y:S01]  /*3050*/  FADD.FTZ R129, R127, -R151.reuse ;  /* 0x800000977f817221 */ /* 0x104fe20000010000 */
[----:B------:R-:W-:-:S03]  /*3060*/  FADD.FTZ R127, R134, -R151 ;  /* 0x80000097867f7221 */ /* 0x000fc60000010000 */
[----:B------:R-:W-:Y:S01]  /*3070*/  FMUL.FTZ R154, R154, R129 ;  /* 0x000000819a9a7220 */ /* 0x000fe20000410000 */
[----:B------:R-:W-:Y:S01]  /*3080*/  FMUL.FTZ R129, R146, R127 ;  /* 0x0000007f92817220 */ /* 0x000fe20000410000 */
[----:B------:R-:W-:Y:S01]  /*3090*/  FFMA.FTZ R127, -R10, R10, 1 ;  /* 0x3f8000000a7f7423 */ /* 0x000fe2000001010a */
[----:B------:R-:W-:Y:S01]  /*30a0*/  FFMA.FTZ R10, -R11, R11, 1 ;  /* 0x3f8000000b0a7423 */ /* 0x000fe2000001010b */
[----:B------:R-:W-:Y:S01]  /*30b0*/  FFMA.FTZ R11, -R18, R18, 1 ;  /* 0x3f800000120b7423 */ /* 0x000fe20000010112 */
[----:B-1----:R-:W1:Y:S01]  /*30c0*/  MUFU.EX2 R12, R149 ;  /* 0x00000095000c7308 */ /* 0x002e620000000800 */
[--C-:B------:R-:W-:Y:S01]  /*30d0*/  FADD.FTZ R15, R126, -R151.reuse ;  /* 0x800000977e0f7221 */ /* 0x100fe20000010000 */
[----:B------:R-:W-:Y:S01]  /*30e0*/  FADD.FTZ R126, R135, -R151 ;  /* 0x80000097877e7221 */ /* 0x000fe20000010000 */
[----:B------:R-:W-:Y:S01]  /*30f0*/  FMUL.FTZ R154, R11, R154 ;  /* 0x0000009a0b9a7220 */ /* 0x000fe20000410000 */
[----:B------:R-:W-:Y:S01]  /*3100*/  FFMA.FTZ R11, -R20, R20, 1 ;  /* 0x3f800000140b7423 */ /* 0x000fe20000010114 */
[----:B------:R-:W-:Y:S01]  /*3110*/  FMUL.FTZ R150, R150, R15 ;  /* 0x0000000f96967220 */ /* 0x000fe20000410000 */
[C---:B------:R-:W-:Y:S01]  /*3120*/  F2FP.F16.F32.PACK_AB R15, R139.reuse, R146 ;  /* 0x000000928b0f723e */ /* 0x040fe200000000ff */
[----:B------:R-:W-:Y:S01]  /*3130*/  FMUL.FTZ R126, R139, R126 ;  /* 0x0000007e8b7e7220 */ /* 0x000fe20000410000 */
[----:B------:R-:W2:Y:S01]  /*3140*/  MUFU.EX2 R14, R140 ;  /* 0x0000008c000e7308 */ /* 0x000ea20000000800 */
[----:B------:R-:W-:-:S02]  /*3150*/  FMUL.FTZ R17, R17, R150 ;  /* 0x0000009611117220 */ /* 0x000fc40000410000 */
[----:B------:R-:W-:Y:S01]  /*3160*/  FMUL.FTZ R126, R23, R126 ;  /* 0x0000007e177e7220 */ /* 0x000fe20000410000 */
[----:B-1----:R-:W-:Y:S01]  /*3170*/  FMUL.FTZ R128, R12, R128 ;  /* 0x000000800c807220 */ /* 0x002fe20000410000 */
[----:B------:R-:W-:-:S03]  /*3180*/  F2FP.F16.F32.PACK_AB R12, R141, R12 ;  /* 0x0000000c8d0c723e */ /* 0x000fc600000000ff */
[----:B------:R-:W-:Y:S01]  /*3190*/  FMUL.FTZ R21, R21, R128 ;  /* 0x0000008015157220 */ /* 0x000fe20000410000 */
[----:B------:R-:W-:Y:S01]  /*31a0*/  FFMA.FTZ R128, -R137, R137, 1 ;  /* 0x3f80000089807423 */ /* 0x000fe20000010189 */
[----:B--2---:R-:W-:Y:S01]  /*31b0*/  FMUL.FTZ R13, R14, R132 ;  /* 0x000000840e0d7220 */ /* 0x004fe20000410000 */
[C---:B------:R-:W-:Y:S01]  /*31c0*/  F2FP.F16.F32.PACK_AB R14, R148.reuse, R14 ;  /* 0x0000000e940e723e */ /* 0x040fe200000000ff */
[----:B------:R-:W-:Y:S02]  /*31d0*/  FMUL.FTZ R132, R148, R133 ;  /* 0x0000008594847220 */ /* 0x000fe40000410000 */
[----:B------:R-:W-:Y:S01]  /*31e0*/  FMUL.FTZ R128, R128, R13 ;  /* 0x0000000d80807220 */ /* 0x000fe20000410000 */
[--C-:B------:R-:W-:Y:S01]  /*31f0*/  FADD.FTZ R13, R122, -R151.reuse ;  /* 0x800000977a0d7221 */ /* 0x100fe20000010000 */
[----:B------:R-:W-:Y:S01]  /*3200*/  FMUL.FTZ R125, R125, R132 ;  /* 0x000000847d7d7220 */ /* 0x000fe20000410000 */
[--C-:B------:R-:W-:Y:S01]  /*3210*/  FADD.FTZ R132, R123, -R151.reuse ;  /* 0x800000977b847221 */ /* 0x100fe20000010000 */
[--C-:B------:R-:W-:Y:S01]  /*3220*/  FADD.FTZ R123, R130, -R151.reuse ;  /* 0x80000097827b7221 */ /* 0x100fe20000010000 */
[----:B------:R-:W-:Y:S01]  /*3230*/  FMUL.FTZ R144, R144, R13 ;  /* 0x0000000d90907220 */ /* 0x000fe20000410000 */
[----:B------:R-:W-:Y:S01]  /*3240*/  F2FP.F16.F32.PACK_AB R13, R147, R142 ;  /* 0x0000008e930d723e */ /* 0x000fe200000000ff */
[----:B------:R-:W-:Y:S01]  /*3250*/  FMUL.FTZ R143, R143, R132 ;  /* 0x000000848f8f7220 */ /* 0x000fe20000410000 */
[----:B------:R-:W-:Y:S01]  /*3260*/  FADD.FTZ R122, R131, -R151 ;  /* 0x80000097837a7221 */ /* 0x000fe20000010000 */
[----:B------:R-:W-:Y:S01]  /*3270*/  FMUL.FTZ R123, R142, R123 ;  /* 0x0000007b8e7b7220 */ /* 0x000fe20000410000 */
[----:B------:R-:W-:Y:S01]  /*3280*/  FMUL.FTZ R127, R127, R144 ;  /* 0x000000907f7f7220 */ /* 0x000fe20000410000 */
[----:B------:R1:W-:Y:S01]  /*3290*/  STSM.16.M88.4 [R157], R12 ;  /* 0x0000000c9d007844 */ /* 0x0003e20000000200 */
[----:B------:R-:W-:Y:S01]  /*32a0*/  FMUL.FTZ R18, R10, R143 ;  /* 0x0000008f0a127220 */ /* 0x000fe20000410000 */
[----:B------:R-:W-:Y:S01]  /*32b0*/  FMUL.FTZ R122, R147, R122 ;  /* 0x0000007a937a7220 */ /* 0x000fe20000410000 */
[----:B------:R-:W-:Y:S01]  /*32c0*/  FFMA.FTZ R10, -R19, R19, 1 ;  /* 0x3f800000130a7423 */ /* 0x000fe20000010113 */
[----:B------:R-:W-:Y:S01]  /*32d0*/  @!PT LDS RZ, [RZ] ;  /* 0x00000000fffff984 */ /* 0x000fe20000000800 */
[----:B------:R-:W-:Y:S01]  /*32e0*/  @!PT LDS RZ, [RZ] ;  /* 0x00000000fffff984 */ /* 0x000fe20000000800 */
[----:B------:R-:W-:Y:S01]  /*32f0*/  @!PT LDS RZ, [RZ] ;  /* 0x00000000fffff984 */ /* 0x000fe20000000800 */
[----:B------:R-:W-:Y:S01]  /*3300*/  @!PT LDS RZ, [RZ] ;  /* 0x00000000fffff984 */ /* 0x000fe20000000800 */
[----:B------:R2:W-:Y:S06]  /*3310*/  MEMBAR.ALL.CTA ;  /* 0x0000000000007992 */ /* 0x0005ec0000008000 */
[----:B--2---:R-:W2:Y:S01]  /*3320*/  FENCE.VIEW.ASYNC.S ;  /* 0x00000000000073c6 */ /* 0x004ea20000000000 */
[----:B------:R-:W-:Y:S01]  /*3330*/  FMUL.FTZ R11, R11, R122 ;  /* 0x0000007a0b0b7220 */ /* 0x000fe20000410000 */
[----:B------:R-:W-:Y:S01]  /*3340*/  FMUL.FTZ R10, R10, R123 ;  /* 0x0000007b0a0a7220 */ /* 0x000fe20000410000 */
[----:B------:R-:W-:-:S02]  /*3350*/  F2FP.F16.F32.PACK_AB R122, R16, R124 ;  /* 0x0000007c107a723e */ /* 0x000fc400000000ff */
[----:B------:R-:W-:Y:S02]  /*3360*/  F2FP.F16.F32.PACK_AB R121, R18, R127 ;  /* 0x0000007f1279723e */ /* 0x000fe400000000ff */
[----:B------:R-:W-:Y:S01]  /*3370*/  F2FP.F16.F32.PACK_AB R123, R154, R17 ;  /* 0x000000119a7b723e */ /* 0x000fe200000000ff */
[----:B-1----:R-:W-:Y:S01]  /*3380*/  FMUL.FTZ R15, R136, R129 ;  /* 0x00000081880f7220 */ /* 0x002fe20000410000 */
[----:B------:R-:W-:Y:S02]  /*3390*/  F2FP.F16.F32.PACK_AB R12, R22, R21 ;  /* 0x00000015160c723e */ /* 0x000fe400000000ff */
[----:B------:R-:W-:Y:S02]  /*33a0*/  F2FP.F16.F32.PACK_AB R14, R125, R128 ;  /* 0x000000807d0e723e */ /* 0x000fe400000000ff */
[----:B------:R-:W-:Y:S02]  /*33b0*/  F2FP.F16.F32.PACK_AB R13, R11, R10 ;  /* 0x0000000a0b0d723e */ /* 0x000fe400000000ff */
[----:B------:R-:W-:Y:S01]  /*33c0*/  F2FP.F16.F32.PACK_AB R15, R126, R15 ;  /* 0x0000000f7e0f723e */ /* 0x000fe200000000ff */
[----:B--2---:R-:W-:Y:S06]  /*33d0*/  BAR.SYNC.DEFER_BLOCKING 0x9, 0x180 ;  /* 0x0246000000007b1d */ /* 0x004fec0000010000 */
        /* <DEDUP_REMOVED lines=46> */
[----:B-1----:R-:W-:-:S06]  /*36c0*/  WARPGROUP.ARRIVE ;  /* 0x00000000000079c5 */ /* 0x002fcc0000000000 */
        /* <DEDUP_REMOVED lines=35> */
.L_x_537:
        /* <DEDUP_REMOVED lines=60> */
.L_x_538:
[----:B-1----:R-:W2:Y:S01]  /*3cc0*/  LDL R10, [R1+0x4] ;  /* 0x00000400010a7983 */ /* 0x002ea20000100800 */
[----:B------:R-:W-:Y:S01]  /*3cd0*/  VIADD R8, R8, 0x1 ;  /* 0x0000000108087836 */ /* 0x000fe20000000000 */
[----:B------:R-:W-:Y:S01]  /*3ce0*/  LOP3.LUT R6, R6, 0x1, RZ, 0x3c, !PT ;  /* 0x0000000106067812 */ /* 0x000fe200078e3cff */
[----:B------:R-:W-:Y:S02]  /*3cf0*/  VIADD R4, R4, 0x36420 ;  /* 0x0003642004047836 */ /* 0x000fe40000000000 */
[----:B------:R-:W-:-:S03]  /*3d00*/  VIADD R3, R3, 0x1 ;  /* 0x0000000103037836 */ /* 0x000fc60000000000 */
[----:B------:R-:W-:Y:S02]  /*3d10*/  PRMT R4, RZ, 0x654, R4 ;  /* 0x00000654ff047816 */ /* 0x000fe40000000004 */
[C---:B------:R-:W-:Y:S02]  /*3d20*/  ISETP.NE.AND P0, PT, R3.reuse, 0x2, PT ;  /* 0x000000020300780c */ /* 0x040fe40003f05270 */
[----:B------:R1:W-:Y:S02]  /*3d30*/  SYNCS.ARRIVE.TRANS64.RED.A1T0 RZ, [R4+URZ], RZ ;  /* 0x000000ff04ff79a7 */ /* 0x0003e4000810043f */
[----:B------:R-:W-:Y:S02]  /*3d40*/  SEL R3, R3, RZ, P0 ;  /* 0x000000ff03037207 */ /* 0x000fe40000000000 */
[----:B-1----:R-:W-:-:S04]  /*3d50*/  SEL R4, RZ, 0x1, P0 ;  /* 0x00000001ff047807 */ /* 0x002fc80000000000 */
[----:B------:R-:W-:Y:S02]  /*3d60*/  LOP3.LUT R7, R7, R4, RZ, 0x3c, !PT ;  /* 0x0000000407077212 */ /* 0x000fe400078e3cff */
[----:B--2---:R-:W-:-:S13]  /*3d70*/  ISETP.GE.AND P1, PT, R8, R10, PT ;  /* 0x0000000a0800720c */ /* 0x004fda0003f26270 */
[----:B------:R-:W-:Y:S05]  /*3d80*/  @!P1 BRA `(.L_x_539) ;  /* 0xffffffdc002c9947 */ /* 0x000fea000383ffff */
[----:B------:R-:W-:Y:S01]  /*3d90*/  ULDC UR4, c[0x0][0x740] ;  /* 0x0001d00000047ab9 */ /* 0x000fe20000000800 */
[----:B------:R-:W-:Y:S01]  /*3da0*/  PLOP3.LUT P0, PT, PT, PT, PT, 0x8, 0x0 ;  /* 0x000000000000781c */ /* 0x000fe20003f0e170 */
        /* <DEDUP_REMOVED lines=47> */
[----:B------:R-:W-:-:S07]  /*40a0*/  FMUL.FTZ R71, R71, UR4 ;  /* 0x0000000447477c20 */ /* 0x000fce0008410000 */
.L_x_521:
[----:B------:R-:W-:Y:S05]  /*40b0*/  @P0 BRA `(.L_x_540) ;  /* 0x0000001400f80947 */ /* 0x000fea0003800000 */
[----:B------:R-:W3:Y:S01]  /*40c0*/  LDL R120, [R1+0x8] ;  /* 0x0000080001787983 */ /* 0x000ee20000100800 */
[----:B------:R-:W4:Y:S01]  /*40d0*/  S2UR UR5, SR_CgaCtaId ;  /* 0x00000000000579c3 */ /* 0x000f220000008800 */
[----:B------:R-:W-:Y:S01]  /*40e0*/  UMOV UR4, 0x400 ;  /* 0x0000040000047882 */ /* 0x000fe20000000000 */
[----:B------:R-:W-:Y:S01]  /*40f0*/  F2FP.F16.F32.PACK_AB R72, R73, R72 ;  /* 0x000000484948723e */ /* 0x000fe200000000ff */
[----:B------:R-:W1:Y:S01]  /*4100*/  S2R R0, SR_TID.X ;  /* 0x0000000000007919 */ /* 0x000e620000002100 */
        /* <DEDUP_REMOVED lines=9> */
[----:B------:R-:W-:Y:S01]  /*41a0*/  F2FP.F16.F32.PACK_AB R96, R97, R96 ;  /* 0x000000606160723e */ /* 0x000fe200000000ff */
[----:B----4-:R-:W-:Y:S01]  /*41b0*/  ULEA UR4, UR5, UR4, 0x18 ;  /* 0x0000000405047291 */ /* 0x010fe2000f8ec03f */
[----:B------:R-:W-:-:S02]  /*41c0*/  F2FP.F16.F32.PACK_AB R90, R93, R92 ;  /* 0x0000005c5d5a723e */ /* 0x000fc400000000ff */
[----:B------:R-:W-:Y:S02]  /*41d0*/  F2FP.F16.F32.PACK_AB R91, R95, R94 ;  /* 0x0000005e5f5b723e */ /* 0x000fe400000000ff */
[----:B------:R-:W-:Y:S02]  /*41e0*/  F2FP.F16.F32.PACK_AB R97, R99, R98 ;  /* 0x000000626361723e */ /* 0x000fe400000000ff */
[----:B------:R-:W-:Y:S02]  /*41f0*/  F2FP.F16.F32.PACK_AB R104, R105, R104 ;  /* 0x000000686968723e */ /* 0x000fe400000000ff */
[----:B------:R-:W-:Y:S01]  /*4200*/  F2FP.F16.F32.PACK_AB R98, R101, R100 ;  /* 0x000000646562723e */ /* 0x000fe200000000ff */
[----:B-1----:R-:W-:Y:S01]  /*4210*/  VIADD R0, R0, 0xffffff80 ;  /* 0xffffff8000007836 */ /* 0x002fe20000000000 */
[----:B------:R-:W-:Y:S02]  /*4220*/  F2FP.F16.F32.PACK_AB R99, R103, R102 ;  /* 0x000000666763723e */ /* 0x000fe400000000ff */
[----:B------:R-:W-:Y:S01]  /*4230*/  F2FP.F16.F32.PACK_AB R105, R107, R106 ;  /* 0x0000006a6b69723e */ /* 0x000fe200000000ff */
[----:B--2---:R-:W-:Y:S01]  /*4240*/  IMAD.SHL.U32 R2, R0, 0x40, RZ ;  /* 0x0000004000027824 */ /* 0x004fe200078e00ff */
[----:B------:R-:W-:-:S02]  /*4250*/  SHF.R.S32.HI R7, RZ, 0x1f, R0 ;  /* 0x0000001fff077819 */ /* 0x000fc40000011400 */
[----:B------:R-:W-:Y:S02]  /*4260*/  F2FP.F16.F32.PACK_AB R112, R113, R112 ;  /* 0x000000707170723e */ /* 0x000fe400000000ff */
[CC--:B------:R-:W-:Y:S02]  /*4270*/  LEA.HI R4, R7.reuse, R0.reuse, RZ, 0x4 ;  /* 0x0000000007047211 */ /* 0x0c0fe400078f20ff */
[----:B------:R-:W-:Y:S02]  /*4280*/  LEA.HI R5, R7, R0, RZ, 0x5 ;  /* 0x0000000007057211 */ /* 0x000fe400078f28ff */
[----:B------:R-:W-:Y:S02]  /*4290*/  SHF.R.S32.HI R9, RZ, 0x4, R4 ;  /* 0x00000004ff097819 */ /* 0x000fe40000011404 */
[----:B------:R-:W-:Y:S02]  /*42a0*/  LOP3.LUT R2, R2, 0x1c0, RZ, 0xc0, !PT ;  /* 0x000001c002027812 */ /* 0x000fe400078ec0ff */
[----:B------:R-:W-:-:S02]  /*42b0*/  LEA.HI R4, R4, R9, RZ, 0x1 ;  /* 0x0000000904047211 */ /* 0x000fc400078f08ff */
[----:B------:R-:W-:Y:S02]  /*42c0*/  SHF.R.U32.HI R5, RZ, 0x1, R5 ;  /* 0x00000001ff057819 */ /* 0x000fe40000011605 */
[CC--:B------:R-:W-:Y:S02]  /*42d0*/  LEA.HI R3, R7.reuse, R0.reuse, RZ, 0x3 ;  /* 0x0000000007037211 */ /* 0x0c0fe400078f18ff */
[----:B------:R-:W-:Y:S02]  /*42e0*/  LOP3.LUT R6, R4, 0x7ffffe, RZ, 0xc0, !PT ;  /* 0x007ffffe04067812 */ /* 0x000fe400078ec0ff */
[----:B------:R-:W-:Y:S02]  /*42f0*/  LEA.HI R7, R7, R0, RZ, 0x7 ;  /* 0x0000000007077211 */ /* 0x000fe400078f38ff */
[----:B------:R-:W-:Y:S01]  /*4300*/  LOP3.LUT R4, R2, 0x30, R5, 0xf8, !PT ;  /* 0x0000003002047812 */ /* 0x000fe200078ef805 */
[----:B------:R-:W-:Y:S01]  /*4310*/  IMAD.IADD R6, R9, 0x1, -R6 ;  /* 0x0000000109067824 */ /* 0x000fe200078e0a06 */
[----:B------:R-:W-:-:S02]  /*4320*/  SHF.R.S32.HI R5, RZ, 0x7, R7 ;  /* 0x00000007ff057819 */ /* 0x000fc40000011407 */
[----:B------:R-:W-:Y:S02]  /*4330*/  LOP3.LUT R3, R4, 0x8, R3, 0xf8, !PT ;  /* 0x0000000804037812 */ /* 0x000fe400078ef803 */
[----:B------:R-:W-:Y:S01]  /*4340*/  SHF.R.U32.HI R2, RZ, 0x3, R2 ;  /* 0x00000003ff027819 */ /* 0x000fe20000011602 */
[----:B------:R-:W-:Y:S01]  /*4350*/  IMAD R5, R5, 0xc, R6 ;  /* 0x0000000c05057824 */ /* 0x000fe200078e0206 */
[----:B------:R-:W-:Y:S02]  /*4360*/  F2FP.F16.F32.PACK_AB R106, R109, R108 ;  /* 0x0000006c6d6a723e */ /* 0x000fe400000000ff */
[----:B------:R-:W-:Y:S02]  /*4370*/  LOP3.LUT R2, R3, R2, RZ, 0x3c, !PT ;  /* 0x0000000203027212 */ /* 0x000fe400078e3cff */
[----:B------:R-:W-:Y:S02]  /*4380*/  F2FP.F16.F32.PACK_AB R107, R111, R110 ;  /* 0x0000006e6f6b723e */ /* 0x000fe400000000ff */
[----:B------:R-:W-:Y:S01]  /*4390*/  F2FP.F16.F32.PACK_AB R113, R115, R114 ;  /* 0x000000727371723e */ /* 0x000fe200000000ff */
[----:B------:R-:W-:Y:S01]  /*43a0*/  IMAD.U32 R4, R5, 0x200, R2 ;  /* 0x0000020005047824 */ /* 0x000fe200078e0002 */
[----:B------:R-:W-:Y:S01]  /*43b0*/  F2FP.F16.F32.PACK_AB R24, R25, R24 ;  /* 0x000000181918723e */ /* 0x000fe200000000ff */
[----:B------:R-:W1:Y:S01]  /*43c0*/  LDC.64 R2, c[0x0][0x870] ;  /* 0x00021c00ff027b82 */ /* 0x000e620000000a00 */
[----:B------:R-:W-:-:S02]  /*43d0*/  F2FP.F16.F32.PACK_AB R114, R117, R116 ;  /* 0x000000747572723e */ /* 0x000fc400000000ff */
[----:B------:R-:W-:-:S05]  /*43e0*/  LEA R6, R4, UR4, 0x1 ;  /* 0x0000000404067c11 */ /* 0x000fca000f8e08ff */
[----:B------:R-:W-:Y:S01]  /*43f0*/  BAR.SYNC.DEFER_BLOCKING 0x1, 0x180 ;  /* 0x0046000000007b1d */ /* 0x000fe20000010000 */
[----:B------:R-:W-:Y:S02]  /*4400*/  F2FP.F16.F32.PACK_AB R115, R119, R118 ;  /* 0x000000767773723e */ /* 0x000fe400000000ff */
[----:B------:R-:W-:Y:S02]  /*4410*/  F2FP.F16.F32.PACK_AB R25, R27, R26 ;  /* 0x0000001a1b19723e */ /* 0x000fe400000000ff */
[----:B------:R-:W-:-:S03]  /*4420*/  F2FP.F16.F32.PACK_AB R32, R33, R32 ;  /* 0x000000202120723e */ /* 0x000fc600000000ff */
[----:B------:R-:W3:Y:S01]  /*4430*/  LDC.64 R4, c[0x0][0x870] ;  /* 0x00021c00ff047b82 */ /* 0x000ee20000000a00 */
        /* <DEDUP_REMOVED lines=9> */
[----:B------:R-:W-:Y:S01]  /*44d0*/  STSM.16.MT88.4 [R6+0x9000], R72 ;  /* 0x0090004806007844 */ /* 0x000fe20000004200 */
[----:B------:R-:W-:Y:S01]  /*44e0*/  F2FP.F16.F32.PACK_AB R41, R43, R42 ;  /* 0x0000002a2b29723e */ /* 0x000fe200000000ff */
[----:B------:R-:W-:Y:S01]  /*44f0*/  ULDC UR5, c[0x0][0x808] ;  /* 0x0002020000057ab9 */ /* 0x000fe20000000800 */
[----:B------:R-:W-:Y:S01]  /*4500*/  F2FP.F16.F32.PACK_AB R42, R45, R44 ;  /* 0x0000002c2d2a723e */ /* 0x000fe200000000ff */
[----:B------:R-:W-:Y:S01]  /*4510*/  STSM.16.MT88.4 [R6+0x9800], R80 ;  /* 0x0098005006007844 */ /* 0x000fe20000004200 */
[----:B------:R-:W-:Y:S01]  /*4520*/  F2FP.F16.F32.PACK_AB R43, R47, R46 ;  /* 0x0000002e2f2b723e */ /* 0x000fe200000000ff */
[----:B------:R-:W2:Y:S01]  /*4530*/  LDC.64 R36, c[0x0][0x850] ;  /* 0x00021400ff247b82 */ /* 0x000ea20000000a00 */
[----:B------:R-:W-:Y:S01]  /*4540*/  F2FP.F16.F32.PACK_AB R49, R51, R50 ;  /* 0x000000323331723e */ /* 0x000fe200000000ff */
[----:B------:R-:W-:Y:S01]  /*4550*/  STSM.16.MT88.4 [R6+0xa000], R88 ;  /* 0x00a0005806007844 */ /* 0x000fe20000004200 */
[----:B------:R-:W-:-:S02]  /*4560*/  F2FP.F16.F32.PACK_AB R50, R53, R52 ;  /* 0x000000343532723e */ /* 0x000fc400000000ff */
[----:B------:R-:W-:Y:S01]  /*4570*/  F2FP.F16.F32.PACK_AB R51, R55, R54 ;  /* 0x000000363733723e */ /* 0x000fe200000000ff */
[----:B------:R-:W-:Y:S01]  /*4580*/  STSM.16.MT88.4 [R6+0xa800], R96 ;  /* 0x00a8006006007844 */ /* 0x000fe20000004200 */
[----:B------:R-:W-:Y:S02]  /*4590*/  F2FP.F16.F32.PACK_AB R57, R59, R58 ;  /* 0x0000003a3b39723e */ /* 0x000fe400000000ff */
[----:B------:R-:W-:Y:S01]  /*45a0*/  F2FP.F16.F32.PACK_AB R58, R61, R60 ;  /* 0x0000003c3d3a723e */ /* 0x000fe200000000ff */
[----:B------:R-:W-:Y:S01]  /*45b0*/  STSM.16.MT88.4 [R6+0xb000], R104 ;  /* 0x00b0006806007844 */ /* 0x000fe20000004200 */
[----:B------:R-:W-:Y:S02]  /*45c0*/  F2FP.F16.F32.PACK_AB R59, R63, R62 ;  /* 0x0000003e3f3b723e */ /* 0x000fe400000000ff */
[----:B------:R-:W-:Y:S01]  /*45d0*/  F2FP.F16.F32.PACK_AB R65, R67, R66 ;  /* 0x000000424341723e */ /* 0x000fe200000000ff */
[----:B------:R-:W-:Y:S01]  /*45e0*/  STSM.16.MT88.4 [R6+0xb800], R112 ;  /* 0x00b8007006007844 */ /* 0x000fe20000004200 */
[----:B------:R-:W-:-:S02]  /*45f0*/  F2FP.F16.F32.PACK_AB R66, R69, R68 ;  /* 0x000000444542723e */ /* 0x000fc400000000ff */
[----:B------:R-:W-:Y:S01]  /*4600*/  F2FP.F16.F32.PACK_AB R67, R71, R70 ;  /* 0x000000464743723e */ /* 0x000fe200000000ff */
[----:B------:R-:W-:Y:S01]  /*4610*/  STSM.16.MT88.4 [R6], R24 ;  /* 0x0000001806007844 */ /* 0x000fe20000004200 */
[----:B-1----:R-:W-:-:S03]  /*4620*/  ISETP.NE.U32.AND P0, PT, R2, RZ, PT ;  /* 0x000000ff0200720c */ /* 0x002fc60003f05070 */
[----:B------:R-:W-:Y:S01]  /*4630*/  STSM.16.MT88.4 [R6+0x800], R32 ;  /* 0x0008002006007844 */ /* 0x000fe20000004200 */
[----:B------:R-:W-:Y:S02]  /*4640*/  ISETP.NE.AND.EX P0, PT, R3, RZ, PT, P0 ;  /* 0x000000ff0300720c */ /* 0x000fe40003f05300 */
[----:B------:R-:W1:Y:S01]  /*4650*/  LDC.64 R2, c[0x0][0x878] ;  /* 0x00021e00ff027b82 */ /* 0x000e620000000a00 */
[----:B------:R-:W-:Y:S04]  /*4660*/  STSM.16.MT88.4 [R6+0x1000], R40 ;  /* 0x0010002806007844 */ /* 0x000fe80000004200 */
[----:B------:R-:W-:Y:S04]  /*4670*/  STSM.16.MT88.4 [R6+0x1800], R48 ;  /* 0x0018003006007844 */ /* 0x000fe80000004200 */
[----:B------:R-:W-:Y:S04]  /*4680*/  STSM.16.MT88.4 [R6+0x2000], R56 ;  /* 0x0020003806007844 */ /* 0x000fe80000004200 */
[----:B------:R4:W-:Y:S01]  /*4690*/  STSM.16.MT88.4 [R6+0x2800], R64 ;  /* 0x0028004006007844 */ /* 0x0009e20000004200 */
[----:B---3--:R-:W-:Y:S01]  /*46a0*/  IMAD.WIDE R4, R120, 0x4, R4 ;  /* 0x0000000478047825 */ /* 0x008fe200078e0204 */
[----:B------:R-:W-:Y:S06]  /*46b0*/  BAR.SYNC.DEFER_BLOCKING 0x1, 0x180 ;  /* 0x0046000000007b1d */ /* 0x000fec0000010000 */
[----:B------:R-:W3:Y:S01]  /*46c0*/  @P0 LDG.E R8, desc[UR38][R4.64] ;  /* 0x0000002604080981 */ /* 0x000ee2000c1e1900 */
[----:B-1----:R-:W-:Y:S01]  /*46d0*/  ISETP.NE.U32.AND P1, PT, R2, RZ, PT ;  /* 0x000000ff0200720c */ /* 0x002fe20003f25070 */
[----:B------:R-:W-:-:S03]  /*46e0*/  IMAD.U32 R7, RZ, RZ, UR5 ;  /* 0x00000005ff077e24 */ /* 0x000fc6000f8e00ff */
[----:B------:R-:W-:Y:S01]  /*46f0*/  ISETP.NE.AND.EX P1, PT, R3, RZ, PT, P1 ;  /* 0x000000ff0300720c */ /* 0x000fe20003f25310 */
[----:B----4-:R-:W-:-:S12]  /*4700*/  IMAD.HI R6, R0, 0x2aaaaaab, RZ ;  /* 0x2aaaaaab00067827 */ /* 0x010fd800078e02ff */
[----:B------:R-:W1:Y:S01]  /*4710*/  @P1 LDC.64 R2, c[0x0][0x878] ;  /* 0x00021e00ff021b82 */ /* 0x000e620000000a00 */
[----:B------:R-:W-:-:S04]  /*4720*/  SHF.R.U32.HI R9, RZ, 0x1f, R6 ;  /* 0x0000001fff097819 */ /* 0x000fc80000011606 */
[----:B------:R-:W-:-:S05]  /*4730*/  LEA.HI.SX32 R45, R6, R9, 0x1e ;  /* 0x00000009062d7211 */ /* 0x000fca00078ff2ff */
[C---:B------:R-:W-:Y:S01]  /*4740*/  IMAD R0, R45.reuse, -0x18, R0 ;  /* 0xffffffe82d007824 */ /* 0x040fe200078e0200 */
[----:B------:R-:W4:Y:S01]  /*4750*/  S2R R38, SR_CTAID.X ;  /* 0x0000000000267919 */ /* 0x000f220000002500 */
[----:B------:R-:W-:-:S03]  /*4760*/  IMAD.SHL.U32 R10, R45, 0x40, RZ ;  /* 0x000000402d0a7824 */ /* 0x000fc600078e00ff */
[----:B------:R-:W-:Y:S01]  /*4770*/  SHF.R.S32.HI R11, RZ, 0x1f, R0 ;  /* 0x0000001fff0b7819 */ /* 0x000fe20000011400 */
[----:B-1----:R-:W-:-:S03]  /*4780*/  @P1 IMAD.WIDE R2, R120, 0x4, R2 ;  /* 0x0000000478021825 */ /* 0x002fc600078e0202 */
[----:B------:R-:W-:Y:S02]  /*4790*/  LEA.HI R12, R11, R0, RZ, 0x3 ;  /* 0x000000000b0c7211 */ /* 0x000fe400078f18ff */
[----:B------:R-:W-:Y:S01]  /*47a0*/  LOP3.LUT R11, R10, 0x1c0, RZ, 0xc0, !PT ;  /* 0x000001c00a0b7812 */ /* 0x000fe200078ec0ff */
[----:B------:R1:W5:Y:S01]  /*47b0*/  @P1 LDG.E R7, desc[UR38][R2.64] ;  /* 0x0000002602071981 */ /* 0x000362000c1e1900 */
[----:B------:R-:W-:Y:S01]  /*47c0*/  LEA.HI R9, R6, R9, RZ, 0x1b ;  /* 0x0000000906097211 */ /* 0x000fe200078fd8ff */
[----:B------:R-:W2:Y:S01]  /*47d0*/  S2UR UR5, SR_CTAID.Y ;  /* 0x00000000000579c3 */ /* 0x000ea20000002600 */
[----:B------:R-:W-:Y:S02]  /*47e0*/  SHF.R.S32.HI R12, RZ, 0x3, R12 ;  /* 0x00000003ff0c7819 */ /* 0x000fe4000001140c */
[----:B------:R-:W-:-:S03]  /*47f0*/  CS2R R24, SRZ ;  /* 0x0000000000187805 */ /* 0x000fc6000001ff00 */
[----:B------:R-:W-:Y:S02]  /*4800*/  IMAD R9, R12, 0xc, R9 ;  /* 0x0000000c0c097824 */ /* 0x000fe400078e0209 */
[----:B-1----:R-:W-:-:S05]  /*4810*/  IMAD.SHL.U32 R2, R0, 0x8, RZ ;  /* 0x0000000800027824 */ /* 0x002fca00078e00ff */
[----:B------:R-:W-:Y:S02]  /*4820*/  LOP3.LUT R0, R11, 0x38, R2, 0xf8, !PT ;  /* 0x000000380b007812 */ /* 0x000fe400078ef802 */
[----:B------:R-:W-:-:S04]  /*4830*/  SHF.R.U32.HI R11, RZ, 0x3, R11 ;  /* 0x00000003ff0b7819 */ /* 0x000fc8000001160b */
[----:B------:R-:W-:-:S05]  /*4840*/  LOP3.LUT R0, R0, R11, RZ, 0x3c, !PT ;  /* 0x0000000b00007212 */ /* 0x000fca00078e3cff */
[----:B------:R-:W-:Y:S01]  /*4850*/  IMAD.U32 R0, R9, 0x200, R0 ;  /* 0x0000020009007824 */ /* 0x000fe200078e0000 */
[----:B---3--:R-:W-:Y:S01]  /*4860*/  @P0 SHF.R.S32.HI R9, RZ, 0x1f, R8 ;  /* 0x0000001fff090819 */ /* 0x008fe20000011408 */
[----:B--2-4-:R-:W-:Y:S06]  /*4870*/  @P1 BRA `(.L_x_541) ;  /* 0x0000000000101947 */ /* 0x014fec0003800000 */
[----:B------:R-:W-:Y:S05]  /*4880*/  @!P0 BRA `(.L_x_541) ;  /* 0x00000000000c8947 */ /* 0x000fea0003800000 */
[----:B------:R-:W2:Y:S04]  /*4890*/  LDG.E R6, desc[UR38][R4.64] ;  /* 0x0000002604067981 */ /* 0x000ea8000c1e1900 */
[----:B-----5:R-:W2:Y:S02]  /*48a0*/  LDG.E R7, desc[UR38][R4.64+0x4] ;  /* 0x0000042604077981 */ /* 0x020ea4000c1e1900 */
[----:B--2---:R-:W-:-:S07]  /*48b0*/  IMAD.IADD R7, R7, 0x1, -R6 ;  /* 0x0000000107077824 */ /* 0x004fce00078e0a06 */
.L_x_541:
[----:B-----5:R-:W-:Y:S01]  /*48c0*/  IMAD R7, R38, -0x60, R7 ;  /* 0xffffffa026077824 */ /* 0x020fe200078e0207 */
[----:B------:R-:W-:Y:S01]  /*48d0*/  LEA R0, R0, UR4, 0x1 ;  /* 0x0000000400007c11 */ /* 0x000fe2000f8e08ff */
[----:B------:R-:W-:Y:S01]  /*48e0*/  @P0 IMAD.MOV.U32 R24, RZ, RZ, R8 ;  /* 0x000000ffff180224 */ /* 0x000fe200078e0008 */
[----:B------:R-:W-:Y:S01]  /*48f0*/  USHF.R.S32.HI UR4, URZ, 0x1f, UR5 ;  /* 0x0000001f3f047899 */ /* 0x000fe20008011405 */
[----:B------:R-:W-:Y:S01]  /*4900*/  @P0 IMAD.MOV.U32 R25, RZ, RZ, R9 ;  /* 0x000000ffff190224 */ /* 0x000fe200078e0009 */
[----:B------:R-:W-:Y:S01]  /*4910*/  VIMNMX R46, R7, 0x60, PT ;  /* 0x00000060072e7848 */ /* 0x000fe20003fe0100 */
[----:B------:R1:W2:Y:S01]  /*4920*/  LDS.128 R28, [R0+0x9800] ;  /* 0x00980000001c7984 */ /* 0x0002a20000000c00 */
[C---:B------:R-:W-:Y:S01]  /*4930*/  VIADD R26, R45.reuse, 0x20 ;  /* 0x000000202d1a7836 */ /* 0x040fe20000000000 */
[----:B------:R-:W-:Y:S01]  /*4940*/  SHF.R.S32.HI R35, RZ, 0x1f, R120 ;  /* 0x0000001fff237819 */ /* 0x000fe20000011478 */
[C---:B------:R-:W-:Y:S01]  /*4950*/  VIADD R27, R45.reuse, 0x30 ;  /* 0x000000302d1b7836 */ /* 0x040fe20000000000 */
[----:B------:R1:W3:Y:S01]  /*4960*/  LDS.128 R4, [R0+0x800] ;  /* 0x0008000000047984 */ /* 0x0002e20000000c00 */
[----:B------:R-:W-:Y:S01]  /*4970*/  VIADD R3, R45, 0x10 ;  /* 0x000000102d037836 */ /* 0x000fe20000000000 */
[-C--:B------:R-:W-:Y:S01]  /*4980*/  ISETP.GE.AND P5, PT, R26, R46.reuse, PT ;  /* 0x0000002e1a00720c */ /* 0x080fe20003fa6270 */
[----:B------:R-:W-:Y:S01]  /*4990*/  IMAD R32, R36, UR4, RZ ;  /* 0x0000000424207c24 */ /* 0x000fe2000f8e02ff */
[----:B------:R1:W4:Y:S01]  /*49a0*/  LDS.128 R8, [R0+0x1000] ;  /* 0x0010000000087984 */ /* 0x0003220000000c00 */
[-C--:B------:R-:W-:Y:S01]  /*49b0*/  ISETP.GE.AND P2, PT, R27, R46.reuse, PT ;  /* 0x0000002e1b00720c */ /* 0x080fe20003f46270 */
[----:B------:R-:W-:Y:S01]  /*49c0*/  ULDC UR8, c[0x0][0x83c] ;  /* 0x00020f0000087ab9 */ /* 0x000fe20000000800 */
[----:B------:R-:W1:Y:S01]  /*49d0*/  LDC.64 R26, c[0x0][0x820] ;  /* 0x00020800ff1a7b82 */ /* 0x000e620000000a00 */
[----:B------:R1:W1:Y:S01]  /*49e0*/  LDS.128 R12, [R0+0x1800] ;  /* 0x00180000000c7984 */ /* 0x0002620000000c00 */
[CC--:B------:R-:W-:Y:S01]  /*49f0*/  ISETP.GE.AND P3, PT, R45.reuse, R46.reuse, PT ;  /* 0x0000002e2d00720c */ /* 0x0c0fe20003f66270 */
[----:B------:R-:W-:Y:S01]  /*4a00*/  VIADD R34, R45, 0x40 ;  /* 0x000000402d227836 */ /* 0x000fe20000000000 */
[----:B------:R-:W-:Y:S01]  /*4a10*/  ISETP.GE.AND P4, PT, R3, R46, PT ;  /* 0x0000002e0300720c */ /* 0x000fe20003f86270 */
[----:B------:R1:W1:Y:S01]  /*4a20*/  LDS.128 R16, [R0+0x2000] ;  /* 0x0020000000107984 */ /* 0x0002620000000c00 */
[----:B------:R-:W-:Y:S01]  /*4a30*/  SHF.R.S32.HI R3, RZ, 0x1f, R2 ;  /* 0x0000001fff037819 */ /* 0x000fe20000011402 */
[----:B------:R-:W-:Y:S01]  /*4a40*/  IMAD R37, R37, UR5, R32 ;  /* 0x0000000525257c24 */ /* 0x000fe2000f8e0220 */
[----:B------:R-:W-:Y:S01]  /*4a50*/  ISETP.GE.OR P6, PT, R2, UR8, P3 ;  /* 0x0000000802007c0c */ /* 0x000fe20009fc6670 */
[----:B------:R1:W1:Y:S01]  /*4a60*/  LDS.128 R20, [R0+0x2800] ;  /* 0x0028000000147984 */ /* 0x0002620000000c00 */
[----:B------:R-:W-:Y:S01]  /*4a70*/  IADD3 R24, P1, R45, R24, RZ ;  /* 0x000000182d187210 */ /* 0x000fe20007f3e0ff */
[----:B------:R-:W-:Y:S01]  /*4a80*/  IMAD.WIDE.U32 R32, R36, UR5, R2 ;  /* 0x0000000524207c25 */ /* 0x000fe2000f8e0002 */
[----:B------:R-:W-:Y:S01]  /*4a90*/  SEL R44, R35, RZ, !P0 ;  /* 0x000000ff232c7207 */ /* 0x000fe20004000000 */
[----:B------:R-:W-:Y:S01]  /*4aa0*/  ULDC.64 UR6, c[0x0][0x858] ;  /* 0x0002160000067ab9 */ /* 0x000fe20000000a00 */
[----:B------:R-:W-:Y:S01]  /*4ab0*/  LEA.HI.X.SX32 R25, R45, R25, 0x1, P1 ;  /* 0x000000192d197211 */ /* 0x000fe200008f0eff */
[----:B------:R-:W-:Y:S01]  /*4ac0*/  IMAD.IADD R33, R33, 0x1, R37 ;  /* 0x0000000121217824 */ /* 0x000fe200078e0225 */
[----:B------:R-:W-:Y:S01]  /*4ad0*/  ISETP.GE.AND P1, PT, R34, R46, PT ;  /* 0x0000002e2200720c */ /* 0x000fe20003f26270 */
[----:B------:R-:W-:Y:S01]  /*4ae0*/  IMAD R34, R44, UR6, RZ ;  /* 0x000000062c227c24 */ /* 0x000fe2000f8e02ff */
[----:B------:R-:W-:Y:S01]  /*4af0*/  SEL R47, R120, RZ, !P0 ;  /* 0x000000ff782f7207 */ /* 0x000fe20004000000 */
[----:B------:R-:W-:Y:S01]  /*4b00*/  BSSY B0, `(.L_x_542) ;  /* 0x0000012000007945 */ /* 0x000fe20003800000 */
[----:B------:R-:W-:Y:S01]  /*4b10*/  ISETP.GE.OR P0, PT, R2, UR8, P4 ;  /* 0x0000000802007c0c */ /* 0x000fe2000a706670 */
[----:B------:R-:W-:-:S04]  /*4b20*/  IMAD.WIDE R24, R38, 0x60, R24 ;  /* 0x0000006026187825 */ /* 0x000fc800078e0218 */
[C---:B------:R-:W-:Y:S02]  /*4b30*/  IMAD R41, R47.reuse, UR7, R34 ;  /* 0x000000072f297c24 */ /* 0x040fe4000f8e0222 */
[----:B------:R-:W-:-:S04]  /*4b40*/  IMAD.WIDE.U32 R32, R47, UR6, R32 ;  /* 0x000000062f207c25 */ /* 0x000fc8000f8e0020 */
[----:B------:R-:W-:Y:S01]  /*4b50*/  IMAD.IADD R41, R33, 0x1, R41 ;  /* 0x0000000121297824 */ /* 0x000fe200078e0229 */
[----:B--2---:R-:W-:Y:S06]  /*4b60*/  @P6 BRA `(.L_x_543) ;  /* 0x00000000002c6947 */ /* 0x004fec0003800000 */
[----:B------:R-:W2:Y:S01]  /*4b70*/  LDS.128 R36, [R0+0x9000] ;  /* 0x0090000000247984 */ /* 0x000ea20000000c00 */
[----:B------:R-:W-:Y:S01]  /*4b80*/  ULDC.64 UR6, c[0x0][0x848] ;  /* 0x0002120000067ab9 */ /* 0x000fe20000000a00 */
[----:B------:R-:W-:Y:S02]  /*4b90*/  IMAD.MOV.U32 R40, RZ, RZ, R32 ;  /* 0x000000ffff287224 */ /* 0x000fe400078e0020 */
[----:B------:R-:W-:Y:S02]  /*4ba0*/  IMAD R43, R25, UR6, RZ ;  /* 0x00000006192b7c24 */ /* 0x000fe4000f8e02ff */
[----:B------:R-:W-:-:S04]  /*4bb0*/  IMAD.WIDE.U32 R34, R24, UR6, R40 ;  /* 0x0000000618227c25 */ /* 0x000fc8000f8e0028 */
[----:B------:R-:W-:Y:S01]  /*4bc0*/  IMAD R43, R24, UR7, R43 ;  /* 0x00000007182b7c24 */ /* 0x000fe2000f8e022b */
[----:B------:R-:W-:Y:S02]  /*4bd0*/  ULDC.64 UR6, c[0x0][0x830] ;  /* 0x00020c0000067ab9 */ /* 0x000fe40000000a00 */
[----:B------:R-:W-:Y:S01]  /*4be0*/  LEA R42, P6, R34, UR6, 0x1 ;  /* 0x00000006222a7c11 */ /* 0x000fe2000f8c08ff */
[----:B------:R-:W-:-:S05]  /*4bf0*/  IMAD.IADD R35, R35, 0x1, R43 ;  /* 0x0000000123237824 */ /* 0x000fca00078e022b */
[----:B------:R-:W-:-:S05]  /*4c00*/  LEA.HI.X R43, R34, UR7, R35, 0x1, P6 ;  /* 0x00000007222b7c11 */ /* 0x000fca000b0f0c23 */
[----:B--2---:R2:W-:Y:S02]  /*4c10*/  STG.E.128 desc[UR38][R42.64], R36 ;  /* 0x000000242a007986 */ /* 0x0045e4000c101d26 */
.L_x_543:
[----:B------:R-:W-:Y:S05]  /*4c20*/  BSYNC B0 ;  /* 0x0000000000007941 */ /* 0x000fea0003800000 */
.L_x_542:
[----:B------:R-:W-:Y:S04]  /*4c30*/  BSSY B0, `(.L_x_544) ;  /* 0x000000f000007945 */ /* 0x000fe80003800000 */
[----:B------:R-:W-:Y:S05]  /*4c40*/  @P0 BRA `(.L_x_545) ;  /* 0x0000000000340947 */ /* 0x000fea0003800000 */
[----:B--2---:R-:W-:Y:S01]  /*4c50*/  IADD3 R37, P0, R24, 0x10, RZ ;  /* 0x0000001018257810 */ /* 0x004fe20007f1e0ff */
[----:B------:R-:W-:Y:S01]  /*4c60*/  ULDC.64 UR6, c[0x0][0x848] ;  /* 0x0002120000067ab9 */ /* 0x000fe20000000a00 */
[----:B------:R-:W-:-:S03]  /*4c70*/  IMAD.MOV.U32 R35, RZ, RZ, R41 ;  /* 0x000000ffff237224 */ /* 0x000fc600078e0029 */
[----:B------:R-:W-:-:S04]  /*4c80*/  IMAD.X R34, RZ, RZ, R25, P0 ;  /* 0x000000ffff227224 */ /* 0x000fc800000e0619 */
[----:B------:R-:W-:Y:S02]  /*4c90*/  IMAD R36, R34, UR6, RZ ;  /* 0x0000000622247c24 */ /* 0x000fe4000f8e02ff */
[----:B------:R-:W-:-:S04]  /*4ca0*/  IMAD.MOV.U32 R34, RZ, RZ, R32 ;  /* 0x000000ffff227224 */ /* 0x000fc800078e0020 */
[----:B------:R-:W-:-:S04]  /*4cb0*/  IMAD.WIDE.U32 R34, R37, UR6, R34 ;  /* 0x0000000625227c25 */ /* 0x000fc8000f8e0022 */
[----:B------:R-:W-:Y:S01]  /*4cc0*/  IMAD R37, R37, UR7, R36 ;  /* 0x0000000725257c24 */ /* 0x000fe2000f8e0224 */
[----:B------:R-:W-:Y:S02]  /*4cd0*/  ULDC.64 UR6, c[0x0][0x830] ;  /* 0x00020c0000067ab9 */ /* 0x000fe40000000a00 */
[----:B------:R-:W-:Y:S01]  /*4ce0*/  LEA R36, P0, R34, UR6, 0x1 ;  /* 0x0000000622247c11 */ /* 0x000fe2000f8008ff */
[----:B------:R-:W-:-:S05]  /*4cf0*/  IMAD.IADD R35, R35, 0x1, R37 ;  /* 0x0000000123237824 */ /* 0x000fca00078e0225 */
[----:B------:R-:W-:-:S05]  /*4d00*/  LEA.HI.X R37, R34, UR7, R35, 0x1, P0 ;  /* 0x0000000722257c11 */ /* 0x000fca00080f0c23 */
[----:B------:R2:W-:Y:S02]  /*4d10*/  STG.E.128 desc[UR38][R36.64], R28 ;  /* 0x0000001c24007986 */ /* 0x0005e4000c101d26 */
.L_x_545:
[----:B------:R-:W-:Y:S05]  /*4d20*/  BSYNC B0 ;  /* 0x0000000000007941 */ /* 0x000fea0003800000 */
.L_x_544:
[----:B--2---:R2:W1:Y:S01]  /*4d30*/  LDS.128 R28, [R0+0xa000] ;  /* 0x00a00000001c7984 */ /* 0x0044620000000c00 */
[C---:B------:R-:W-:Y:S01]  /*4d40*/  ISETP.GE.OR P6, PT, R2.reuse, UR8, P5 ;  /* 0x0000000802007c0c */ /* 0x040fe2000afc6670 */
[----:B------:R-:W-:Y:S01]  /*4d50*/  BSSY B0, `(.L_x_546) ;  /* 0x0000010000007945 */ /* 0x000fe20003800000 */
[----:B------:R-:W-:-:S11]  /*4d60*/  ISETP.GE.OR P0, PT, R2, UR8, P2 ;  /* 0x0000000802007c0c */ /* 0x000fd60009706670 */
[----:B--2---:R-:W-:Y:S05]  /*4d70*/  @P6 BRA `(.L_x_547) ;  /* 0x0000000000346947 */ /* 0x004fea0003800000 */
[----:B------:R-:W-:Y:S01]  /*4d80*/  IADD3 R37, P6, R24, 0x20, RZ ;  /* 0x0000002018257810 */ /* 0x000fe20007fde0ff */
        /* <DEDUP_REMOVED lines=11> */
[----:B-1----:R2:W-:Y:S02]  /*4e40*/  STG.E.128 desc[UR38][R36.64], R28 ;  /* 0x0000001c24007986 */ /* 0x0025e4000c101d26 */
.L_x_547:
[----:B------:R-:W-:Y:S05]  /*4e50*/  BSYNC B0 ;  /* 0x0000000000007941 */ /* 0x000fea0003800000 */
.L_x_546:
[----:B-12---:R1:W2:Y:S01]  /*4e60*/  LDS.128 R28, [R0+0xa800] ;  /* 0x00a80000001c7984 */ /* 0x0062a20000000c00 */
[----:B------:R-:W-:Y:S01]  /*4e70*/  BSSY B0, `(.L_x_548) ;  /* 0x0000010000007945 */ /* 0x000fe20003800000 */
[----:B------:R-:W-:-:S03]  /*4e80*/  VIADD R45, R45, 0x50 ;  /* 0x000000502d2d7836 */ /* 0x000fc60000000000 */
[----:B------:R-:W-:Y:S05]  /*4e90*/  @P0 BRA `(.L_x_549) ;  /* 0x0000000000340947 */ /* 0x000fea0003800000 */
        /* <DEDUP_REMOVED lines=12> */
[----:B--2---:R2:W-:Y:S02]  /*4f60*/  STG.E.128 desc[UR38][R36.64], R28 ;  /* 0x0000001c24007986 */ /* 0x0045e4000c101d26 */
.L_x_549:
[----:B------:R-:W-:Y:S05]  /*4f70*/  BSYNC B0 ;  /* 0x0000000000007941 */ /* 0x000fea0003800000 */
.L_x_548:
[----:B--2---:R2:W1:Y:S01]  /*4f80*/  LDS.128 R28, [R0+0xb000] ;  /* 0x00b00000001c7984 */ /* 0x0044620000000c00 */
[----:B------:R-:W-:Y:S01]  /*4f90*/  ISETP.GE.OR P6, PT, R2, UR8, P1 ;  /* 0x0000000802007c0c */ /* 0x000fe20008fc6670 */
[----:B------:R-:W-:Y:S01]  /*4fa0*/  BSSY B0, `(.L_x_550) ;  /* 0x0000010000007945 */ /* 0x000fe20003800000 */
[----:B------:R-:W-:-:S11]  /*4fb0*/  ISETP.GE.AND P0, PT, R45, R46, PT ;  /* 0x0000002e2d00720c */ /* 0x000fd60003f06270 */
        /* <DEDUP_REMOVED lines=14> */
.L_x_551:
[----:B------:R-:W-:Y:S05]  /*50a0*/  BSYNC B0 ;  /* 0x0000000000007941 */ /* 0x000fea0003800000 */
.L_x_550:
[----:B-1----:R-:W-:Y:S01]  /*50b0*/  IMAD R28, R26, UR4, RZ ;  /* 0x000000041a1c7c24 */ /* 0x002fe2000f8e02ff */
[----:B------:R-:W-:Y:S01]  /*50c0*/  ISETP.GE.OR P6, PT, R2, UR8, P0 ;  /* 0x0000000802007c0c */ /* 0x000fe200087c6670 */
[----:B------:R-:W-:Y:S01]  /*50d0*/  BSSY B0, `(.L_x_552) ;  /* 0x0000012000007945 */ /* 0x000fe20003800000 */
[----:B------:R-:W-:-:S04]  /*50e0*/  IMAD.WIDE.U32 R34, R26, UR5, R2 ;  /* 0x000000051a227c25 */ /* 0x000fc8000f8e0002 */
[----:B------:R-:W-:Y:S02]  /*50f0*/  IMAD R37, R27, UR5, R28 ;  /* 0x000000051b257c24 */ /* 0x000fe4000f8e021c */
[----:B------:R1:W1:Y:S05]  /*5100*/  LDS.128 R28, [R0+0xb800] ;  /* 0x00b80000001c7984 */ /* 0x00026a0000000c00 */
        /* <DEDUP_REMOVED lines=14> */
.L_x_553:
[----:B------:R-:W-:Y:S05]  /*51f0*/  BSYNC B0 ;  /* 0x0000000000007941 */ /* 0x000fea0003800000 */
.L_x_552:
[----:B-1----:R1:W1:Y:S01]  /*5200*/  LDS.128 R28, [R0] ;  /* 0x00000000001c7984 */ /* 0x0022620000000c00 */
[----:B------:R-:W-:Y:S01]  /*5210*/  ULDC UR6, c[0x0][0x80c] ;  /* 0x0002030000067ab9 */ /* 0x000fe20000000800 */
[----:B------:R-:W-:Y:S01]  /*5220*/  ULDC.64 UR4, c[0x0][0x828] ;  /* 0x00020a0000047ab9 */ /* 0x000fe20000000a00 */
[----:B------:R-:W-:Y:S01]  /*5230*/  ISETP.GE.OR P3, PT, R2, UR6, P3 ;  /* 0x0000000602007c0c */ /* 0x000fe20009f66670 */
[----:B------:R-:W-:Y:S01]  /*5240*/  IMAD.IADD R35, R35, 0x1, R37 ;  /* 0x0000000123237824 */ /* 0x000fe200078e0225 */
[----:B------:R-:W-:Y:S01]  /*5250*/  BSSY B0, `(.L_x_554) ;  /* 0x0000015000007945 */ /* 0x000fe20003800000 */
[----:B------:R-:W-:Y:S01]  /*5260*/  IMAD R3, R44, UR4, RZ ;  /* 0x000000042c037c24 */ /* 0x000fe2000f8e02ff */
[C---:B------:R-:W-:Y:S01]  /*5270*/  ISETP.GE.OR P4, PT, R2.reuse, UR6, P4 ;  /* 0x0000000602007c0c */ /* 0x040fe2000a786670 */
[C---:B------:R-:W-:Y:S01]  /*5280*/  IMAD.WIDE.U32 R34, R47.reuse, UR4, R34 ;  /* 0x000000042f227c25 */ /* 0x040fe2000f8e0022 */
[C---:B------:R-:W-:Y:S02]  /*5290*/  ISETP.GE.OR P5, PT, R2.reuse, UR6, P5 ;  /* 0x0000000602007c0c */ /* 0x040fe4000afa6670 */
[C---:B------:R-:W-:Y:S01]  /*52a0*/  ISETP.GE.OR P2, PT, R2.reuse, UR6, P2 ;  /* 0x0000000602007c0c */ /* 0x040fe20009746670 */
[----:B------:R-:W-:Y:S01]  /*52b0*/  IMAD R3, R47, UR5, R3 ;  /* 0x000000052f037c24 */ /* 0x000fe2000f8e0203 */
[----:B------:R-:W-:-:S02]  /*52c0*/  ISETP.GE.OR P1, PT, R2, UR6, P1 ;  /* 0x0000000602007c0c */ /* 0x000fc40008f26670 */
[----:B------:R-:W-:Y:S01]  /*52d0*/  ISETP.GE.OR P0, PT, R2, UR6, P0 ;  /* 0x0000000602007c0c */ /* 0x000fe20008706670 */
[----:B------:R-:W-:Y:S01]  /*52e0*/  IMAD.IADD R27, R35, 0x1, R3 ;  /* 0x00000001231b7824 */ /* 0x000fe200078e0203 */
[----:B------:R-:W-:Y:S11]  /*52f0*/  @P3 BRA `(.L_x_555) ;  /* 0x0000000000283947 */ /* 0x000ff60003800000 */
        /* <DEDUP_REMOVED lines=9> */
[----:B-1----:R1:W-:Y:S02]  /*5390*/  STG.E.128 desc[UR38][R32.64], R28 ;  /* 0x0000001c20007986 */ /* 0x0023e4000c101d26 */
.L_x_555:
[----:B------:R-:W-:Y:S05]  /*53a0*/  BSYNC B0 ;  /* 0x0000000000007941 */ /* 0x000fea0003800000 */
.L_x_554:
[----:B------:R-:W-:Y:S04]  /*53b0*/  BSSY B0, `(.L_x_556) ;  /* 0x000000f000007945 */ /* 0x000fe80003800000 */
[----:B------:R-:W-:Y:S05]  /*53c0*/  @P4 BRA `(.L_x_557) ;  /* 0x0000000000344947 */ /* 0x000fea0003800000 */
[----:B-1----:R-:W-:Y:S01]  /*53d0*/  IADD3 R29, P3, R24, 0x10, RZ ;  /* 0x00000010181d7810 */ /* 0x002fe20007f7e0ff */
[----:B------:R-:W-:Y:S01]  /*53e0*/  ULDC.64 UR4, c[0x0][0x818] ;  /* 0x0002060000047ab9 */ /* 0x000fe20000000a00 */
[----:B------:R-:W-:Y:S02]  /*53f0*/  IMAD.MOV.U32 R2, RZ, RZ, R34 ;  /* 0x000000ffff027224 */ /* 0x000fe400078e0022 */
[----:B------:R-:W-:Y:S02]  /*5400*/  IMAD.MOV.U32 R3, RZ, RZ, R27 ;  /* 0x000000ffff037224 */ /* 0x000fe400078e001b */
[----:B--2---:R-:W-:Y:S02]  /*5410*/  IMAD.X R0, RZ, RZ, R25, P3 ;  /* 0x000000ffff007224 */ /* 0x004fe400018e0619 */
[----:B------:R-:W-:-:S04]  /*5420*/  IMAD.WIDE.U32 R2, R29, UR4, R2 ;  /* 0x000000041d027c25 */ /* 0x000fc8000f8e0002 */
[----:B------:R-:W-:-:S04]  /*5430*/  IMAD R0, R0, UR4, RZ ;  /* 0x0000000400007c24 */ /* 0x000fc8000f8e02ff */
[----:B------:R-:W-:Y:S01]  /*5440*/  IMAD R29, R29, UR5, R0 ;  /* 0x000000051d1d7c24 */ /* 0x000fe2000f8e0200 */
[----:B------:R-:W-:Y:S02]  /*5450*/  ULDC.64 UR4, c[0x0][0x800] ;  /* 0x0002000000047ab9 */ /* 0x000fe40000000a00 */
[----:B------:R-:W-:Y:S01]  /*5460*/  LEA R28, P3, R2, UR4, 0x1 ;  /* 0x00000004021c7c11 */ /* 0x000fe2000f8608ff */
[----:B------:R-:W-:-:S05]  /*5470*/  IMAD.IADD R3, R3, 0x1, R29 ;  /* 0x0000000103037824 */ /* 0x000fca00078e021d */
[----:B------:R-:W-:-:S05]  /*5480*/  LEA.HI.X R29, R2, UR5, R3, 0x1, P3 ;  /* 0x00000005021d7c11 */ /* 0x000fca00098f0c03 */
[----:B---3--:R1:W-:Y:S02]  /*5490*/  STG.E.128 desc[UR38][R28.64], R4 ;  /* 0x000000041c007986 */ /* 0x0083e4000c101d26 */
.L_x_557:
[----:B------:R-:W-:Y:S05]  /*54a0*/  BSYNC B0 ;  /* 0x0000000000007941 */ /* 0x000fea0003800000 */
.L_x_556:
[----:B------:R-:W-:Y:S04]  /*54b0*/  BSSY B0, `(.L_x_558) ;  /* 0x000000f000007945 */ /* 0x000fe80003800000 */
[----:B------:R-:W-:Y:S05]  /*54c0*/  @P5 BRA `(.L_x_559) ;  /* 0x0000000000345947 */ /* 0x000fea0003800000 */
[----:B-1-3--:R-:W-:Y:S01]  /*54d0*/  IADD3 R5, P3, R24, 0x20, RZ ;  /* 0x0000002018057810 */ /* 0x00afe20007f7e0ff */
        /* <DEDUP_REMOVED lines=11> */
[----:B----4-:R1:W-:Y:S02]  /*5590*/  STG.E.128 desc[UR38][R4.64], R8 ;  /* 0x0000000804007986 */ /* 0x0103e4000c101d26 */
.L_x_559:
[----:B------:R-:W-:Y:S05]  /*55a0*/  BSYNC B0 ;  /* 0x0000000000007941 */ /* 0x000fea0003800000 */
.L_x_558:
        /* <DEDUP_REMOVED lines=14> */
[----:B------:R1:W-:Y:S02]  /*5690*/  STG.E.128 desc[UR38][R4.64], R12 ;  /* 0x0000000c04007986 */ /* 0x0003e4000c101d26 */
.L_x_561:
[----:B------:R-:W-:Y:S05]  /*56a0*/  BSYNC B0 ;  /* 0x0000000000007941 */ /* 0x000fea0003800000 */
.L_x_560:
        /* <DEDUP_REMOVED lines=15> */
.L_x_563:
[----:B------:R-:W-:Y:S05]  /*57a0*/  BSYNC B0 ;  /* 0x0000000000007941 */ /* 0x000fea0003800000 */
.L_x_562:
        /* <DEDUP_REMOVED lines=13> */
[----:B------:R1:W-:Y:S01]  /*5880*/  STG.E.128 desc[UR38][R4.64], R20 ;  /* 0x0000001404007986 */ /* 0x0003e2000c101d26 */
[----:B------:R-:W-:Y:S05]  /*5890*/  BRA `(.L_x_516) ;  /* 0x0000004800b87947 */ /* 0x000fea0003800000 */
.L_x_540:
[----:B------:R-:W3:Y:S01]  /*58a0*/  LDL R16, [R1+0x8] ;  /* 0x0000080001107983 */ /* 0x000ee20000100800 */
[----:B------:R-:W4:Y:S08]  /*58b0*/  LDC.64 R4, c[0x0][0x870] ;  /* 0x00021c00ff047b82 */ /* 0x000f300000000a00 */
[----:B-12---:R-:W3:Y:S01]  /*58c0*/  LDC.64 R2, c[0x0][0x870] ;  /* 0x00021c00ff027b82 */ /* 0x006ee20000000a00 */
[----:B------:R-:W-:Y:S01]  /*58d0*/  ULDC UR4, c[0x0][0x808] ;  /* 0x0002020000047ab9 */ /* 0x000fe20000000800 */
[----:B------:R-:W1:Y:S06]  /*58e0*/  S2R R13, SR_CTAID.X ;  /* 0x00000000000d7919 */ /* 0x000e6c0000002500 */
[----:B------:R-:W2:Y:S01]  /*58f0*/  LDC.64 R14, c[0x0][0x820] ;  /* 0x00020800ff0e7b82 */ /* 0x000ea20000000a00 */
[----:B----4-:R-:W-:-:S04]  /*5900*/  ISETP.NE.U32.AND P0, PT, R4, RZ, PT ;  /* 0x000000ff0400720c */ /* 0x010fc80003f05070 */
[----:B------:R-:W-:Y:S01]  /*5910*/  ISETP.NE.AND.EX P0, PT, R5, RZ, PT, P0 ;  /* 0x000000ff0500720c */ /* 0x000fe20003f05300 */
[----:B------:R-:W-:Y:S02]  /*5920*/  IMAD.U32 R0, RZ, RZ, UR4 ;  /* 0x00000004ff007e24 */ /* 0x000fe4000f8e00ff */
[----:B---3--:R-:W-:Y:S02]  /*5930*/  IMAD.WIDE R4, R16, 0x4, R2 ;  /* 0x0000000410047825 */ /* 0x008fe400078e0202 */
[----:B------:R-:W3:Y:S08]  /*5940*/  LDC.64 R2, c[0x0][0x878] ;  /* 0x00021e00ff027b82 */ /* 0x000ef00000000a00 */
[----:B------:R-:W4:Y:S01]  /*5950*/  @P0 LDG.E R9, desc[UR38][R4.64] ;  /* 0x0000002604090981 */ /* 0x000f22000c1e1900 */
[----:B---3--:R-:W-:-:S04]  /*5960*/  ISETP.NE.U32.AND P1, PT, R2, RZ, PT ;  /* 0x000000ff0200720c */ /* 0x008fc80003f25070 */
[----:B------:R-:W-:-:S13]  /*5970*/  ISETP.NE.AND.EX P1, PT, R3, RZ, PT, P1 ;  /* 0x000000ff0300720c */ /* 0x000fda0003f25310 */
[----:B------:R-:W3:Y:S02]  /*5980*/  @P1 LDC.64 R2, c[0x0][0x878] ;  /* 0x00021e00ff021b82 */ /* 0x000ee40000000a00 */
[----:B---3--:R-:W-:-:S05]  /*5990*/  @P1 IMAD.WIDE R6, R16, 0x4, R2 ;  /* 0x0000000410061825 */ /* 0x008fca00078e0202 */
[----:B------:R3:W5:Y:S01]  /*59a0*/  @P1 LDG.E R0, desc[UR38][R6.64] ;  /* 0x0000002606001981 */ /* 0x000762000c1e1900 */
[----:B------:R-:W1:Y:S01]  /*59b0*/  S2UR UR4, SR_CTAID.Y ;  /* 0x00000000000479c3 */ /* 0x000e620000002600 */
[----:B------:R-:W2:Y:S02]  /*59c0*/  S2R R2, SR_TID.X ;  /* 0x0000000000027919 */ /* 0x000ea40000002100 */
[----:B--2---:R-:W-:Y:S01]  /*59d0*/  VIADD R8, R2, 0xffffff80 ;  /* 0xffffff8002087836 */ /* 0x004fe20000000000 */
[----:B------:R-:W-:-:S03]  /*59e0*/  CS2R R2, SRZ ;  /* 0x0000000000027805 */ /* 0x000fc6000001ff00 */
[----:B------:R-:W-:-:S05]  /*59f0*/  IMAD.HI R10, R8, 0x2aaaaaab, RZ ;  /* 0x2aaaaaab080a7827 */ /* 0x000fca00078e02ff */
[----:B------:R-:W-:-:S04]  /*5a00*/  SHF.R.U32.HI R11, RZ, 0x1f, R10 ;  /* 0x0000001fff0b7819 */ /* 0x000fc8000001160a */
[----:B------:R-:W-:Y:S02]  /*5a10*/  LEA.HI.SX32 R17, R10, R11, 0x1e ;  /* 0x0000000b0a117211 */ /* 0x000fe400078ff2ff */
[--C-:B----4-:R-:W-:Y:S01]  /*5a20*/  @P0 SHF.R.S32.HI R3, RZ, 0x1f, R9.reuse ;  /* 0x0000001fff030819 */ /* 0x110fe20000011409 */
[----:B------:R-:W-:Y:S01]  /*5a30*/  @P0 IMAD.MOV.U32 R2, RZ, RZ, R9 ;  /* 0x000000ffff020224 */ /* 0x000fe200078e0009 */
[----:B-1-3--:R-:W-:Y:S06]  /*5a40*/  @P1 BRA `(.L_x_564) ;  /* 0x0000000000101947 */ /* 0x00afec0003800000 */
[----:B------:R-:W-:Y:S05]  /*5a50*/  @!P0 BRA `(.L_x_564) ;  /* 0x00000000000c8947 */ /* 0x000fea0003800000 */
[----:B------:R-:W2:Y:S04]  /*5a60*/  LDG.E R7, desc[UR38][R4.64] ;  /* 0x0000002604077981 */ /* 0x000ea8000c1e1900 */
[----:B-----5:R-:W2:Y:S02]  /*5a70*/  LDG.E R0, desc[UR38][R4.64+0x4] ;  /* 0x0000042604007981 */ /* 0x020ea4000c1e1900 */
[----:B--2---:R-:W-:-:S07]  /*5a80*/  IMAD.IADD R0, R0, 0x1, -R7 ;  /* 0x0000000100007824 */ /* 0x004fce00078e0a07 */
.L_x_564:
[----:B------:R-:W-:Y:S01]  /*5a90*/  IMAD R8, R17, -0x18, R8 ;  /* 0xffffffe811087824 */ /* 0x000fe200078e0208 */
[----:B------:R-:W-:Y:S01]  /*5aa0*/  USHF.R.S32.HI UR5, URZ, 0x1f, UR4 ;  /* 0x0000001f3f057899 */ /* 0x000fe20008011404 */
[----:B-----5:R-:W-:Y:S01]  /*5ab0*/  IMAD R12, R13, -0x60, R0 ;  /* 0xffffffa00d0c7824 */ /* 0x020fe200078e0200 */
[----:B------:R-:W1:Y:S01]  /*5ac0*/  LDC.64 R18, c[0x0][0x850] ;  /* 0x00021400ff127b82 */ /* 0x000e620000000a00 */
[C---:B------:R-:W-:Y:S01]  /*5ad0*/  VIADD R5, R17.reuse, 0x10 ;  /* 0x0000001011057836 */ /* 0x040fe20000000000 */
[----:B------:R-:W-:Y:S01]  /*5ae0*/  ULDC UR8, c[0x0][0x80c] ;  /* 0x0002030000087ab9 */ /* 0x000fe20000000800 */
[----:B------:R-:W-:Y:S01]  /*5af0*/  IMAD.SHL.U32 R10, R8, 0x8, RZ ;  /* 0x00000008080a7824 */ /* 0x000fe200078e00ff */
[-C--:B------:R-:W-:Y:S01]  /*5b00*/  ISETP.GE.AND P3, PT, R17, R12.reuse, PT ;  /* 0x0000000c1100720c */ /* 0x080fe20003f66270 */
[C---:B------:R-:W-:Y:S01]  /*5b10*/  IMAD R0, R14.reuse, UR5, RZ ;  /* 0x000000050e007c24 */ /* 0x040fe2000f8e02ff */
[-C--:B------:R-:W-:Y:S01]  /*5b20*/  ISETP.GE.AND P4, PT, R5, R12.reuse, PT ;  /* 0x0000000c0500720c */ /* 0x080fe20003f86270 */
[----:B------:R-:W-:Y:S01]  /*5b30*/  VIADD R5, R17, 0x20 ;  /* 0x0000002011057836 */ /* 0x000fe20000000000 */
[----:B------:R-:W-:Y:S01]  /*5b40*/  SHF.R.S32.HI R11, RZ, 0x1f, R10 ;  /* 0x0000001fff0b7819 */ /* 0x000fe2000001140a */
[----:B------:R-:W-:Y:S01]  /*5b50*/  IMAD R15, R15, UR4, R0 ;  /* 0x000000040f0f7c24 */ /* 0x000fe2000f8e0200 */
[----:B------:R-:W-:Y:S01]  /*5b60*/  SHF.R.S32.HI R0, RZ, 0x1f, R16 ;  /* 0x0000001fff007819 */ /* 0x000fe20000011410 */
[----:B------:R-:W-:Y:S01]  /*5b70*/  VIADD R7, R17, 0x30 ;  /* 0x0000003011077836 */ /* 0x000fe20000000000 */
[-C--:B------:R-:W-:Y:S01]  /*5b80*/  ISETP.GE.AND P5, PT, R5, R12.reuse, PT ;  /* 0x0000000c0500720c */ /* 0x080fe20003fa6270 */
[----:B------:R-:W-:Y:S01]  /*5b90*/  IMAD.WIDE.U32 R4, R14, UR4, R10 ;  /* 0x000000040e047c25 */ /* 0x000fe2000f8e000a */
[----:B------:R-:W-:Y:S01]  /*5ba0*/  ISETP.GE.OR P6, PT, R10, UR8, P3 ;  /* 0x000000080a007c0c */ /* 0x000fe20009fc6670 */
[----:B------:R-:W-:Y:S01]  /*5bb0*/  ULDC.64 UR6, c[0x0][0x828] ;  /* 0x00020a0000067ab9 */ /* 0x000fe20000000a00 */
[----:B------:R-:W-:Y:S01]  /*5bc0*/  SEL R14, R0, RZ, !P0 ;  /* 0x000000ff000e7207 */ /* 0x000fe20004000000 */
[----:B------:R-:W-:Y:S01]  /*5bd0*/  IMAD.IADD R5, R5, 0x1, R15 ;  /* 0x0000000105057824 */ /* 0x000fe200078e020f */
[----:B------:R-:W-:Y:S01]  /*5be0*/  ISETP.GE.AND P2, PT, R7, R12, PT ;  /* 0x0000000c0700720c */ /* 0x000fe20003f46270 */
[C---:B------:R-:W-:Y:S01]  /*5bf0*/  VIADD R7, R17.reuse, 0x40 ;  /* 0x0000004011077836 */ /* 0x040fe20000000000 */
[C---:B------:R-:W-:Y:S01]  /*5c00*/  IADD3 R2, P1, R17.reuse, R2, RZ ;  /* 0x0000000211027210 */ /* 0x040fe20007f3e0ff */
[----:B------:R-:W-:Y:S01]  /*5c10*/  IMAD R0, R14, UR6, RZ ;  /* 0x000000060e007c24 */ /* 0x000fe2000f8e02ff */
[----:B------:R-:W-:Y:S01]  /*5c20*/  SEL R15, R16, RZ, !P0 ;  /* 0x000000ff100f7207 */ /* 0x000fe20004000000 */
[----:B------:R-:W-:Y:S01]  /*5c30*/  BSSY B0, `(.L_x_565) ;  /* 0x0000013000007945 */ /* 0x000fe20003800000 */
[----:B------:R-:W-:-:S02]  /*5c40*/  LEA.HI.X.SX32 R3, R17, R3, 0x1, P1 ;  /* 0x0000000311037211 */ /* 0x000fc400008f0eff */
[----:B------:R-:W-:Y:S01]  /*5c50*/  ISETP.GE.AND P1, PT, R7, R12, PT ;  /* 0x0000000c0700720c */ /* 0x000fe20003f26270 */
[C---:B------:R-:W-:Y:S01]  /*5c60*/  IMAD R7, R15.reuse, UR7, R0 ;  /* 0x000000070f077c24 */ /* 0x040fe2000f8e0200 */
[----:B------:R-:W-:Y:S01]  /*5c70*/  ISETP.GE.OR P0, PT, R10, UR8, P4 ;  /* 0x000000080a007c0c */ /* 0x000fe2000a706670 */
[----:B------:R-:W-:-:S04]  /*5c80*/  IMAD.WIDE.U32 R8, R15, UR6, R4 ;  /* 0x000000060f087c25 */ /* 0x000fc8000f8e0004 */
[----:B------:R-:W-:-:S04]  /*5c90*/  IMAD.WIDE R2, R13, 0x60, R2 ;  /* 0x000000600d027825 */ /* 0x000fc800078e0202 */
[----:B------:R-:W-:Y:S01]  /*5ca0*/  IMAD.IADD R7, R9, 0x1, R7 ;  /* 0x0000000109077824 */ /* 0x000fe200078e0207 */
[----:B------:R-:W-:Y:S06]  /*5cb0*/  @P6 BRA `(.L_x_566) ;  /* 0x0000000000286947 */ /* 0x000fec0003800000 */
        /* <DEDUP_REMOVED lines=9> */
[----:B------:R2:W-:Y:S02]  /*5d50*/  STG.E.128 desc[UR38][R20.64], RZ ;  /* 0x000000ff14007986 */ /* 0x0005e4000c101d26 */
.L_x_566:
[----:B------:R-:W-:Y:S05]  /*5d60*/  BSYNC B0 ;  /* 0x0000000000007941 */ /* 0x000fea0003800000 */
.L_x_565:
[----:B------:R-:W-:Y:S01]  /*5d70*/  BSSY B0, `(.L_x_567) ;  /* 0x0000010000007945 */ /* 0x000fe20003800000 */
[----:B------:R-:W-:-:S03]  /*5d80*/  ISETP.GE.OR P6, PT, R10, UR8, P5 ;  /* 0x000000080a007c0c */ /* 0x000fc6000afc6670 */
[----:B------:R-:W-:Y:S10]  /*5d90*/  @P0 BRA `(.L_x_568) ;  /* 0x0000000000340947 */ /* 0x000ff40003800000 */
[----:B------:R-:W-:Y:S01]  /*5da0*/  IADD3 R13, P0, R2, 0x10, RZ ;  /* 0x00000010020d7810 */ /* 0x000fe20007f1e0ff */
[----:B------:R-:W-:Y:S01]  /*5db0*/  ULDC.64 UR6, c[0x0][0x818] ;  /* 0x0002060000067ab9 */ /* 0x000fe20000000a00 */
[----:B------:R-:W-:Y:S02]  /*5dc0*/  IMAD.MOV.U32 R4, RZ, RZ, R8 ;  /* 0x000000ffff047224 */ /* 0x000fe400078e0008 */
[----:B------:R-:W-:Y:S02]  /*5dd0*/  IMAD.MOV.U32 R5, RZ, RZ, R7 ;  /* 0x000000ffff057224 */ /* 0x000fe400078e0007 */
[----:B------:R-:W-:Y:S02]  /*5de0*/  IMAD.X R0, RZ, RZ, R3, P0 ;  /* 0x000000ffff007224 */ /* 0x000fe400000e0603 */
[----:B------:R-:W-:-:S04]  /*5df0*/  IMAD.WIDE.U32 R4, R13, UR6, R4 ;  /* 0x000000060d047c25 */ /* 0x000fc8000f8e0004 */
[----:B------:R-:W-:-:S04]  /*5e00*/  IMAD R0, R0, UR6, RZ ;  /* 0x0000000600007c24 */ /* 0x000fc8000f8e02ff */
[----:B------:R-:W-:Y:S01]  /*5e10*/  IMAD R13, R13, UR7, R0 ;  /* 0x000000070d0d7c24 */ /* 0x000fe2000f8e0200 */
[----:B------:R-:W-:Y:S02]  /*5e20*/  ULDC.64 UR6, c[0x0][0x800] ;  /* 0x0002000000067ab9 */ /* 0x000fe40000000a00 */
[----:B--2---:R-:W-:Y:S01]  /*5e30*/  LEA R20, P0, R4, UR6, 0x1 ;  /* 0x0000000604147c11 */ /* 0x004fe2000f8008ff */
[----:B------:R-:W-:-:S05]  /*5e40*/  IMAD.IADD R5, R5, 0x1, R13 ;  /* 0x0000000105057824 */ /* 0x000fca00078e020d */
[----:B------:R-:W-:-:S05]  /*5e50*/  LEA.HI.X R21, R4, UR7, R5, 0x1, P0 ;  /* 0x0000000704157c11 */ /* 0x000fca00080f0c05 */
[----:B------:R3:W-:Y:S02]  /*5e60*/  STG.E.128 desc[UR38][R20.64], RZ ;  /* 0x000000ff14007986 */ /* 0x0007e4000c101d26 */
.L_x_568:
[----:B------:R-:W-:Y:S05]  /*5e70*/  BSYNC B0 ;  /* 0x0000000000007941 */ /* 0x000fea0003800000 */
.L_x_567:
        /* <DEDUP_REMOVED lines=12> */
[----:B--23--:R-:W-:Y:S01]  /*5f40*/  LEA R20, P6, R4, UR6, 0x1 ;  /* 0x0000000604147c11 */ /* 0x00cfe2000f8c08ff */
[----:B------:R-:W-:-:S05]  /*5f50*/  IMAD.IADD R5, R5, 0x1, R13 ;  /* 0x0000000105057824 */ /* 0x000fca00078e020d */
[----:B------:R-:W-:-:S05]  /*5f60*/  LEA.HI.X R21, R4, UR7, R5, 0x1, P6 ;  /* 0x0000000704157c11 */ /* 0x000fca000b0f0c05 */
[----:B------:R4:W-:Y:S02]  /*5f70*/  STG.E.128 desc[UR38][R20.64], RZ ;  /* 0x000000ff14007986 */ /* 0x0009e4000c101d26 */
.L_x_570:
[----:B------:R-:W-:Y:S05]  /*5f80*/  BSYNC B0 ;  /* 0x0000000000007941 */ /* 0x000fea0003800000 */
.L_x_569:
[----:B------:R-:W-:Y:S01]  /*5f90*/  BSSY B0, `(.L_x_571) ;  /* 0x0000011000007945 */ /* 0x000fe20003800000 */
[----:B------:R-:W-:Y:S01]  /*5fa0*/  ISETP.GE.OR P6, PT, R10, UR8, P1 ;  /* 0x000000080a007c0c */ /* 0x000fe20008fc6670 */
[----:B------:R-:W-:Y:S02]  /*5fb0*/  VIADD R17, R17, 0x50 ;  /* 0x0000005011117836 */ /* 0x000fe40000000000 */
        /* <DEDUP_REMOVED lines=10> */
[----:B--234-:R-:W-:Y:S01]  /*6060*/  LEA R20, P0, R4, UR6, 0x1 ;  /* 0x0000000604147c11 */ /* 0x01cfe2000f8008ff */
[----:B------:R-:W-:-:S05]  /*6070*/  IMAD.IADD R5, R5, 0x1, R13 ;  /* 0x0000000105057824 */ /* 0x000fca00078e020d */
[----:B------:R-:W-:-:S05]  /*6080*/  LEA.HI.X R21, R4, UR7, R5, 0x1, P0 ;  /* 0x0000000704157c11 */ /* 0x000fca00080f0c05 */
[----:B------:R2:W-:Y:S02]  /*6090*/  STG.E.128 desc[UR38][R20.64], RZ ;  /* 0x000000ff14007986 */ /* 0x0005e4000c101d26 */
.L_x_572:
[----:B------:R-:W-:Y:S05]  /*60a0*/  BSYNC B0 ;  /* 0x0000000000007941 */ /* 0x000fea0003800000 */
.L_x_571:
[----:B------:R-:W-:Y:S01]  /*60b0*/  BSSY B0, `(.L_x_573) ;  /* 0x0000010000007945 */ /* 0x000fe20003800000 */
[----:B------:R-:W-:-:S03]  /*60c0*/  ISETP.GE.AND P0, PT, R17, R12, PT ;  /* 0x0000000c1100720c */ /* 0x000fc60003f06270 */
        /* <DEDUP_REMOVED lines=10> */
[----:B------:R-:W-:Y:S01]  /*6170*/  LEA R12, P6, R4, UR6, 0x1 ;  /* 0x00000006040c7c11 */ /* 0x000fe2000f8c08ff */
[----:B------:R-:W-:-:S05]  /*6180*/  IMAD.IADD R5, R5, 0x1, R13 ;  /* 0x0000000105057824 */ /* 0x000fca00078e020d */
[----:B------:R-:W-:-:S05]  /*6190*/  LEA.HI.X R13, R4, UR7, R5, 0x1, P6 ;  /* 0x00000007040d7c11 */ /* 0x000fca000b0f0c05 */
[----:B------:R1:W-:Y:S02]  /*61a0*/  STG.E.128 desc[UR38][R12.64], RZ ;  /* 0x000000ff0c007986 */ /* 0x0003e4000c101d26 */
.L_x_574:
[----:B------:R-:W-:Y:S05]  /*61b0*/  BSYNC B0 ;  /* 0x0000000000007941 */ /* 0x000fea0003800000 */
.L_x_573:
[----:B------:R-:W-:Y:S01]  /*61c0*/  ISETP.GE.OR P6, PT, R10, UR8, P0 ;  /* 0x000000080a007c0c */ /* 0x000fe200087c6670 */
[C---:B-1----:R-:W-:Y:S01]  /*61d0*/  IMAD R0, R18.reuse, UR5, RZ ;  /* 0x0000000512007c24 */ /* 0x042fe2000f8e02ff */
[----:B------:R-:W-:Y:S01]  /*61e0*/  ULDC UR8, c[0x0][0x83c] ;  /* 0x00020f0000087ab9 */ /* 0x000fe20000000800 */
[----:B------:R-:W-:Y:S01]  /*61f0*/  BSSY B0, `(.L_x_575) ;  /* 0x0000011000007945 */ /* 0x000fe20003800000 */
[----:B------:R-:W-:-:S04]  /*6200*/  IMAD.WIDE.U32 R12, R18, UR4, R10 ;  /* 0x00000004120c7c25 */ /* 0x000fc8000f8e000a */
[----:B------:R-:W-:-:S05]  /*6210*/  IMAD R19, R19, UR4, R0 ;  /* 0x0000000413137c24 */ /* 0x000fca000f8e0200 */
[----:B------:R-:W-:Y:S05]  /*6220*/  @P6 BRA `(.L_x_576) ;  /* 0x0000000000346947 */ /* 0x000fea0003800000 */
        /* <DEDUP_REMOVED lines=13> */
.L_x_576:
[----:B------:R-:W-:Y:S05]  /*6300*/  BSYNC B0 ;  /* 0x0000000000007941 */ /* 0x000fea0003800000 */
.L_x_575:
[----:B------:R-:W-:Y:S01]  /*6310*/  ISETP.GE.OR P3, PT, R10, UR8, P3 ;  /* 0x000000080a007c0c */ /* 0x000fe20009f66670 */
[----:B------:R-:W-:Y:S01]  /*6320*/  ULDC.64 UR4, c[0x0][0x858] ;  /* 0x0002160000047ab9 */ /* 0x000fe20000000a00 */
[----:B------:R-:W-:Y:S01]  /*6330*/  IMAD.IADD R13, R13, 0x1, R19 ;  /* 0x000000010d0d7824 */ /* 0x000fe200078e0213 */
[----:B------:R-:W-:Y:S01]  /*6340*/  BSSY B0, `(.L_x_577) ;  /* 0x0000015000007945 */ /* 0x000fe20003800000 */
[----:B------:R-:W-:Y:S01]  /*6350*/  IMAD R0, R14, UR4, RZ ;  /* 0x000000040e007c24 */ /* 0x000fe2000f8e02ff */
[C---:B------:R-:W-:Y:S01]  /*6360*/  ISETP.GE.OR P4, PT, R10.reuse, UR8, P4 ;  /* 0x000000080a007c0c */ /* 0x040fe2000a786670 */
[C---:B------:R-:W-:Y:S01]  /*6370*/  IMAD.WIDE.U32 R8, R15.reuse, UR4, R12 ;  /* 0x000000040f087c25 */ /* 0x040fe2000f8e000c */
[C---:B------:R-:W-:Y:S02]  /*6380*/  ISETP.GE.OR P5, PT, R10.reuse, UR8, P5 ;  /* 0x000000080a007c0c */ /* 0x040fe4000afa6670 */
[C---:B------:R-:W-:Y:S01]  /*6390*/  ISETP.GE.OR P2, PT, R10.reuse, UR8, P2 ;  /* 0x000000080a007c0c */ /* 0x040fe20009746670 */
[----:B-1----:R-:W-:Y:S01]  /*63a0*/  IMAD R7, R15, UR5, R0 ;  /* 0x000000050f077c24 */ /* 0x002fe2000f8e0200 */
        /* <DEDUP_REMOVED lines=14> */
.L_x_578:
[----:B------:R-:W-:Y:S05]  /*6490*/  BSYNC B0 ;  /* 0x0000000000007941 */ /* 0x000fea0003800000 */
.L_x_577:
[----:B------:R-:W-:Y:S04]  /*64a0*/  BSSY B0, `(.L_x_579) ;  /* 0x000000f000007945 */ /* 0x000fe80003800000 */
[----:B------:R-:W-:Y:S05]  /*64b0*/  @P4 BRA `(.L_x_580) ;  /* 0x0000000000344947 */ /* 0x000fea0003800000 */
[----:B-1----:R-:W-:Y:S01]  /*64c0*/  IADD3 R11, P3, R2, 0x10, RZ ;  /* 0x00000010020b7810 */ /* 0x002fe20007f7e0ff */
        /* <DEDUP_REMOVED lines=12> */
.L_x_580:
[----:B------:R-:W-:Y:S05]  /*6590*/  BSYNC B0 ;  /* 0x0000000000007941 */ /* 0x000fea0003800000 */
.L_x_579:
        /* <DEDUP_REMOVED lines=15> */
.L_x_582:
[----:B------:R-:W-:Y:S05]  /*6690*/  BSYNC B0 ;  /* 0x0000000000007941 */ /* 0x000fea0003800000 */
.L_x_581:
        /* <DEDUP_REMOVED lines=15> */
.L_x_584:
[----:B------:R-:W-:Y:S05]  /*6790*/  BSYNC B0 ;  /* 0x0000000000007941 */ /* 0x000fea0003800000 */
.L_x_583:
        /* <DEDUP_REMOVED lines=15> */
.L_x_586:
[----:B------:R-:W-:Y:S05]  /*6890*/  BSYNC B0 ;  /* 0x0000000000007941 */ /* 0x000fea0003800000 */
.L_x_585:
[----:B------:R-:W-:Y:S05]  /*68a0*/  @P0 BRA `(.L_x_516) ;  /* 0x0000003800b40947 */ /* 0x000fea0003800000 */
[----:B------:R-:W-:Y:S01]  /*68b0*/  IADD3 R5, P0, R2, 0x50, RZ ;  /* 0x0000005002057810 */ /* 0x000fe20007f1e0ff */
[----:B------:R-:W-:Y:S01]  /*68c0*/  ULDC.64 UR4, c[0x0][0x848] ;  /* 0x0002120000047ab9 */ /* 0x000fe20000000a00 */
[----:B------:R-:W-:-:S03]  /*68d0*/  IMAD.MOV.U32 R2, RZ, RZ, R8 ;  /* 0x000000ffff027224 */ /* 0x000fc600078e0008 */
[----:B------:R-:W-:Y:S02]  /*68e0*/  IMAD.X R0, RZ, RZ, R3, P0 ;  /* 0x000000ffff007224 */ /* 0x000fe400000e0603 */
        /* <DEDUP_REMOVED lines=8> */
[----:B------:R1:W-:Y:S01]  /*6970*/  STG.E.128 desc[UR38][R4.64], RZ ;  /* 0x000000ff04007986 */ /* 0x0003e2000c101d26 */
[----:B------:R-:W-:Y:S05]  /*6980*/  BRA `(.L_x_516) ;  /* 0x00000038007c7947 */ /* 0x000fea0003800000 */
.L_x_511:
[----:B------:R-:W-:-:S08]  /*6990*/  NOP ;  /* 0x0000000000007918 */ /* 0x000fd00000000000 */
[----:B------:R-:W1:-:S00]  /*69a0*/  USETMAXREG.DEALLOC.CTAPOOL 0x20 ;  /* 0x00000020000079c8 */ /* 0x000e4000080e0500 */
[----:B-1----:R-:W-:-:S06]  /*69b0*/  LOP3.LUT R0, R0, 0x3, RZ, 0xc0, !PT ;  /* 0x0000000300007812 */ /* 0x002fcc00078ec0ff */
[----:B------:R-:W1:Y:S02]  /*69c0*/  SHFL.IDX PT, R0, R0, RZ, 0x1f ;  /* 0x00001fff00007589 */ /* 0x000e6400000e0000 */
[----:B-1----:R-:W-:-:S13]  /*69d0*/  ISETP.NE.AND P0, PT, R0, RZ, PT ;  /* 0x000000ff0000720c */ /* 0x002fda0003f05270 */
[----:B------:R-:W-:Y:S05]  /*69e0*/  @!P0 BRA `(.L_x_587) ;  /* 0x0000001000dc8947 */ /* 0x000fea0003800000 */
[----:B------:R-:W-:-:S13]  /*69f0*/  ISETP.NE.AND P0, PT, R0, 0x1, PT ;  /* 0x000000010000780c */ /* 0x000fda0003f05270 */
[----:B------:R-:W-:Y:S05]  /*6a00*/  @P0 BRA `(.L_x_516) ;  /* 0x00000038005c0947 */ /* 0x000fea0003800000 */
[----:B------:R-:W-:Y:S01]  /*6a10*/  ULDC.64 UR4, c[0x0][0x8d8] ;  /* 0x0002360000047ab9 */ /* 0x000fe20000000a00 */
[----:B------:R-:W1:Y:S01]  /*6a20*/  S2UR UR12, SR_CTAID.Z ;  /* 0x00000000000c79c3 */ /* 0x000e620000002700 */
[----:B------:R-:W-:-:S04]  /*6a30*/  ISETP.NE.U32.AND P0, PT, RZ, UR4, PT ;  /* 0x00000004ff007c0c */ /* 0x000fc8000bf05070 */
[----:B------:R-:W-:-:S13]  /*6a40*/  ISETP.NE.AND.EX P0, PT, RZ, UR5, PT, P0 ;  /* 0x00000005ff007c0c */ /* 0x000fda000bf05300 */
[----:B------:R-:W-:Y:S05]  /*6a50*/  @!P0 BRA `(.L_x_588) ;  /* 0x00000000001c8947 */ /* 0x000fea0003800000 */
[----:B------:R-:W-:Y:S02]  /*6a60*/  ULDC.64 UR4, c[0x0][0x8d8] ;  /* 0x0002360000047ab9 */ /* 0x000fe40000000a00 */
[----:B-1----:R-:W-:-:S06]  /*6a70*/  UIMAD.WIDE UR4, UR12, 0x4, UR4 ;  /* 0x000000040c0478a5 */ /* 0x002fcc000f8e0204 */
[----:B------:R-:W-:Y:S02]  /*6a80*/  IMAD.U32 R2, RZ, RZ, UR4 ;  /* 0x00000004ff027e24 */ /* 0x000fe4000f8e00ff */
[----:B------:R-:W-:-:S05]  /*6a90*/  IMAD.U32 R3, RZ, RZ, UR5 ;  /* 0x00000005ff037e24 */ /* 0x000fca000f8e00ff */
[----:B------:R-:W2:Y:S02]  /*6aa0*/  LDG.E R2, desc[UR38][R2.64] ;  /* 0x0000002602027981 */ /* 0x000ea4000c1e1900 */
[----:B--2---:R-:W-:Y:S01]  /*6ab0*/  R2UR UR5, R2 ;  /* 0x00000000020572ca */ /* 0x004fe200000e0000 */
[----:B------:R-:W-:-:S14]  /*6ac0*/  BRA `(.L_x_589) ;  /* 0x0000000000387947 */ /* 0x000fdc0003800000 */
.L_x_588:
[----:B------:R-:W-:Y:S02]  /*6ad0*/  ULDC.64 UR4, c[0x0][0x8d0] ;  /* 0x0002340000047ab9 */ /* 0x000fe40000000a00 */
[----:B------:R-:W-:-:S04]  /*6ae0*/  ISETP.NE.U32.AND P0, PT, RZ, UR4, PT ;  /* 0x00000004ff007c0c */ /* 0x000fc8000bf05070 */
[----:B------:R-:W-:-:S13]  /*6af0*/  ISETP.NE.AND.EX P0, PT, RZ, UR5, PT, P0 ;  /* 0x00000005ff007c0c */ /* 0x000fda000bf05300 */
[----:B------:R-:W-:Y:S05]  /*6b00*/  @!P0 BRA `(.L_x_590) ;  /* 0x0000000000248947 */ /* 0x000fea0003800000 */
[----:B------:R-:W-:Y:S02]  /*6b10*/  ULDC.64 UR4, c[0x0][0x8d0] ;  /* 0x0002340000047ab9 */ /* 0x000fe40000000a00 */
[----:B-1----:R-:W-:-:S06]  /*6b20*/  UIMAD.WIDE UR4, UR12, 0x4, UR4 ;  /* 0x000000040c0478a5 */ /* 0x002fcc000f8e0204 */
[----:B------:R-:W-:Y:S02]  /*6b30*/  IMAD.U32 R2, RZ, RZ, UR4 ;  /* 0x00000004ff027e24 */ /* 0x000fe4000f8e00ff */
[----:B------:R-:W-:-:S05]  /*6b40*/  IMAD.U32 R3, RZ, RZ, UR5 ;  /* 0x00000005ff037e24 */ /* 0x000fca000f8e00ff */
[----:B------:R-:W2:Y:S04]  /*6b50*/  LDG.E R0, desc[UR38][R2.64] ;  /* 0x0000002602007981 */ /* 0x000ea8000c1e1900 */
[----:B------:R-:W2:Y:S02]  /*6b60*/  LDG.E R5, desc[UR38][R2.64+0x4] ;  /* 0x0000042602057981 */ /* 0x000ea4000c1e1900 */
[----:B--2---:R-:W-:-:S05]  /*6b70*/  IMAD.IADD R0, R5, 0x1, -R0 ;  /* 0x0000000105007824 */ /* 0x004fca00078e0a00 */
[----:B------:R-:W-:Y:S01]  /*6b80*/  R2UR UR5, R0 ;  /* 0x00000000000572ca */ /* 0x000fe200000e0000 */
[----:B------:R-:W-:-:S14]  /*6b90*/  BRA `(.L_x_589) ;  /* 0x0000000000047947 */ /* 0x000fdc0003800000 */
.L_x_590:
[----:B------:R-:W-:-:S05]  /*6ba0*/  ULDC UR5, c[0x0][0x8bc] ;  /* 0x00022f0000057ab9 */ /* 0x000fca0000000800 */
.L_x_589:
[----:B------:R-:W2:Y:S02]  /*6bb0*/  S2UR UR4, SR_CTAID.X ;  /* 0x00000000000479c3 */ /* 0x000ea40000002500 */
[----:B--2---:R-:W-:-:S04]  /*6bc0*/  UIMAD UR4, UR4, 0x60, URZ ;  /* 0x00000060040478a4 */ /* 0x004fc8000f8e023f */
[----:B------:R-:W-:-:S04]  /*6bd0*/  UISETP.GE.AND UP0, UPT, UR4, UR5, UPT ;  /* 0x000000050400728c */ /* 0x000fc8000bf06270 */
[----:B-1----:R-:W-:-:S06]  /*6be0*/  USEL UR12, UR12, 0xffffffff, !UP0 ;  /* 0xffffffff0c0c7887 */ /* 0x002fcc000c000000 */
[----:B------:R-:W-:-:S13]  /*6bf0*/  ISETP.LE.AND P0, PT, RZ, UR12, PT ;  /* 0x0000000cff007c0c */ /* 0x000fda000bf03270 */
[----:B------:R-:W-:Y:S05]  /*6c00*/  @!P0 BRA `(.L_x_516) ;  /* 0x0000003400dc8947 */ /* 0x000fea0003800000 */
[----:B------:R-:W-:Y:S02]  /*6c10*/  ULDC.64 UR4, c[0x0][0x770] ;  /* 0x0001dc0000047ab9 */ /* 0x000fe40000000a00 */
[----:B------:R-:W-:-:S04]  /*6c20*/  UISETP.NE.U32.AND UP0, UPT, UR4, URZ, UPT ;  /* 0x0000003f0400728c */ /* 0x000fc8000bf05070 */
[----:B------:R-:W-:-:S03]  /*6c30*/  UISETP.NE.AND.EX UP0, UPT, UR5, URZ, UPT, UP0 ;  /* 0x0000003f0500728c */ /* 0x000fc6000bf05300 */
[----:B------:R-:W-:Y:S02]  /*6c40*/  ULDC.64 UR4, c[0x0][0x770] ;  /* 0x0001dc0000047ab9 */ /* 0x000fe40000000a00 */
[----:B------:R-:W-:Y:S01]  /*6c50*/  UIMAD.WIDE UR4, UR12, 0x4, UR4 ;  /* 0x000000040c0478a5 */ /* 0x000fe2000f8e0204 */
[----:B------:R-:W-:-:S05]  /*6c60*/  PLOP3.LUT P0, PT, PT, PT, UP0, 0x80, 0x0 ;  /* 0x000000000000781c */ /* 0x000fca0003f0f008 */
[----:B------:R-:W-:Y:S02]  /*6c70*/  IMAD.U32 R2, RZ, RZ, UR4 ;  /* 0x00000004ff027e24 */ /* 0x000fe4000f8e00ff */
[----:B------:R-:W-:Y:S01]  /*6c80*/  IMAD.U32 R3, RZ, RZ, UR5 ;  /* 0x00000005ff037e24 */ /* 0x000fe2000f8e00ff */
[----:B------:R-:W-:-:S05]  /*6c90*/  ULDC.64 UR4, c[0x0][0x780] ;  /* 0x0001e00000047ab9 */ /* 0x000fca0000000a00 */
[----:B------:R-:W2:Y:S01]  /*6ca0*/  @P0 LDG.E R6, desc[UR38][R2.64] ;  /* 0x0000002602060981 */ /* 0x000ea2000c1e1900 */
[----:B------:R-:W-:Y:S01]  /*6cb0*/  UISETP.NE.U32.AND UP1, UPT, UR4, URZ, UPT ;  /* 0x0000003f0400728c */ /* 0x000fe2000bf25070 */
[----:B------:R-:W-:-:S03]  /*6cc0*/  ULDC UR6, c[0x0][0x280] ;  /* 0x0000a00000067ab9 */ /* 0x000fc60000000800 */
[----:B------:R-:W-:Y:S01]  /*6cd0*/  UISETP.NE.AND.EX UP1, UPT, UR5, URZ, UPT, UP1 ;  /* 0x0000003f0500728c */ /* 0x000fe2000bf25310 */
[----:B------:R-:W-:-:S05]  /*6ce0*/  IMAD.U32 R0, RZ, RZ, UR6 ;  /* 0x00000006ff007e24 */ /* 0x000fca000f8e00ff */
[----:B------:R-:W-:-:S05]  /*6cf0*/  PLOP3.LUT P1, PT, PT, PT, UP1, 0x80, 0x0 ;  /* 0x000000000000781c */ /* 0x000fca0003f2f018 */
[----:B------:R-:W-:Y:S02]  /*6d00*/  @UP1 ULDC.64 UR4, c[0x0][0x780] ;  /* 0x0001e00000041ab9 */ /* 0x000fe40000000a00 */
[----:B------:R-:W-:-:S06]  /*6d10*/  @UP1 UIMAD.WIDE UR4, UR12, 0x4, UR4 ;  /* 0x000000040c0418a5 */ /* 0x000fcc000f8e0204 */
[----:B------:R-:W-:Y:S02]  /*6d20*/  IMAD.U32 R4, RZ, RZ, UR4 ;  /* 0x00000004ff047e24 */ /* 0x000fe4000f8e00ff */
[----:B------:R-:W-:-:S05]  /*6d30*/  IMAD.U32 R5, RZ, RZ, UR5 ;  /* 0x00000005ff057e24 */ /* 0x000fca000f8e00ff */
[----:B------:R1:W5:Y:S01]  /*6d40*/  @P1 LDG.E R0, desc[UR38][R4.64] ;  /* 0x0000002604001981 */ /* 0x000362000c1e1900 */
[----:B------:R-:W-:Y:S01]  /*6d50*/  PLOP3.LUT P2, PT, PT, PT, UP0, 0x80, 0x0 ;  /* 0x000000000000781c */ /* 0x000fe20003f4f008 */
[----:B------:R-:W3:Y:S02]  /*6d60*/  S2UR UR13, SR_CTAID.Y ;  /* 0x00000000000d79c3 */ /* 0x000ee40000002600 */
[----:B---3--:R-:W-:-:S10]  /*6d70*/  USHF.R.S32.HI UR7, URZ, 0x1f, UR13 ;  /* 0x0000001f3f077899 */ /* 0x008fd4000801140d */
[----:B--2---:R-:W-:-:S13]  /*6d80*/  @P2 R2UR UR4, R6 ;  /* 0x00000000060422ca */ /* 0x004fda00000e0000 */
[----:B------:R-:W-:-:S04]  /*6d90*/  @UP0 ULEA UR4, UR12, UR4, 0x6 ;  /* 0x000000040c040291 */ /* 0x000fc8000f8e303f */
[----:B------:R-:W-:-:S04]  /*6da0*/  @UP0 USHF.R.S32.HI UR5, URZ, 0x1f, UR4 ;  /* 0x0000001f3f050899 */ /* 0x000fc80008011404 */
[----:B------:R-:W-:-:S04]  /*6db0*/  @UP0 ULEA.HI UR5, UR5, UR4, URZ, 0x6 ;  /* 0x0000000405050291 */ /* 0x000fc8000f8f303f */
[----:B------:R-:W-:-:S04]  /*6dc0*/  @UP0 USHF.R.S32.HI UR5, URZ, 0x6, UR5 ;  /* 0x000000063f050899 */ /* 0x000fc80008011405 */
[----:B------:R-:W-:Y:S01]  /*6dd0*/  @UP0 UIMAD UR6, UR5, 0x3000, URZ ;  /* 0x00003000050608a4 */ /* 0x000fe2000f8e023f */
[----:B-1----:R-:W-:Y:S11]  /*6de0*/  @P1 BRA `(.L_x_591) ;  /* 0x0000000000101947 */ /* 0x002ff60003800000 */
[----:B------:R-:W-:Y:S05]  /*6df0*/  @!P0 BRA `(.L_x_591) ;  /* 0x00000000000c8947 */ /* 0x000fea0003800000 */
[----:B------:R-:W2:Y:S04]  /*6e00*/  LDG.E R5, desc[UR38][R2.64] ;  /* 0x0000002602057981 */ /* 0x000ea8000c1e1900 */
[----:B-----5:R-:W2:Y:S02]  /*6e10*/  LDG.E R0, desc[UR38][R2.64+0x4] ;  /* 0x0000042602007981 */ /* 0x020ea4000c1e1900 */
[----:B--2---:R-:W-:-:S07]  /*6e20*/  IMAD.IADD R0, R0, 0x1, -R5 ;  /* 0x0000000100007824 */ /* 0x004fce00078e0a05 */
.L_x_591:
[----:B-----5:R-:W-:Y:S01]  /*6e30*/  ISETP.GE.AND P0, PT, R0, 0x1, PT ;  /* 0x000000010000780c */ /* 0x020fe20003f06270 */
[----:B------:R-:W-:Y:S01]  /*6e40*/  @UP0 USHF.R.S32.HI UR8, URZ, 0x1f, UR6 ;  /* 0x0000001f3f080899 */ /* 0x000fe20008011406 */
[----:B------:R-:W-:Y:S01]  /*6e50*/  UMOV UR4, URZ ;  /* 0x0000003f00047c82 */ /* 0x000fe20008000000 */
[----:B------:R-:W-:Y:S01]  /*6e60*/  UMOV UR5, URZ ;  /* 0x0000003f00057c82 */ /* 0x000fe20008000000 */
[----:B------:R-:W-:-:S04]  /*6e70*/  @UP0 UMOV UR4, UR6 ;  /* 0x0000000600040c82 */ /* 0x000fc80008000000 */
[----:B------:R-:W-:-:S05]  /*6e80*/  @UP0 UMOV UR5, UR8 ;  /* 0x0000000800050c82 */ /* 0x000fca0008000000 */
[----:B------:R-:W-:Y:S05]  /*6e90*/  @!P0 BRA `(.L_x_516) ;  /* 0x0000003400388947 */ /* 0x000fea0003800000 */
[----:B------:R-:W-:Y:S01]  /*6ea0*/  ULDC.64 UR8, c[0x0][0x2d8] ;  /* 0x0000b60000087ab9 */ /* 0x000fe20000000a00 */
[C---:B------:R-:W-:Y:S01]  /*6eb0*/  VIADD R2, R0.reuse, 0x3f ;  /* 0x0000003f00027836 */ /* 0x040fe20000000000 */
[----:B------:R-:W-:Y:S01]  /*6ec0*/  UIMAD UR7, UR7, UR8, URZ ;  /* 0x00000008070772a4 */ /* 0x000fe2000f8e023f */
[----:B------:R-:W-:Y:S01]  /*6ed0*/  ISETP.GE.AND P1, PT, R0, 0x41, PT ;  /* 0x000000410000780c */ /* 0x000fe20003f26270 */
[----:B------:R-:W-:Y:S02]  /*6ee0*/  USHF.R.S32.HI UR6, URZ, 0x1f, UR12 ;  /* 0x0000001f3f067899 */ /* 0x000fe4000801140c */
[----:B------:R-:W-:Y:S01]  /*6ef0*/  UIMAD.WIDE.U32 UR10, UR13, UR8, URZ ;  /* 0x000000080d0a72a5 */ /* 0x000fe2000f8e003f */
[----:B------:R-:W-:Y:S01]  /*6f00*/  SHF.R.S32.HI R3, RZ, 0x1f, R2 ;  /* 0x0000001fff037819 */ /* 0x000fe20000011402 */
[----:B------:R-:W-:Y:S02]  /*6f10*/  UIMAD UR7, UR13, UR9, UR7 ;  /* 0x000000090d0772a4 */ /* 0x000fe4000f8e0207 */
[----:B------:R-:W-:Y:S01]  /*6f20*/  UIADD3 UR8, UP1, UR4, UR10, URZ ;  /* 0x0000000a04087290 */ /* 0x000fe2000ff3e03f */
[----:B------:R-:W-:Y:S01]  /*6f30*/  LEA.HI R3, R3, R2, RZ, 0x6 ;  /* 0x0000000203037211 */ /* 0x000fe200078f30ff */
[----:B------:R-:W-:-:S02]  /*6f40*/  UIADD3 UR7, UR11, UR7, URZ ;  /* 0x000000070b077290 */ /* 0x000fc4000fffe03f */
[----:B------:R-:W-:Y:S01]  /*6f50*/  USEL UR6, UR6, URZ, !UP0 ;  /* 0x0000003f06067287 */ /* 0x000fe2000c000000 */
[----:B------:R-:W-:Y:S01]  /*6f60*/  SHF.R.S32.HI R3, RZ, 0x6, R3 ;  /* 0x00000006ff037819 */ /* 0x000fe20000011403 */
[----:B------:R-:W-:Y:S01]  /*6f70*/  ULDC.64 UR14, c[0x0][0x2e0] ;  /* 0x0000b800000e7ab9 */ /* 0x000fe20000000a00 */
[----:B------:R-:W-:Y:S02]  /*6f80*/  USEL UR13, UR12, URZ, !UP0 ;  /* 0x0000003f0c0d7287 */ /* 0x000fe4000c000000 */
[----:B------:R-:W-:Y:S01]  /*6f90*/  UIADD3.X UR9, UR5, UR7, URZ, UP1, !UPT ;  /* 0x0000000705097290 */ /* 0x000fe20008ffe43f */
[----:B------:R-:W-:Y:S01]  /*6fa0*/  VIMNMX R3, R3, 0x1, !PT ;  /* 0x0000000103037848 */ /* 0x000fe20007fe0100 */
[----:B------:R-:W-:Y:S02]  /*6fb0*/  UIMAD UR6, UR6, UR14, URZ ;  /* 0x0000000e060672a4 */ /* 0x000fe4000f8e023f */
[----:B------:R-:W-:Y:S01]  /*6fc0*/  UIMAD.WIDE.U32 UR8, UR13, UR14, UR8 ;  /* 0x0000000e0d0872a5 */ /* 0x000fe2000f8e0008 */
[----:B------:R-:W-:Y:S01]  /*6fd0*/  LOP3.LUT R2, R3, 0x1, RZ, 0xc0, !PT ;  /* 0x0000000103027812 */ /* 0x000fe200078ec0ff */
[----:B------:R-:W-:Y:S01]  /*6fe0*/  UIMAD UR12, UR13, UR15, UR6 ;  /* 0x0000000f0d0c72a4 */ /* 0x000fe2000f8e0206 */
[----:B------:R-:W-:-:S03]  /*6ff0*/  ELECT P0, URZ, PT ;  /* 0x00000000003f782f */ /* 0x000fc60003800000 */
[----:B------:R-:W-:Y:S01]  /*7000*/  UIADD3 UR21, UR9, UR12, URZ ;  /* 0x0000000c09157290 */ /* 0x000fe2000fffe03f */
[----:B------:R-:W-:Y:S01]  /*7010*/  UMOV UR6, URZ ;  /* 0x0000003f00067c82 */ /* 0x000fe20008000000 */
[----:B------:R-:W-:Y:S10]  /*7020*/  @!P1 BRA `(.L_x_592) ;  /* 0x0000000800309947 */ /* 0x000ff40003800000 */
[----:B------:R-:W-:Y:S01]  /*7030*/  UMOV UR6, UR10 ;  /* 0x0000000a00067c82 */ /* 0x000fe20008000000 */
[----:B------:R-:W-:Y:S01]  /*7040*/  ULDC.64 UR10, c[0x0][0x2c0] ;  /* 0x0000b000000a7ab9 */ /* 0x000fe20000000a00 */
[----:B------:R-:W-:Y:S01]  /*7050*/  UIMAD.WIDE.U32 UR6, UR13, UR14, UR6 ;  /* 0x0000000e0d0672a5 */ /* 0x000fe2000f8e0006 */
[----:B------:R-:W-:Y:S01]  /*7060*/  IMAD.IADD R0, R3, 0x1, -R2 ;  /* 0x0000000103007824 */ /* 0x000fe200078e0a02 */
[----:B------:R-:W-:Y:S02]  /*7070*/  ULDC.64 UR24, c[0x0][0x2c0] ;  /* 0x0000b00000187ab9 */ /* 0x000fe40000000a00 */
[----:B------:R-:W-:-:S04]  /*7080*/  UIADD3 UR19, UP0, UR4, UR6, URZ ;  /* 0x0000000604137290 */ /* 0x000fc8000ff1e03f */
[----:B------:R-:W-:Y:S02]  /*7090*/  UIADD3.X UR4, UR5, UR12, UR7, UP0, !UPT ;  /* 0x0000000c05047290 */ /* 0x000fe400087fe407 */
[----:B------:R-:W-:Y:S01]  /*70a0*/  ULEA UR18, UP0, UR19, UR10, 0x2 ;  /* 0x0000000a13127291 */ /* 0x000fe2000f80103f */
[----:B------:R-:W-:-:S03]  /*70b0*/  UMOV UR5, URZ ;  /* 0x0000003f00057c82 */ /* 0x000fc60008000000 */
[----:B------:R-:W-:Y:S02]  /*70c0*/  ULEA.HI.X UR19, UR19, UR11, UR4, 0x2, UP0 ;  /* 0x0000000b13137291 */ /* 0x000fe400080f1404 */
[----:B------:R-:W-:Y:S02]  /*70d0*/  UIADD3 UR10, UP0, UR18, 0x4000, URZ ;  /* 0x00004000120a7890 */ /* 0x000fe4000ff1e03f */
[----:B------:R-:W-:Y:S02]  /*70e0*/  UIADD3 UR12, UP1, UR18, 0x8000, URZ ;  /* 0x00008000120c7890 */ /* 0x000fe4000ff3e03f */
[----:B------:R-:W-:Y:S02]  /*70f0*/  UIADD3 UR14, UP2, UR18, 0xc000, URZ ;  /* 0x0000c000120e7890 */ /* 0x000fe4000ff5e03f */
[----:B------:R-:W-:Y:S02]  /*7100*/  UIADD3 UR16, UP3, UR18, 0x10000, URZ ;  /* 0x0001000012107890 */ /* 0x000fe4000ff7e03f */
[----:B------:R-:W-:-:S02]  /*7110*/  UIADD3 UR18, UP4, UR18, 0x14000, URZ ;  /* 0x0001400012127890 */ /* 0x000fc4000ff9e03f */
[----:B------:R-:W-:Y:S02]  /*7120*/  UIADD3.X UR11, URZ, UR19, URZ, UP0, !UPT ;  /* 0x000000133f0b7290 */ /* 0x000fe400087fe43f */
[----:B------:R-:W-:Y:S02]  /*7130*/  UIADD3.X UR13, URZ, UR19, URZ, UP1, !UPT ;  /* 0x000000133f0d7290 */ /* 0x000fe40008ffe43f */
[----:B------:R-:W-:Y:S02]  /*7140*/  UIADD3.X UR15, URZ, UR19, URZ, UP2, !UPT ;  /* 0x000000133f0f7290 */ /* 0x000fe400097fe43f */
[----:B------:R-:W-:Y:S02]  /*7150*/  UIADD3.X UR17, URZ, UR19, URZ, UP3, !UPT ;  /* 0x000000133f117290 */ /* 0x000fe40009ffe43f */
[----:B------:R-:W-:Y:S01]  /*7160*/  UIADD3.X UR19, URZ, UR19, URZ, UP4, !UPT ;  /* 0x000000133f137290 */ /* 0x000fe2000a7fe43f */
[----:B------:R-:W-:-:S11]  /*7170*/  UMOV UR4, URZ ;  /* 0x0000003f00047c82 */ /* 0x000fd60008000000 */
.L_x_613:
        /* <DEDUP_REMOVED lines=23> */
.L_x_594:
[----:B------:R-:W-:Y:S05]  /*72f0*/  BSYNC B0 ;  /* 0x0000000000007941 */ /* 0x000fea0003800000 */
.L_x_593:
        /* <DEDUP_REMOVED lines=12> */
.L_x_596:
[----:B------:R-:W-:Y:S05]  /*73c0*/  BSYNC B0 ;  /* 0x0000000000007941 */ /* 0x000fea0003800000 */
.L_x_595:
        /* <DEDUP_REMOVED lines=13> */
.L_x_598:
[----:B------:R-:W-:Y:S05]  /*74a0*/  BSYNC B0 ;  /* 0x0000000000007941 */ /* 0x000fea0003800000 */
.L_x_597:
[----:B------:R-:W-:Y:S06]  /*74b0*/  BAR.ARV 0xa, 0xa0 ;  /* 0x0282800000007b1d */ /* 0x000fec0000002000 */
[----:B------:R-:W-:Y:S04]  /*74c0*/  BSSY B0, `(.L_x_599) ;  /* 0x0000003000007945 */ /* 0x000fe80003800000 */
[----:B------:R-:W-:Y:S05]  /*74d0*/  @!P0 BRA `(.L_x_600) ;  /* 0x0000000000048947 */ /* 0x000fea0003800000 */
[----:B------:R-:W-:-:S04]  /*74e0*/  DEPBAR.LE SB0, 0x1 ;  /* 0x000080400000791a */ /* 0x000fc80000000000 */
.L_x_600:
[----:B------:R-:W-:Y:S05]  /*74f0*/  BSYNC B0 ;  /* 0x0000000000007941 */ /* 0x000fea0003800000 */
.L_x_599:
[----:B------:R-:W-:Y:S06]  /*7500*/  BAR.ARV 0xb, 0xa0 ;  /* 0x02c2800000007b1d */ /* 0x000fec0000002000 */
[----:B------:R-:W-:Y:S04]  /*7510*/  BSSY B0, `(.L_x_601) ;  /* 0x0000003000007945 */ /* 0x000fe80003800000 */
[----:B------:R-:W-:Y:S05]  /*7520*/  @!P0 BRA `(.L_x_602) ;  /* 0x0000000000048947 */ /* 0x000fea0003800000 */
[----:B------:R-:W-:-:S04]  /*7530*/  DEPBAR.LE SB0, 0x0 ;  /* 0x000080000000791a */ /* 0x000fc80000000000 */
.L_x_602:
[----:B------:R-:W-:Y:S05]  /*7540*/  BSYNC B0 ;  /* 0x0000000000007941 */ /* 0x000fea0003800000 */
.L_x_601:
        /* <DEDUP_REMOVED lines=13> */
.L_x_604:
[----:B------:R-:W-:Y:S05]  /*7620*/  BSYNC B0 ;  /* 0x0000000000007941 */ /* 0x000fea0003800000 */
.L_x_603:
        /* <DEDUP_REMOVED lines=12> */
.L_x_606:
[----:B------:R-:W-:Y:S05]  /*76f0*/  BSYNC B0 ;  /* 0x0000000000007941 */ /* 0x000fea0003800000 */
.L_x_605:
        /* <DEDUP_REMOVED lines=13> */
.L_x_608:
[----:B------:R-:W-:Y:S05]  /*77d0*/  BSYNC B0 ;  /* 0x0000000000007941 */ /* 0x000fea0003800000 */
.L_x_607:
[----:B------:R-:W-:Y:S06]  /*77e0*/  BAR.ARV 0xa, 0xa0 ;  /* 0x0282800000007b1d */ /* 0x000fec0000002000 */
[----:B------:R-:W-:Y:S04]  /*77f0*/  BSSY B0, `(.L_x_609) ;  /* 0x0000003000007945 */ /* 0x000fe80003800000 */
[----:B------:R-:W-:Y:S05]  /*7800*/  @!P0 BRA `(.L_x_610) ;  /* 0x0000000000048947 */ /* 0x000fea0003800000 */
[----:B------:R-:W-:-:S04]  /*7810*/  DEPBAR.LE SB0, 0x1 ;  /* 0x000080400000791a */ /* 0x000fc80000000000 */
.L_x_610:
[----:B------:R-:W-:Y:S05]  /*7820*/  BSYNC B0 ;  /* 0x0000000000007941 */ /* 0x000fea0003800000 */
.L_x_609:
[----:B------:R-:W-:Y:S01]  /*7830*/  VIADD R0, R0, 0xfffffffe ;  /* 0xfffffffe00007836 */ /* 0x000fe20000000000 */
[----:B------:R-:W-:Y:S06]  /*7840*/  BAR.ARV 0xb, 0xa0 ;  /* 0x02c2800000007b1d */ /* 0x000fec0000002000 */
[----:B------:R-:W-:Y:S01]  /*7850*/  BSSY B0, `(.L_x_611) ;  /* 0x0000004000007945 */ /* 0x000fe20003800000 */
[----:B------:R-:W-:-:S03]  /*7860*/  ISETP.NE.AND P1, PT, R0, RZ, PT ;  /* 0x000000ff0000720c */ /* 0x000fc60003f25270 */
[----:B------:R-:W-:Y:S10]  /*7870*/  @!P0 BRA `(.L_x_612) ;  /* 0x0000000000048947 */ /* 0x000ff40003800000 */
[----:B------:R-:W-:-:S04]  /*7880*/  DEPBAR.LE SB0, 0x0 ;  /* 0x000080000000791a */ /* 0x000fc80000000000 */
.L_x_612:
[----:B------:R-:W-:Y:S05]  /*7890*/  BSYNC B0 ;  /* 0x0000000000007941 */ /* 0x000fea0003800000 */
.L_x_611:
[----:B------:R-:W-:Y:S06]  /*78a0*/  BAR.ARV 0xc, 0xa0 ;  /* 0x0302800000007b1d */ /* 0x000fec0000002000 */
[----:B------:R-:W-:Y:S02]  /*78b0*/  UIADD3 UR5, UR5, 0x2, URZ ;  /* 0x0000000205057890 */ /* 0x000fe4000fffe03f */
[----:B------:R-:W-:Y:S01]  /*78c0*/  UIADD3 UR4, UR4, 0x1, URZ ;  /* 0x0000000104047890 */ /* 0x000fe2000fffe03f */
[----:B------:R-:W-:Y:S11]  /*78d0*/  @P1 BRA `(.L_x_613) ;  /* 0xfffffff800281947 */ /* 0x000ff6000383ffff */
[----:B------:R-:W-:-:S12]  /*78e0*/  UIADD3 UR6, UR20, 0x6000, URZ ;  /* 0x0000600014067890 */ /* 0x000fd8000fffe03f */
.L_x_592:
        /* <DEDUP_REMOVED lines=10> */
[----:B------:R-:W-:Y:S01]  /*7990*/  ULEA UR4, UP0, UR11, UR4, 0x2 ;  /* 0x000000040b047291 */ /* 0x000fe2000f80103f */
[----:B------:R-:W-:-:S03]  /*79a0*/  UMOV UR13, 0x14f00000 ;  /* 0x14f00000000d7882 */ /* 0x000fc60000000000 */
[----:B------:R-:W-:-:S03]  /*79b0*/  ULEA.HI.X UR5, UR11, UR5, UR12, 0x2, UP0 ;  /* 0x000000050b057291 */ /* 0x000fc600080f140c */
[----:B------:R-:W-:Y:S01]  /*79c0*/  UMOV UR12, 0x0 ;  /* 0x00000000000c7882 */ /* 0x000fe20000000000 */
[----:B-1----:R-:W-:-:S03]  /*79d0*/  ULEA UR7, UR10, UR7, 0x18 ;  /* 0x000000070a077291 */ /* 0x002fc6000f8ec03f */
[----:B------:R-:W-:Y:S01]  /*79e0*/  UMOV UR10, 0x400 ;  /* 0x00000400000a7882 */ /* 0x000fe20000000000 */
[----:B------:R-:W-:-:S09]  /*79f0*/  UIADD3 UR7, UR7, 0x12000, URZ ;  /* 0x0001200007077890 */ /* 0x000fd2000fffe03f */
[----:B------:R1:W-:Y:S02]  /*7a00*/  UBLKRED.G.S.ADD.F32.RN [UR4], [UR7], UR10, desc[UR12] ;  /* 0x00000c04070073bb */ /* 0x0003e400080a140a */
[----:B-1----:R0:W-:Y:S02]  /*7a10*/  UTMACMDFLUSH ;  /* 0x00000000000079b7 */ /* 0x0021e40000000000 */
.L_x_615:
[----:B------:R-:W-:Y:S05]  /*7a20*/  BSYNC B0 ;  /* 0x0000000000007941 */ /* 0x000fea0003800000 */
.L_x_614:
[----:B------:R-:W-:Y:S06]  /*7a30*/  BAR.SYNC.DEFER_BLOCKING 0xe, 0xa0 ;  /* 0x0382800000007b1d */ /* 0x000fec0000010000 */
[----:B------:R-:W-:Y:S04]  /*7a40*/  BSSY B0, `(.L_x_616) ;  /* 0x0000011000007945 */ /* 0x000fe80003800000 */
[----:B------:R-:W-:Y:S05]  /*7a50*/  @!P0 BRA `(.L_x_617) ;  /* 0x00000000003c8947 */ /* 0x000fea0003800000 */
[----:B------:R-:W1:Y:S01]  /*7a60*/  S2UR UR7, SR_CgaCtaId ;  /* 0x00000000000779c3 */ /* 0x000e620000008800 */
[----:B------:R-:W-:Y:S01]  /*7a70*/  UIADD3 UR4, UR6, 0x1000, URZ ;  /* 0x0000100006047890 */ /* 0x000fe2000fffe03f */
[----:B------:R-:W-:Y:S01]  /*7a80*/  UMOV UR5, 0x400 ;  /* 0x0000040000057882 */ /* 0x000fe20000000000 */
[----:B------:R-:W-:Y:S02]  /*7a90*/  ULDC.64 UR10, c[0x0][0x2c0] ;  /* 0x0000b000000a7ab9 */ /* 0x000fe40000000a00 */
[----:B------:R-:W-:Y:S01]  /*7aa0*/  UIADD3 UR12, UP0, UR4, UR8, URZ ;  /* 0x00000008040c7290 */ /* 0x000fe2000ff1e03f */
[----:B------:R-:W-:Y:S01]  /*7ab0*/  UMOV UR13, 0x14f00000 ;  /* 0x14f00000000d7882 */ /* 0x000fe20000000000 */
[----:B-1----:R-:W-:Y:S02]  /*7ac0*/  ULEA UR7, UR7, UR5, 0x18 ;  /* 0x0000000507077291 */ /* 0x002fe4000f8ec03f */
[----:B------:R-:W-:Y:S02]  /*7ad0*/  ULEA.HI.X.SX32 UR5, UR4, UR21, 0x1, UP0 ;  /* 0x0000001504057291 */ /* 0x000fe400080f0e3f */
[----:B------:R-:W-:-:S02]  /*7ae0*/  ULEA UR4, UP0, UR12, UR10, 0x2 ;  /* 0x0000000a0c047291 */ /* 0x000fc4000f80103f */
[----:B------:R-:W-:Y:S02]  /*7af0*/  UIADD3 UR7, UR7, 0x16000, URZ ;  /* 0x0001600007077890 */ /* 0x000fe4000fffe03f */
[----:B------:R-:W-:Y:S01]  /*7b00*/  ULEA.HI.X UR5, UR12, UR11, UR5, 0x2, UP0 ;  /* 0x0000000b0c057291 */ /* 0x000fe200080f1405 */
[----:B------:R-:W-:Y:S02]  /*7b10*/  UMOV UR10, 0x400 ;  /* 0x00000400000a7882 */ /* 0x000fe40000000000 */
[----:B------:R-:W-:-:S06]  /*7b20*/  UMOV UR12, 0x0 ;  /* 0x00000000000c7882 */ /* 0x000fcc0000000000 */
[----:B------:R1:W-:Y:S02]  /*7b30*/  UBLKRED.G.S.ADD.F32.RN [UR4], [UR7], UR10, desc[UR12] ;  /* 0x00000c04070073bb */ /* 0x0003e400080a140a */
[----:B-1----:R0:W-:Y:S02]  /*7b40*/  UTMACMDFLUSH ;  /* 0x00000000000079b7 */ /* 0x0021e40000000000 */
.L_x_617:
[----:B------:R-:W-:Y:S05]  /*7b50*/  BSYNC B0 ;  /* 0x0000000000007941 */ /* 0x000fea0003800000 */
.L_x_616:
        /* <DEDUP_REMOVED lines=16> */
[----:B------:R1:W-:Y:S01]  /*7c60*/  UBLKRED.G.S.ADD.F32.RN [UR4], [UR7], UR10, desc[UR12] ;  /* 0x00000c04070073bb */ /* 0x0003e200080a140a */
[----:B------:R0:W-:Y:S01]  /*7c70*/  UTMACMDFLUSH ;  /* 0x00000000000079b7 */ /* 0x0001e20000000000 */
[----:B-1----:R-:W-:-:S04]  /*7c80*/  DEPBAR.LE SB0, 0x2 ;  /* 0x000080800000791a */ /* 0x002fc80000000000 */
.L_x_619:
[----:B------:R-:W-:Y:S05]  /*7c90*/  BSYNC B0 ;  /* 0x0000000000007941 */ /* 0x000fea0003800000 */
.L_x_618:
[----:B------:R-:W-:Y:S06]  /*7ca0*/  BAR.ARV 0xa, 0xa0 ;  /* 0x0282800000007b1d */ /* 0x000fec0000002000 */
[----:B------:R-:W-:Y:S04]  /*7cb0*/  BSSY B0, `(.L_x_620) ;  /* 0x0000003000007945 */ /* 0x000fe80003800000 */
[----:B------:R-:W-:Y:S05]  /*7cc0*/  @!P0 BRA `(.L_x_621) ;  /* 0x0000000000048947 */ /* 0x000fea0003800000 */
[----:B------:R-:W-:-:S04]  /*7cd0*/  DEPBAR.LE SB0, 0x1 ;  /* 0x000080400000791a */ /* 0x000fc80000000000 */
.L_x_621:
[----:B------:R-:W-:Y:S05]  /*7ce0*/  BSYNC B0 ;  /* 0x0000000000007941 */ /* 0x000fea0003800000 */
.L_x_620:
[----:B------:R-:W-:Y:S06]  /*7cf0*/  BAR.ARV 0xb, 0xa0 ;  /* 0x02c2800000007b1d */ /* 0x000fec0000002000 */
[----:B------:R-:W-:Y:S04]  /*7d00*/  BSSY B0, `(.L_x_622) ;  /* 0x0000003000007945 */ /* 0x000fe80003800000 */
[----:B------:R-:W-:Y:S05]  /*7d10*/  @!P0 BRA `(.L_x_623) ;  /* 0x0000000000048947 */ /* 0x000fea0003800000 */
[----:B------:R-:W-:-:S04]  /*7d20*/  DEPBAR.LE SB0, 0x0 ;  /* 0x000080000000791a */ /* 0x000fc80000000000 */
.L_x_623:
[----:B------:R-:W-:Y:S05]  /*7d30*/  BSYNC B0 ;  /* 0x0000000000007941 */ /* 0x000fea0003800000 */
.L_x_622:
[----:B------:R-:W-:Y:S06]  /*7d40*/  BAR.ARV 0xc, 0xa0 ;  /* 0x0302800000007b1d */ /* 0x000fec0000002000 */
[----:B------:R-:W-:Y:S05]  /*7d50*/  BRA `(.L_x_516) ;  /* 0x0000002400887947 */ /* 0x000fea0003800000 */
.L_x_587:
[----:B------:R-:W-:Y:S01]  /*7d60*/  ULDC.64 UR4, c[0x0][0x8d8] ;  /* 0x0002360000047ab9 */ /* 0x000fe20000000a00 */
[----:B------:R-:W1:Y:S01]  /*7d70*/  S2R R11, SR_CTAID.Z ;  /* 0x00000000000b7919 */ /* 0x000e620000002700 */
[----:B------:R-:W-:Y:S01]  /*7d80*/  ISETP.NE.U32.AND P0, PT, RZ, UR4, PT ;  /* 0x00000004ff007c0c */ /* 0x000fe2000bf05070 */
[----:B------:R-:W2:Y:S03]  /*7d90*/  S2UR UR28, SR_CTAID.Y ;  /* 0x00000000001c79c3 */ /* 0x000ea60000002600 */
[----:B------:R-:W-:-:S13]  /*7da0*/  ISETP.NE.AND.EX P0, PT, RZ, UR5, PT, P0 ;  /* 0x00000005ff007c0c */ /* 0x000fda000bf05300 */
[----:B------:R-:W-:Y:S05]  /*7db0*/  @!P0 BRA `(.L_x_624) ;  /* 0x0000000000108947 */ /* 0x000fea0003800000 */
[----:B------:R-:W1:Y:S02]  /*7dc0*/  LDC.64 R2, c[0x0][0x8d8] ;  /* 0x00023600ff027b82 */ /* 0x000e640000000a00 */
[----:B-1----:R-:W-:-:S05]  /*7dd0*/  IMAD.WIDE R2, R11, 0x4, R2 ;  /* 0x000000040b027825 */ /* 0x002fca00078e0202 */
[----:B------:R1:W5:Y:S01]  /*7de0*/  LDG.E R0, desc[UR38][R2.64] ;  /* 0x0000002602007981 */ /* 0x000362000c1e1900 */
[----:B------:R-:W-:Y:S05]  /*7df0*/  BRA `(.L_x_625) ;  /* 0x00000000002c7947 */ /* 0x000fea0003800000 */
.L_x_624:
[----:B------:R-:W-:Y:S02]  /*7e00*/  ULDC.64 UR4, c[0x0][0x8d0] ;  /* 0x0002340000047ab9 */ /* 0x000fe40000000a00 */
[----:B------:R-:W-:-:S04]  /*7e10*/  ISETP.NE.U32.AND P0, PT, RZ, UR4, PT ;  /* 0x00000004ff007c0c */ /* 0x000fc8000bf05070 */
[----:B------:R-:W-:-:S13]  /*7e20*/  ISETP.NE.AND.EX P0, PT, RZ, UR5, PT, P0 ;  /* 0x00000005ff007c0c */ /* 0x000fda000bf05300 */
[----:B------:R-:W-:Y:S05]  /*7e30*/  @!P0 BRA `(.L_x_626) ;  /* 0x0000000000188947 */ /* 0x000fea0003800000 */
[----:B------:R-:W1:Y:S02]  /*7e40*/  LDC.64 R2, c[0x0][0x8d0] ;  /* 0x00023400ff027b82 */ /* 0x000e640000000a00 */
[----:B-1----:R-:W-:-:S05]  /*7e50*/  IMAD.WIDE R2, R11, 0x4, R2 ;  /* 0x000000040b027825 */ /* 0x002fca00078e0202 */
[----:B------:R-:W3:Y:S04]  /*7e60*/  LDG.E R0, desc[UR38][R2.64] ;  /* 0x0000002602007981 */ /* 0x000ee8000c1e1900 */
[----:B------:R-:W3:Y:S02]  /*7e70*/  LDG.E R5, desc[UR38][R2.64+0x4] ;  /* 0x0000042602057981 */ /* 0x000ee4000c1e1900 */
[----:B---3--:R-:W-:Y:S01]  /*7e80*/  IMAD.IADD R0, R5, 0x1, -R0 ;  /* 0x0000000105007824 */ /* 0x008fe200078e0a00 */
[----:B------:R-:W-:Y:S06]  /*7e90*/  BRA `(.L_x_625) ;  /* 0x0000000000047947 */ /* 0x000fec0003800000 */
.L_x_626:
[----:B------:R-:W3:Y:S02]  /*7ea0*/  LDC R0, c[0x0][0x8bc] ;  /* 0x00022f00ff007b82 */ /* 0x000ee40000000800 */
.L_x_625:
[----:B------:R-:W4:Y:S01]  /*7eb0*/  S2R R9, SR_CTAID.X ;  /* 0x0000000000097919 */ /* 0x000f220000002500 */
[----:B------:R-:W-:Y:S02]  /*7ec0*/  IMAD.MOV.U32 R5, RZ, RZ, RZ ;  /* 0x000000ffff057224 */ /* 0x000fe400078e00ff */
[----:B------:R-:W-:Y:S02]  /*7ed0*/  IMAD.MOV.U32 R4, RZ, RZ, 0x1 ;  /* 0x00000001ff047424 */ /* 0x000fe400078e00ff */
[----:B----4-:R-:W-:-:S05]  /*7ee0*/  IMAD R9, R9, 0x60, RZ ;  /* 0x0000006009097824 */ /* 0x010fca00078e02ff */
[----:B---3-5:R-:W-:Y:S01]  /*7ef0*/  ISETP.GE.AND P0, PT, R9, R0, PT ;  /* 0x000000000900720c */ /* 0x028fe20003f06270 */
[----:B------:R-:W-:-:S03]  /*7f00*/  IMAD.MOV.U32 R0, RZ, RZ, 0x1 ;  /* 0x00000001ff007424 */ /* 0x000fc600078e00ff */
[----:B-1----:R-:W-:-:S04]  /*7f10*/  SEL R11, R11, 0xffffffff, !P0 ;  /* 0xffffffff0b0b7807 */ /* 0x002fc80004000000 */
[----:B------:R-:W-:-:S13]  /*7f20*/  ISETP.GE.AND P0, PT, R11, RZ, PT ;  /* 0x000000ff0b00720c */ /* 0x000fda0003f06270 */
[----:B------:R-:W-:Y:S05]  /*7f30*/  @!P0 BRA `(.L_x_627) ;  /* 0x0000002000908947 */ /* 0x000fea0003800000 */
[----:B------:R-:W1:Y:S08]  /*7f40*/  LDC.64 R4, c[0x0][0x778] ;  /* 0x0001de00ff047b82 */ /* 0x000e700000000a00 */
[----:B------:R-:W3:Y:S08]  /*7f50*/  LDC.64 R6, c[0x0][0x780] ;  /* 0x0001e000ff067b82 */ /* 0x000ef00000000a00 */
[----:B------:R-:W4:Y:S01]  /*7f60*/  LDC.64 R12, c[0x0][0x770] ;  /* 0x0001dc00ff0c7b82 */ /* 0x000f220000000a00 */
[----:B-1----:R-:W-:-:S07]  /*7f70*/  ISETP.NE.U32.AND P0, PT, R4, RZ, PT ;  /* 0x000000ff0400720c */ /* 0x002fce0003f05070 */
[----:B------:R-:W1:Y:S01]  /*7f80*/  LDC.64 R2, c[0x0][0x770] ;  /* 0x0001dc00ff027b82 */ /* 0x000e620000000a00 */
[----:B------:R-:W-:Y:S02]  /*7f90*/  ISETP.NE.AND.EX P0, PT, R5, RZ, PT, P0 ;  /* 0x000000ff0500720c */ /* 0x000fe40003f05300 */
[----:B---3--:R-:W-:-:S04]  /*7fa0*/  ISETP.NE.U32.AND P2, PT, R6, RZ, PT ;  /* 0x000000ff0600720c */ /* 0x008fc80003f45070 */
[----:B------:R-:W-:Y:S02]  /*7fb0*/  ISETP.NE.AND.EX P2, PT, R7, RZ, PT, P2 ;  /* 0x000000ff0700720c */ /* 0x000fe40003f45320 */
[----:B----4-:R-:W-:-:S05]  /*7fc0*/  ISETP.NE.U32.AND P1, PT, R12, RZ, PT ;  /* 0x000000ff0c00720c */ /* 0x010fca0003f25070 */
[----:B------:R-:W3:Y:S01]  /*7fd0*/  @P0 LDC.64 R4, c[0x0][0x778] ;  /* 0x0001de00ff040b82 */ /* 0x000ee20000000a00 */
[----:B------:R-:W-:-:S07]  /*7fe0*/  ISETP.NE.AND.EX P1, PT, R13, RZ, PT, P1 ;  /* 0x000000ff0d00720c */ /* 0x000fce0003f25310 */
[----:B------:R-:W4:Y:S01]  /*7ff0*/  @P2 LDC.64 R6, c[0x0][0x780] ;  /* 0x0001e000ff062b82 */ /* 0x000f220000000a00 */
[----:B-1----:R-:W-:-:S05]  /*8000*/  IMAD.WIDE R2, R11, 0x4, R2 ;  /* 0x000000040b027825 */ /* 0x002fca00078e0202 */
[----:B------:R-:W2:Y:S01]  /*8010*/  @P1 LDG.E R18, desc[UR38][R2.64] ;  /* 0x0000002602121981 */ /* 0x000ea2000c1e1900 */
[----:B------:R-:W-:Y:S01]  /*8020*/  IMAD.MOV.U32 R10, RZ, RZ, RZ ;  /* 0x000000ffff0a7224 */ /* 0x000fe200078e00ff */
[----:B------:R-:W-:Y:S02]  /*8030*/  ULDC UR4, c[0x0][0x280] ;  /* 0x0000a00000047ab9 */ /* 0x000fe40000000800 */
[----:B------:R-:W2:Y:S01]  /*8040*/  @P1 LDG.E R14, desc[UR38][R2.64] ;  /* 0x00000026020e1981 */ /* 0x000ea2000c1e1900 */
[----:B---3--:R-:W-:-:S04]  /*8050*/  @P0 IMAD.WIDE R4, R11, 0x4, R4 ;  /* 0x000000040b040825 */ /* 0x008fc800078e0204 */
[----:B------:R-:W-:Y:S01]  /*8060*/  IMAD.U32 R8, RZ, RZ, UR4 ;  /* 0x00000004ff087e24 */ /* 0x000fe2000f8e00ff */
[----:B------:R4:W5:Y:S02]  /*8070*/  @P0 LDG.E R10, desc[UR38][R4.64] ;  /* 0x00000026040a0981 */ /* 0x000964000c1e1900 */
[----:B----4-:R-:W-:-:S05]  /*8080*/  @P2 IMAD.WIDE R4, R11, 0x4, R6 ;  /* 0x000000040b042825 */ /* 0x010fca00078e0206 */
[----:B------:R1:W5:Y:S01]  /*8090*/  @P2 LDG.E R8, desc[UR38][R4.64] ;  /* 0x0000002604082981 */ /* 0x000362000c1e1900 */
[----:B------:R-:W-:Y:S01]  /*80a0*/  VOTEU.ANY UP0, P1 ;  /* 0x00000000003f7886 */ /* 0x000fe20000800100 */
[----:B--2---:R-:W-:Y:S01]  /*80b0*/  @P1 IMAD R6, R11, 0x40, R18 ;  /* 0x000000400b061824 */ /* 0x004fe200078e0212 */
[----:B------:R-:W-:-:S04]  /*80c0*/  @P1 R2UR UR4, R14 ;  /* 0x000000000e0412ca */ /* 0x000fc800000e0000 */
[----:B------:R-:W-:-:S04]  /*80d0*/  @P1 SHF.R.S32.HI R7, RZ, 0x1f, R6 ;  /* 0x0000001fff071819 */ /* 0x000fc80000011406 */
[----:B------:R-:W-:-:S04]  /*80e0*/  @P1 LEA.HI R7, R7, R6, RZ, 0x6 ;  /* 0x0000000607071211 */ /* 0x000fc800078f30ff */
[----:B------:R-:W-:Y:S01]  /*80f0*/  @P1 LOP3.LUT R7, R7, 0xffffffc0, RZ, 0xc0, !PT ;  /* 0xffffffc007071812 */ /* 0x000fe200078ec0ff */
[----:B-1----:R-:W-:Y:S06]  /*8100*/  @P2 BRA `(.L_x_628) ;  /* 0x0000000000102947 */ /* 0x002fec0003800000 */
[----:B------:R-:W-:Y:S05]  /*8110*/  @!P1 BRA `(.L_x_628) ;  /* 0x00000000000c9947 */ /* 0x000fea0003800000 */
[----:B------:R-:W2:Y:S04]  /*8120*/  LDG.E R5, desc[UR38][R2.64] ;  /* 0x0000002602057981 */ /* 0x000ea8000c1e1900 */
[----:B-----5:R-:W2:Y:S02]  /*8130*/  LDG.E R8, desc[UR38][R2.64+0x4] ;  /* 0x0000042602087981 */ /* 0x020ea4000c1e1900 */
[----:B--2---:R-:W-:-:S07]  /*8140*/  IMAD.IADD R8, R8, 0x1, -R5 ;  /* 0x0000000108087824 */ /* 0x004fce00078e0a05 */
.L_x_628:
[----:B-----5:R-:W-:Y:S01]  /*8150*/  ISETP.GE.AND P2, PT, R8, 0x1, PT ;  /* 0x000000010800780c */ /* 0x020fe20003f46270 */
[----:B------:R-:W-:Y:S01]  /*8160*/  UMOV UR43, URZ ;  /* 0x0000003f002b7c82 */ /* 0x000fe20008000000 */
[----:B------:R-:W-:Y:S01]  /*8170*/  @UP0 UMOV UR43, UR4 ;  /* 0x00000004002b0c82 */ /* 0x000fe20008000000 */
[----:B------:R-:W-:Y:S01]  /*8180*/  CS2R R2, SRZ ;  /* 0x0000000000027805 */ /* 0x000fe2000001ff00 */
[----:B------:R-:W-:Y:S01]  /*8190*/  IMAD.MOV.U32 R5, RZ, RZ, RZ ;  /* 0x000000ffff057224 */ /* 0x000fe200078e00ff */
[--C-:B------:R-:W-:Y:S01]  /*81a0*/  @P1 SHF.R.S32.HI R3, RZ, 0x1f, R7.reuse ;  /* 0x0000001fff031819 */ /* 0x100fe20000011407 */
[----:B------:R-:W-:Y:S02]  /*81b0*/  IMAD.MOV.U32 R4, RZ, RZ, 0x1 ;  /* 0x00000001ff047424 */ /* 0x000fe400078e00ff */
[----:B------:R-:W-:-:S05]  /*81c0*/  @P1 IMAD.MOV.U32 R2, RZ, RZ, R7 ;  /* 0x000000ffff021224 */ /* 0x000fca00078e0007 */
[----:B------:R-:W-:Y:S05]  /*81d0*/  @!P2 BRA `(.L_x_627) ;  /* 0x0000001c00e8a947 */ /* 0x000fea0003800000 */
[----:B------:R-:W1:Y:S01]  /*81e0*/  S2R R15, SR_CTAID.Y ;  /* 0x00000000000f7919 */ /* 0x000e620000002600 */
[----:B------:R-:W2:Y:S01]  /*81f0*/  LDC.64 R18, c[0x0][0x718] ;  /* 0x0001c600ff127b82 */ /* 0x000ea20000000a00 */
[----:B------:R-:W-:Y:S01]  /*8200*/  ISETP.NE.U32.AND P1, PT, R12, RZ, PT ;  /* 0x000000ff0c00720c */ /* 0x000fe20003f25070 */
[----:B------:R-:W-:Y:S01]  /*8210*/  IMAD.MOV.U32 R7, RZ, RZ, R3 ;  /* 0x000000ffff077224 */ /* 0x000fe200078e0003 */
[----:B------:R-:W-:Y:S01]  /*8220*/  R2UR UR37, R11 ;  /* 0x000000000b2572ca */ /* 0x000fe200000e0000 */
[----:B------:R-:W-:Y:S01]  /*8230*/  ULDC UR4, c[0x0][0x2e8] ;  /* 0x0000ba0000047ab9 */ /* 0x000fe20000000800 */
[----:B------:R-:W-:Y:S01]  /*8240*/  ISETP.NE.AND.EX P1, PT, R13, RZ, PT, P1 ;  /* 0x000000ff0d00720c */ /* 0x000fe20003f25310 */
[----:B------:R-:W-:Y:S01]  /*8250*/  VOTEU.ANY UP1, P0 ;  /* 0x00000000003f7886 */ /* 0x000fe20000020100 */
[----:B------:R-:W-:Y:S01]  /*8260*/  SHF.R.S32.HI R11, RZ, 0x1f, R11 ;  /* 0x0000001fff0b7819 */ /* 0x000fe2000001140b */
[----:B------:R-:W3:Y:S01]  /*8270*/  LDC.64 R4, c[0x0][0x720] ;  /* 0x0001c800ff047b82 */ /* 0x000ee20000000a00 */
[----:B------:R-:W-:-:S02]  /*8280*/  R2UR UR35, R9 ;  /* 0x00000000092372ca */ /* 0x000fc400000e0000 */
[----:B------:R-:W-:Y:S02]  /*8290*/  ELECT P0, URZ, PT ;  /* 0x00000000003f782f */ /* 0x000fe40003800000 */
[----:B------:R-:W-:Y:S01]  /*82a0*/  SEL R11, R11, RZ, !P1 ;  /* 0x000000ff0b0b7207 */ /* 0x000fe20004800000 */
[----:B------:R-:W-:Y:S01]  /*82b0*/  UMOV UR36, UR28 ;  /* 0x0000001c00247c82 */ /* 0x000fe20008000000 */
[----:B------:R-:W-:Y:S01]  /*82c0*/  R2UR UR8, R10 ;  /* 0x000000000a0872ca */ /* 0x000fe200000e0000 */
[----:B------:R-:W-:Y:S01]  /*82d0*/  BSSY B0, `(.L_x_627) ;  /* 0x00001ea000007945 */ /* 0x000fe20003800000 */
[----:B------:R-:W4:Y:S01]  /*82e0*/  LDC.64 R12, c[0x0][0x700] ;  /* 0x0001c000ff0c7b82 */ /* 0x000f220000000a00 */
[----:B------:R-:W-:Y:S01]  /*82f0*/  VOTEU.ANY UP0, P1 ;  /* 0x00000000003f7886 */ /* 0x000fe20000800100 */
[----:B------:R-:W-:Y:S02]  /*8300*/  USEL UR29, UR37, URZ, !UP0 ;  /* 0x0000003f251d7287 */ /* 0x000fe4000c000000 */
[----:B------:R-:W-:-:S02]  /*8310*/  UISETP.NE.AND UP0, UPT, UR4, 0x1, UPT ;  /* 0x000000010400788c */ /* 0x000fc4000bf05270 */
[----:B------:R-:W-:-:S05]  /*8320*/  USEL UR37, UR37, URZ, !UP1 ;  /* 0x0000003f25257287 */ /* 0x000fca000c800000 */
[----:B------:R-:W-:Y:S01]  /*8330*/  UIADD3 UR35, UR35, UR8, URZ ;  /* 0x0000000823237290 */ /* 0x000fe2000fffe03f */
[----:B-1----:R-:W-:Y:S01]  /*8340*/  SHF.R.S32.HI R15, RZ, 0x1f, R15 ;  /* 0x0000001fff0f7819 */ /* 0x002fe2000001140f */
[----:B---3--:R-:W-:Y:S02]  /*8350*/  IMAD R14, R11, R4, RZ ;  /* 0x000000040b0e7224 */ /* 0x008fe400078e02ff */
[----:B------:R-:W-:Y:S01]  /*8360*/  @UP0 ULDC UR6, c[0x0][0x2ec] ;  /* 0x0000bb0000060ab9 */ /* 0x000fe20000000800 */
[----:B------:R-:W-:Y:S01]  /*8370*/  @UP0 ULDC UR8, c[0x0][0x2f0] ;  /* 0x0000bc0000080ab9 */ /* 0x000fe20000000800 */
[----:B------:R-:W-:Y:S01]  /*8380*/  UIMAD.WIDE.U32 UR6, UR28, UR6, URZ ;  /* 0x000000061c0672a5 */ /* 0x000fe2000f8e003f */
[----:B--2---:R-:W-:Y:S02]  /*8390*/  IMAD R6, R15, R18, RZ ;  /* 0x000000120f067224 */ /* 0x004fe400078e02ff */
[----:B------:R-:W-:Y:S01]  /*83a0*/  IMAD R17, R5, UR29, R14 ;  /* 0x0000001d05117c24 */ /* 0x000fe2000f8e020e */
[----:B------:R-:W-:Y:S01]  /*83b0*/  @UP0 USHF.R.U32.HI UR36, URZ, UR8, UR7 ;  /* 0x000000083f240299 */ /* 0x000fe20008011607 */
[----:B------:R-:W-:-:S02]  /*83c0*/  IMAD R19, R19, UR28, R6 ;  /* 0x0000001c13137c24 */ /* 0x000fc4000f8e0206 */
[----:B------:R-:W-:-:S04]  /*83d0*/  IMAD.MOV.U32 R6, RZ, RZ, R2 ;  /* 0x000000ffff067224 */ /* 0x000fc800078e0002 */
[----:B------:R-:W-:-:S04]  /*83e0*/  IMAD.WIDE.U32 R2, R18, UR28, R6 ;  /* 0x0000001c12027c25 */ /* 0x000fc8000f8e0006 */
[----:B------:R-:W-:Y:S02]  /*83f0*/  IMAD.IADD R3, R3, 0x1, R19 ;  /* 0x0000000103037824 */ /* 0x000fe400078e0213 */
[----:B------:R-:W-:Y:S02]  /*8400*/  IMAD.WIDE.U32 R2, R4, UR29, R2 ;  /* 0x0000001d04027c25 */ /* 0x000fe4000f8e0002 */
[----:B------:R-:W1:Y:S02]  /*8410*/  LDC.64 R4, c[0x0][0x730] ;  /* 0x0001cc00ff047b82 */ /* 0x000e640000000a00 */
[----:B------:R-:W-:Y:S01]  /*8420*/  IMAD.IADD R3, R3, 0x1, R17 ;  /* 0x0000000103037824 */ /* 0x000fe200078e0211 */
[----:B----4-:R-:W-:-:S04]  /*8430*/  LEA R12, P1, R2, R12, 0x2 ;  /* 0x0000000c020c7211 */ /* 0x010fc800078210ff */
[----:B------:R-:W-:Y:S02]  /*8440*/  LEA.HI.X R13, R2, R13, R3, 0x2, P1 ;  /* 0x0000000d020d7211 */ /* 0x000fe400008f1403 */
[----:B------:R-:W2:Y:S01]  /*8450*/  LDC.64 R2, c[0x0][0x738] ;  /* 0x0001ce00ff027b82 */ /* 0x000ea20000000a00 */
[----:B------:R-:W-:Y:S02]  /*8460*/  R2UR UR4, R12 ;  /* 0x000000000c0472ca */ /* 0x000fe400000e0000 */
[----:B------:R-:W-:Y:S01]  /*8470*/  R2UR UR5, R13 ;  /* 0x000000000d0572ca */ /* 0x000fe200000e0000 */
[----:B-1----:R-:W-:Y:S02]  /*8480*/  IMAD R10, R15, R4, RZ ;  /* 0x000000040f0a7224 */ /* 0x002fe400078e02ff */
[----:B------:R-:W-:-:S04]  /*8490*/  IMAD.WIDE.U32 R6, R4, UR28, R6 ;  /* 0x0000001c04067c25 */ /* 0x000fc8000f8e0006 */
[----:B------:R-:W-:Y:S02]  /*84a0*/  IMAD R5, R5, UR28, R10 ;  /* 0x0000001c05057c24 */ /* 0x000fe4000f8e020a */
[----:B--2---:R-:W-:Y:S02]  /*84b0*/  IMAD R4, R11, R2, RZ ;  /* 0x000000020b047224 */ /* 0x004fe400078e02ff */
[----:B------:R-:W-:Y:S02]  /*84c0*/  IMAD.IADD R7, R7, 0x1, R5 ;  /* 0x0000000107077824 */ /* 0x000fe400078e0205 */
[----:B------:R-:W-:Y:S02]  /*84d0*/  IMAD R3, R3, UR29, R4 ;  /* 0x0000001d03037c24 */ /* 0x000fe4000f8e0204 */
[----:B------:R-:W-:-:S04]  /*84e0*/  IMAD.WIDE.U32 R6, R2, UR29, R6 ;  /* 0x0000001d02067c25 */ /* 0x000fc8000f8e0006 */
[----:B------:R-:W-:Y:S02]  /*84f0*/  IMAD.MOV.U32 R5, RZ, RZ, RZ ;  /* 0x000000ffff057224 */ /* 0x000fe400078e00ff */
[----:B------:R-:W-:Y:S01]  /*8500*/  IMAD.MOV.U32 R4, RZ, RZ, 0x1 ;  /* 0x00000001ff047424 */ /* 0x000fe200078e00ff */
[----:B------:R-:W-:Y:S06]  /*8510*/  @!P0 BRA `(.L_x_629) ;  /* 0x0000001c00148947 */ /* 0x000fec0003800000 */
[----:B------:R-:W1:Y:S01]  /*8520*/  S2R R5, SR_CgaCtaId ;  /* 0x0000000000057919 */ /* 0x000e620000008800 */
[----:B------:R-:W-:Y:S01]  /*8530*/  IMAD.MOV.U32 R11, RZ, RZ, 0x1 ;  /* 0x00000001ff0b7424 */ /* 0x000fe200078e00ff */
[----:B------:R-:W-:Y:S01]  /*8540*/  MOV R12, 0x400 ;  /* 0x00000400000c7802 */ /* 0x000fe20000000f00 */
[----:B------:R-:W2:Y:S03]  /*8550*/  S2R R20, SR_TID.X ;  /* 0x0000000000147919 */ /* 0x000ea60000002100 */
[----:B------:R-:W-:Y:S02]  /*8560*/  SHF.L.U32 R11, R11, 0x1f, RZ ;  /* 0x0000001f0b0b7819 */ /* 0x000fe400000006ff */
[----:B-1----:R-:W-:-:S04]  /*8570*/  LEA R12, R5, R12, 0x18 ;  /* 0x0000000c050c7211 */ /* 0x002fc800078ec0ff */
[----:B------:R-:W1:Y:S01]  /*8580*/  SYNCS.PHASECHK.TRANS64.TRYWAIT P1, [R12+URZ+0x36420], R11 ;  /* 0x0364200b0c0075a7 */ /* 0x000e62000802017f */
[----:B--2---:R-:W-:Y:S01]  /*8590*/  LOP3.LUT P0, RZ, R20, 0x7f, RZ, 0xc0, !PT ;  /* 0x0000007f14ff7812 */ /* 0x004fe2000780c0ff */
[----:B-1----:R-:W-:-:S12]  /*85a0*/  @!P1 BRA `(.L_x_630) ;  /* 0x0000001c00dc9947 */ /* 0x002fd80003800000 */
.L_x_657:
[----:B------:R-:W-:Y:S02]  /*85b0*/  IMAD.IADD R10, R7, 0x1, R3 ;  /* 0x00000001070a7824 */ /* 0x000fe400078e0203 */
[----:B------:R-:W-:Y:S01]  /*85c0*/  IMAD.MOV.U32 R0, RZ, RZ, 0x1 ;  /* 0x00000001ff007424 */ /* 0x000fe200078e00ff */
[----:B------:R-:W-:Y:S06]  /*85d0*/  @P0 BRA `(.L_x_631) ;  /* 0x0000000000180947 */ /* 0x000fec0003800000 */
[----:B------:R-:W2:Y:S01]  /*85e0*/  S2R R2, SR_TID.X ;  /* 0x0000000000027919 */ /* 0x000ea20000002100 */
[----:B------:R-:W-:-:S04]  /*85f0*/  IMAD.MOV.U32 R3, RZ, RZ, 0x6100 ;  /* 0x00006100ff037424 */ /* 0x000fc800078e00ff */
[----:B------:R3:W-:Y:S01]  /*8600*/  SYNCS.ARRIVE.TRANS64 RZ, [R12+URZ+0x36410], R3 ;  /* 0x036410030cff79a7 */ /* 0x0007e2000800003f */
[----:B--2---:R-:W-:-:S13]  /*8610*/  LOP3.LUT P1, RZ, R2, 0x1f, RZ, 0xc0, !PT ;  /* 0x0000001f02ff7812 */ /* 0x004fda000782c0ff */
[----:B---3--:R-:W-:Y:S05]  /*8620*/  @!P1 BRA `(.L_x_631) ;  /* 0x0000000000049947 */ /* 0x008fea0003800000 */
[----:B------:R-:W-:Y:S01]  /*8630*/  BPT.TRAP 0x1 ;  /* 0x000000040000795c */ /* 0x000fe20000300000 */
.L_x_631:
[----:B------:R-:W2:Y:S01]  /*8640*/  LDC.64 R14, c[0x0][0x198] ;  /* 0x00006600ff0e7b82 */ /* 0x000ea20000000a00 */
[----:B------:R-:W-:Y:S01]  /*8650*/  R2UR UR32, R12 ;  /* 0x000000000c2072ca */ /* 0x000fe200000e0000 */
[----:B------:R-:W-:Y:S01]  /*8660*/  UMOV UR30, 0x0 ;  /* 0x00000000001e7882 */ /* 0x000fe20000000000 */
[----:B------:R-:W-:Y:S01]  /*8670*/  UMOV UR31, 0x14f00000 ;  /* 0x14f00000001f7882 */ /* 0x000fe20000000000 */
[----:B------:R-:W-:Y:S01]  /*8680*/  UMOV UR42, URZ ;  /* 0x0000003f002a7c82 */ /* 0x000fe20008000000 */
[----:B------:R-:W-:Y:S01]  /*8690*/  UMOV UR44, UR28 ;  /* 0x0000001c002c7c82 */ /* 0x000fe20008000000 */
[----:B------:R-:W-:Y:S01]  /*86a0*/  UMOV UR45, UR29 ;  /* 0x0000001d002d7c82 */ /* 0x000fe20008000000 */
[----:B------:R-:W-:Y:S01]  /*86b0*/  UMOV UR10, 0x40 ;  /* 0x00000040000a7882 */ /* 0x000fe20000000000 */
[----:B------:R-:W-:Y:S01]  /*86c0*/  UMOV UR11, UR43 ;  /* 0x0000002b000b7c82 */ /* 0x000fe20008000000 */
[----:B------:R-:W-:Y:S01]  /*86d0*/  UMOV UR12, UR28 ;  /* 0x0000001c000c7c82 */ /* 0x000fe20008000000 */
[----:B------:R-:W-:Y:S01]  /*86e0*/  UMOV UR13, UR29 ;  /* 0x0000001d000d7c82 */ /* 0x000fe20008000000 */
[----:B------:R-:W-:Y:S01]  /*86f0*/  UMOV UR26, 0x80 ;  /* 0x00000080001a7882 */ /* 0x000fe20000000000 */
[----:B------:R-:W-:Y:S01]  /*8700*/  UMOV UR27, UR43 ;  /* 0x0000002b001b7c82 */ /* 0x000fe20008000000 */
[----:B------:R-:W-:Y:S01]  /*8710*/  UMOV UR18, 0x10 ;  /* 0x0000001000127882 */ /* 0x000fe20000000000 */
[----:B------:R-:W-:Y:S01]  /*8720*/  UIADD3 UR40, UR32, 0x1e000, URZ ;  /* 0x0001e00020287890 */ /* 0x000fe2000fffe03f */
[----:B------:R-:W-:Y:S01]  /*8730*/  IMAD.MOV.U32 R9, RZ, RZ, 0x1 ;  /* 0x00000001ff097424 */ /* 0x000fe200078e00ff */
[----:B------:R-:W-:-:S02]  /*8740*/  UIADD3 UR41, UR32, 0x36410, URZ ;  /* 0x0003641020297890 */ /* 0x000fc4000fffe03f */
[----:B------:R-:W-:Y:S02]  /*8750*/  UIADD3 UR8, UR32, 0x20000, URZ ;  /* 0x0002000020087890 */ /* 0x000fe4000fffe03f */
[----:B------:R-:W-:Y:S02]  /*8760*/  UIADD3 UR24, UR32, 0x22000, URZ ;  /* 0x0002200020187890 */ /* 0x000fe4000fffe03f */
[----:B------:R-:W-:Y:S01]  /*8770*/  UIADD3 UR33, UR32, 0x36400, URZ ;  /* 0x0003640020217890 */ /* 0x000fe2000fffe03f */
[----:B--2---:R-:W-:Y:S01]  /*8780*/  IMAD.MOV.U32 R13, RZ, RZ, R14 ;  /* 0x000000ffff0d7224 */ /* 0x004fe200078e000e */
[----:B------:R-:W-:Y:S01]  /*8790*/  UMOV UR9, UR41 ;  /* 0x0000002900097c82 */ /* 0x000fe20008000000 */
[----:B------:R-:W-:Y:S01]  /*87a0*/  IMAD.MOV.U32 R14, RZ, RZ, R15 ;  /* 0x000000ffff0e7224 */ /* 0x000fe200078e000f */
[----:B------:R-:W-:Y:S01]  /*87b0*/  UMOV UR25, UR41 ;  /* 0x0000002900197c82 */ /* 0x000fe20008000000 */
[----:B------:R-:W-:Y:S01]  /*87c0*/  UIADD3 UR56, UR32, 0x3000, URZ ;  /* 0x0000300020387890 */ /* 0x000fe2000fffe03f */
[C---:B------:R-:W-:Y:S01]  /*87d0*/  IADD3 R3, P2, R13.reuse, 0x2f0, RZ ;  /* 0x000002f00d037810 */ /* 0x040fe20007f5e0ff */
[----:B------:R-:W-:Y:S01]  /*87e0*/  UMOV UR6, 0x0 ;  /* 0x0000000000067882 */ /* 0x000fe20000000000 */
[----:B------:R-:W-:Y:S01]  /*87f0*/  IADD3 R2, P1, R13, 0xf0, RZ ;  /* 0x000000f00d027810 */ /* 0x000fe20007f3e0ff */
[----:B------:R-:W-:Y:S01]  /*8800*/  UMOV UR7, 0x10000000 ;  /* 0x1000000000077882 */ /* 0x000fe20000000000 */
[----:B------:R-:W-:Y:S01]  /*8810*/  R2UR UR22, R3 ;  /* 0x00000000031672ca */ /* 0x000fe200000e0000 */
[----:B------:R-:W-:Y:S01]  /*8820*/  UMOV UR34, UR42 ;  /* 0x0000002a00227c82 */ /* 0x000fe20008000000 */
[----:B------:R-:W-:Y:S01]  /*8830*/  R2UR UR16, R2 ;  /* 0x00000000021072ca */ /* 0x000fe200000e0000 */
[--C-:B------:R-:W-:Y:S01]  /*8840*/  IMAD.X R3, RZ, RZ, R14.reuse, P1 ;  /* 0x000000ffff037224 */ /* 0x100fe200008e060e */
[----:B------:R-:W-:Y:S01]  /*8850*/  IADD3 R4, P3, R13, 0x3f0, RZ ;  /* 0x000003f00d047810 */ /* 0x000fe20007f7e0ff */
[----:B------:R-:W-:Y:S01]  /*8860*/  UIADD3 UR48, UR32, 0x6000, URZ ;  /* 0x0000600020307890 */ /* 0x000fe2000fffe03f */
[----:B------:R-:W-:Y:S01]  /*8870*/  ISETP.GE.AND P1, PT, R8, 0x41, PT ;  /* 0x000000410800780c */ /* 0x000fe20003f26270 */
[----:B------:R-:W-:Y:S01]  /*8880*/  UMOV UR58, 0x40 ;  /* 0x00000040003a7882 */ /* 0x000fe20000000000 */
[----:B------:R-:W-:Y:S01]  /*8890*/  R2UR UR17, R3 ;  /* 0x00000000031172ca */ /* 0x000fe200000e0000 */
[--C-:B------:R-:W-:Y:S01]  /*88a0*/  IMAD.X R5, RZ, RZ, R14.reuse, P3 ;  /* 0x000000ffff057224 */ /* 0x100fe200018e060e */
[----:B------:R-:W-:Y:S01]  /*88b0*/  R2UR UR14, R4 ;  /* 0x00000000040e72ca */ /* 0x000fe200000e0000 */
[----:B------:R-:W-:Y:S01]  /*88c0*/  IMAD.X R4, RZ, RZ, R14, P2 ;  /* 0x000000ffff047224 */ /* 0x000fe200010e060e */
[----:B------:R-:W-:Y:S01]  /*88d0*/  UMOV UR59, UR35 ;  /* 0x00000023003b7c82 */ /* 0x000fe20008000000 */
[----:B------:R-:W-:Y:S01]  /*88e0*/  UMOV UR60, UR36 ;  /* 0x00000024003c7c82 */ /* 0x000fe20008000000 */
[----:B------:R-:W-:Y:S01]  /*88f0*/  R2UR UR15, R5 ;  /* 0x00000000050f72ca */ /* 0x000fe200000e0000 */
[----:B------:R-:W-:Y:S01]  /*8900*/  IMAD.MOV.U32 R5, RZ, RZ, 0x12000 ;  /* 0x00012000ff057424 */ /* 0x000fe200078e00ff */
[----:B------:R-:W-:Y:S01]  /*8910*/  R2UR UR23, R4 ;  /* 0x00000000041772ca */ /* 0x000fe200000e0000 */
[----:B------:R-:W-:Y:S01]  /*8920*/  UMOV UR61, UR37 ;  /* 0x00000025003d7c82 */ /* 0x000fe20008000000 */
[----:B------:R-:W-:Y:S01]  /*8930*/  UMOV UR57, UR33 ;  /* 0x0000002100397c82 */ /* 0x000fe20008000000 */
[----:B------:R-:W-:Y:S01]  /*8940*/  UMOV UR50, 0x80 ;  /* 0x0000008000327882 */ /* 0x000fe20000000000 */
[----:B------:R-:W-:Y:S01]  /*8950*/  UMOV UR51, UR35 ;  /* 0x0000002300337c82 */ /* 0x000fe20008000000 */
[----:B------:R2:W-:Y:S01]  /*8960*/  UTMALDG.4D [UR40], [UR16], desc[UR30] ;  /* 0x00001e28100075b4 */ /* 0x0005e20008019000 */
[----:B------:R-:W-:Y:S01]  /*8970*/  UMOV UR52, UR36 ;  /* 0x0000002400347c82 */ /* 0x000fe20008000000 */
[----:B------:R-:W-:Y:S01]  /*8980*/  UMOV UR53, UR37 ;  /* 0x0000002500357c82 */ /* 0x000fe20008000000 */
[----:B------:R-:W-:Y:S01]  /*8990*/  UMOV UR49, UR33 ;  /* 0x0000002100317c82 */ /* 0x000fe20008000000 */
[----:B------:R-:W-:Y:S01]  /*89a0*/  UMOV UR19, UR35 ;  /* 0x0000002300137c82 */ /* 0x000fe20008000000 */
[----:B------:R-:W-:Y:S01]  /*89b0*/  UMOV UR20, UR36 ;  /* 0x0000002400147c82 */ /* 0x000fe20008000000 */
[----:B------:R-:W-:Y:S01]  /*89c0*/  UMOV UR21, UR37 ;  /* 0x0000002500157c82 */ /* 0x000fe20008000000 */
[----:B------:R-:W-:Y:S01]  /*89d0*/  IMAD.MOV.U32 R4, RZ, RZ, 0x1 ;  /* 0x00000001ff047424 */ /* 0x000fe200078e00ff */
[----:B------:R3:W-:Y:S01]  /*89e0*/  UTMALDG.4D [UR8], [UR16], desc[UR30] ;  /* 0x00001e08100075b4 */ /* 0x0007e20008019000 */
[----:B------:R4:W-:Y:S01]  /*89f0*/  UTMALDG.4D [UR24], [UR16], desc[UR30] ;  /* 0x00001e18100075b4 */ /* 0x0009e20008019000 */
[----:B--2---:R-:W-:-:S02]  /*8a00*/  UIADD3 UR40, UR32, 0x30000, URZ ;  /* 0x0003000020287890 */ /* 0x004fc4000fffe03f */
[----:B---3--:R-:W-:-:S07]  /*8a10*/  UIADD3 UR8, UR32, 0xc000, URZ ;  /* 0x0000c00020087890 */ /* 0x008fce000fffe03f */
[----:B------:R2:W-:Y:S01]  /*8a20*/  UBLKCP.S.G [UR40], [UR4], UR18 ;  /* 0x00000028040073ba */ /* 0x0005e20008000212 */
[----:B------:R3:W-:Y:S01]  /*8a30*/  SYNCS.ARRIVE.TRANS64 RZ, [R12+URZ+0x36400], R5 ;  /* 0x036400050cff79a7 */ /* 0x0007e2000800003f */
[----:B------:R-:W-:Y:S01]  /*8a40*/  UMOV UR11, UR35 ;  /* 0x00000023000b7c82 */ /* 0x000fe20008000000 */
[----:B------:R-:W-:Y:S01]  /*8a50*/  UMOV UR12, UR36 ;  /* 0x00000024000c7c82 */ /* 0x000fe20008000000 */
[----:B------:R-:W-:Y:S01]  /*8a60*/  UMOV UR13, UR37 ;  /* 0x00000025000d7c82 */ /* 0x000fe20008000000 */
[----:B------:R-:W-:Y:S01]  /*8a70*/  UMOV UR9, UR33 ;  /* 0x0000002100097c82 */ /* 0x000fe20008000000 */
[----:B----4-:R-:W-:Y:S02]  /*8a80*/  UIADD3 UR16, UR32, 0x9000, URZ ;  /* 0x0000900020107890 */ /* 0x010fe4000fffe03f */
[----:B------:R4:W-:Y:S01]  /*8a90*/  UTMALDG.4D [UR32], [UR22], desc[UR6] ;  /* 0x00000620160075b4 */ /* 0x0009e20008019000 */
[----:B------:R-:W-:Y:S01]  /*8aa0*/  UMOV UR17, UR33 ;  /* 0x0000002100117c82 */ /* 0x000fe20008000000 */
[----:B---3--:R-:W-:Y:S01]  /*8ab0*/  IMAD.MOV.U32 R5, RZ, RZ, RZ ;  /* 0x000000ffff057224 */ /* 0x008fe200078e00ff */
[----:B------:R3:W-:Y:S01]  /*8ac0*/  UTMALDG.4D [UR56], [UR22], desc[UR6] ;  /* 0x00000638160075b4 */ /* 0x0007e20008019000 */
[----:B--2---:R-:W-:Y:S01]  /*8ad0*/  UMOV UR18, UR42 ;  /* 0x0000002a00127c82 */ /* 0x004fe20008000000 */
[----:B------:R3:W-:Y:S02]  /*8ae0*/  UTMALDG.4D [UR48], [UR22], desc[UR6] ;  /* 0x00000630160075b4 */ /* 0x0007e40008019000 */
[----:B------:R3:W-:Y:S01]  /*8af0*/  UTMALDG.4D [UR16], [UR14], desc[UR6] ;  /* 0x000006100e0075b4 */ /* 0x0007e20008019000 */
[----:B----4-:R-:W-:Y:S01]  /*8b00*/  UIADD3 UR32, UR32, 0xf000, URZ ;  /* 0x0000f00020207890 */ /* 0x010fe2000fffe03f */
[----:B------:R-:W-:Y:S01]  /*8b10*/  UMOV UR34, 0x80 ;  /* 0x0000008000227882 */ /* 0x000fe20000000000 */
[----:B------:R3:W-:Y:S07]  /*8b20*/  UTMALDG.4D [UR8], [UR14], desc[UR6] ;  /* 0x000006080e0075b4 */ /* 0x0007ee0008019000 */
[----:B------:R3:W-:Y:S02]  /*8b30*/  UTMALDG.4D [UR32], [UR14], desc[UR6] ;  /* 0x000006200e0075b4 */ /* 0x0007e40008019000 */
[----:B---3--:R-:W-:Y:S05]  /*8b40*/  @!P1 BRA `(.L_x_632) ;  /* 0x0000001000b09947 */ /* 0x008fea0003800000 */
[----:B------:R-:W2:Y:S01]  /*8b50*/  S2R R15, SR_TID.X ;  /* 0x00000000000f7919 */ /* 0x000ea20000002100 */
[C---:B------:R-:W-:Y:S01]  /*8b60*/  VIADD R0, R8.reuse, 0x3f ;  /* 0x0000003f08007836 */ /* 0x040fe20000000000 */
[----:B------:R-:W-:Y:S01]  /*8b70*/  ISETP.GE.AND P1, PT, R8, 0x81, PT ;  /* 0x000000810800780c */ /* 0x000fe20003f26270 */
[----:B------:R-:W-:-:S03]  /*8b80*/  IMAD.MOV.U32 R9, RZ, RZ, 0x1 ;  /* 0x00000001ff097424 */ /* 0x000fc600078e00ff */
[----:B------:R-:W-:-:S04]  /*8b90*/  SHF.R.S32.HI R5, RZ, 0x1f, R0 ;  /* 0x0000001fff057819 */ /* 0x000fc80000011400 */
[----:B------:R-:W-:Y:S01]  /*8ba0*/  LEA.HI R5, R5, R0, RZ, 0x6 ;  /* 0x0000000005057211 */ /* 0x000fe200078f30ff */
[----:B------:R-:W-:-:S03]  /*8bb0*/  IMAD.MOV.U32 R0, RZ, RZ, 0x1 ;  /* 0x00000001ff007424 */ /* 0x000fc600078e00ff */
[----:B------:R-:W-:-:S04]  /*8bc0*/  LEA.HI.SX32 R5, R5, 0xffffffff, 0x1a ;  /* 0xffffffff05057811 */ /* 0x000fc800078fd2ff */
[----:B------:R-:W-:Y:S01]  /*8bd0*/  VIMNMX R20, R5, 0x1, !PT ;  /* 0x0000000105147848 */ /* 0x000fe20007fe0100 */
[----:B------:R-:W-:-:S03]  /*8be0*/  IMAD.MOV.U32 R5, RZ, RZ, RZ ;  /* 0x000000ffff057224 */ /* 0x000fc600078e00ff */
[----:B------:R-:W-:Y:S02]  /*8bf0*/  LOP3.LUT R17, R20, 0x1, RZ, 0xc0, !PT ;  /* 0x0000000114117812 */ /* 0x000fe400078ec0ff */
[----:B--2---:R-:W-:Y:S01]  /*8c00*/  LOP3.LUT R8, R15, 0x1f, RZ, 0xc0, !PT ;  /* 0x0000001f0f087812 */ /* 0x004fe200078ec0ff */
[----:B------:R-:W-:Y:S01]  /*8c10*/  IMAD.MOV.U32 R15, RZ, RZ, RZ ;  /* 0x000000ffff0f7224 */ /* 0x000fe200078e00ff */
[----:B------:R-:W-:Y:S06]  /*8c20*/  @!P1 BRA `(.L_x_633) ;  /* 0x0000000c00009947 */ /* 0x000fec0003800000 */
[----:B------:R-:W-:Y:S02]  /*8c30*/  IMAD.IADD R20, R20, 0x1, -R17 ;  /* 0x0000000114147824 */ /* 0x000fe400078e0a11 */
[----:B------:R-:W-:Y:S02]  /*8c40*/  IMAD.MOV.U32 R15, RZ, RZ, RZ ;  /* 0x000000ffff0f7224 */ /* 0x000fe400078e00ff */
[----:B------:R-:W-:-:S07]  /*8c50*/  IMAD.MOV.U32 R0, RZ, RZ, 0x1 ;  /* 0x00000001ff007424 */ /* 0x000fce00078e00ff */
.L_x_642:
[----:B-1----:R-:W-:-:S05]  /*8c60*/  IMAD.MOV.U32 R11, RZ, RZ, 0x1 ;  /* 0x00000001ff0b7424 */ /* 0x002fca00078e00ff */
[----:B------:R-:W-:-:S04]  /*8c70*/  SHF.L.U32 R11, R11, 0x1f, RZ ;  /* 0x0000001f0b0b7819 */ /* 0x000fc800000006ff */
[----:B------:R-:W1:Y:S02]  /*8c80*/  SYNCS.PHASECHK.TRANS64.TRYWAIT P1, [R12+URZ+0x36438], R11 ;  /* 0x0364380b0c0075a7 */ /* 0x000e64000802017f */
[----:B-1234-:R-:W-:Y:S05]  /*8c90*/  @!P1 BRA `(.L_x_634) ;  /* 0x0000001800349947 */ /* 0x01efea0003800000 */
.L_x_658:
[----:B------:R-:W-:Y:S05]  /*8ca0*/  @P0 BRA `(.L_x_635) ;  /* 0x0000000000140947 */ /* 0x000fea0003800000 */
[----:B------:R-:W-:Y:S01]  /*8cb0*/  ISETP.NE.AND P1, PT, R8, RZ, PT ;  /* 0x000000ff0800720c */ /* 0x000fe20003f25270 */
[----:B------:R-:W-:-:S04]  /*8cc0*/  IMAD.MOV.U32 R3, RZ, RZ, 0x6100 ;  /* 0x00006100ff037424 */ /* 0x000fc800078e00ff */
[----:B------:R2:W-:Y:S08]  /*8cd0*/  SYNCS.ARRIVE.TRANS64 RZ, [R12+URZ+0x36430], R3 ;  /* 0x036430030cff79a7 */ /* 0x0005f0000800003f */
[----:B------:R-:W-:Y:S05]  /*8ce0*/  @!P1 BRA `(.L_x_635) ;  /* 0x0000000000049947 */ /* 0x000fea0003800000 */
[----:B------:R-:W-:Y:S01]  /*8cf0*/  BPT.TRAP 0x1 ;  /* 0x000000040000795c */ /* 0x000fe20000300000 */
.L_x_635:
[----:B------:R-:W3:Y:S01]  /*8d00*/  LDC.64 R18, c[0x0][0x728] ;  /* 0x0001ca00ff127b82 */ /* 0x000ee20000000a00 */
[----:B--2---:R-:W-:Y:S01]  /*8d10*/  IMAD.SHL.U32 R3, R15, 0x40, RZ ;  /* 0x000000400f037824 */ /* 0x004fe200078e00ff */
[----:B------:R-:W-:Y:S01]  /*8d20*/  UMOV UR14, 0x0 ;  /* 0x00000000000e7882 */ /* 0x000fe20000000000 */
[C---:B------:R-:W-:Y:S01]  /*8d30*/  VIADD R21, R12.reuse, 0x36430 ;  /* 0x000364300c157836 */ /* 0x040fe20000000000 */
[----:B------:R-:W-:Y:S01]  /*8d40*/  UMOV UR15, 0x14f00000 ;  /* 0x14f00000000f7882 */ /* 0x000fe20000000000 */
[C---:B------:R-:W-:Y:S01]  /*8d50*/  VIADD R24, R12.reuse, 0x2e000 ;  /* 0x0002e0000c187836 */ /* 0x040fe20000000000 */
[C---:B------:R-:W-:Y:S01]  /*8d60*/  IADD3 R2, P1, R3.reuse, R6, RZ ;  /* 0x0000000603027210 */ /* 0x040fe20007f3e0ff */
[----:B------:R-:W-:Y:S01]  /*8d70*/  VIADD R25, R12, 0x30200 ;  /* 0x000302000c197836 */ /* 0x000fe20000000000 */
[----:B------:R-:W2:Y:S01]  /*8d80*/  LDC.64 R22, c[0x0][0x198] ;  /* 0x00006600ff167b82 */ /* 0x000ea20000000a00 */
[C---:B------:R-:W-:Y:S01]  /*8d90*/  R2UR UR27, R3.reuse ;  /* 0x00000000031b72ca */ /* 0x040fe200000e0000 */
[----:B------:R-:W-:Y:S01]  /*8da0*/  UMOV UR26, URZ ;  /* 0x0000003f001a7c82 */ /* 0x000fe20008000000 */
[----:B------:R-:W-:Y:S01]  /*8db0*/  LEA.HI.X.SX32 R4, R3, R10, 0x1, P1 ;  /* 0x0000000a03047211 */ /* 0x000fe200008f0eff */
[----:B------:R-:W-:Y:S01]  /*8dc0*/  UMOV UR18, 0x40 ;  /* 0x0000004000127882 */ /* 0x000fe20000000000 */
        /* <DEDUP_REMOVED lines=8> */
[----:B------:R-:W-:Y:S01]  /*8e50*/  SHF.L.U32 R27, R0, 0x1f, RZ ;  /* 0x0000001f001b7819 */ /* 0x000fe200000006ff */
[----:B------:R-:W-:Y:S01]  /*8e60*/  UIADD3 UR27, UR27, UR43, URZ ;  /* 0x0000002b1b1b7290 */ /* 0x000fe2000fffe03f */
[----:B---3--:R-:W-:Y:S01]  /*8e70*/  LEA R5, P1, R2, R18, 0x2 ;  /* 0x0000001202057211 */ /* 0x008fe200078210ff */
[----:B------:R-:W-:-:S02]  /*8e80*/  UMOV UR22, 0x10 ;  /* 0x0000001000167882 */ /* 0x000fc40000000000 */
[----:B------:R-:W-:Y:S01]  /*8e90*/  UMOV UR17, UR25 ;  /* 0x0000001900117c82 */ /* 0x000fe20008000000 */
[----:B------:R-:W-:Y:S01]  /*8ea0*/  UMOV UR9, UR25 ;  /* 0x0000001900097c82 */ /* 0x000fe20008000000 */
[----:B------:R-:W-:Y:S01]  /*8eb0*/  LEA.HI.X R2, R2, R19, R4, 0x2, P1 ;  /* 0x0000001302027211 */ /* 0x000fe200008f1404 */
[----:B------:R-:W-:Y:S01]  /*8ec0*/  UMOV UR19, UR27 ;  /* 0x0000001b00137c82 */ /* 0x000fe20008000000 */
[----:B------:R-:W-:Y:S01]  /*8ed0*/  R2UR UR30, R5 ;  /* 0x00000000051e72ca */ /* 0x000fe200000e0000 */
[----:B------:R-:W-:Y:S01]  /*8ee0*/  UMOV UR11, UR27 ;  /* 0x0000001b000b7c82 */ /* 0x000fe20008000000 */
[----:B--2---:R-:W-:Y:S01]  /*8ef0*/  IMAD.MOV.U32 R13, RZ, RZ, R22 ;  /* 0x000000ffff0d7224 */ /* 0x004fe200078e0016 */
[----:B------:R-:W-:Y:S01]  /*8f00*/  R2UR UR31, R2 ;  /* 0x00000000021f72ca */ /* 0x000fe200000e0000 */
[----:B------:R-:W-:Y:S01]  /*8f10*/  IMAD.MOV.U32 R14, RZ, RZ, R23 ;  /* 0x000000ffff0e7224 */ /* 0x000fe200078e0017 */
[----:B------:R-:W-:Y:S01]  /*8f20*/  UMOV UR33, UR25 ;  /* 0x0000001900217c82 */ /* 0x000fe20008000000 */
[C---:B------:R-:W-:Y:S01]  /*8f30*/  VIADD R22, R12.reuse, 0x2a000 ;  /* 0x0002a0000c167836 */ /* 0x040fe20000000000 */
[----:B------:R-:W-:Y:S01]  /*8f40*/  IADD3 R4, P1, R13, 0x1f0, RZ ;  /* 0x000001f00d047810 */ /* 0x000fe20007f3e0ff */
[----:B------:R-:W-:-:S03]  /*8f50*/  VIADD R23, R12, 0x2c000 ;  /* 0x0002c0000c177836 */ /* 0x000fc60000000000 */
[----:B------:R-:W-:Y:S01]  /*8f60*/  R2UR UR24, R22 ;  /* 0x00000000161872ca */ /* 0x000fe200000e0000 */
[----:B------:R-:W-:Y:S01]  /*8f70*/  IMAD.X R5, RZ, RZ, R14, P1 ;  /* 0x000000ffff057224 */ /* 0x000fe200008e060e */
[----:B------:R-:W-:Y:S02]  /*8f80*/  R2UR UR6, R4 ;  /* 0x00000000040672ca */ /* 0x000fe400000e0000 */
[----:B------:R-:W-:Y:S02]  /*8f90*/  R2UR UR16, R23 ;  /* 0x00000000171072ca */ /* 0x000fe400000e0000 */
[----:B------:R-:W-:-:S13]  /*8fa0*/  R2UR UR7, R5 ;  /* 0x00000000050772ca */ /* 0x000fda00000e0000 */
[----:B------:R2:W-:Y:S01]  /*8fb0*/  UTMALDG.4D [UR24], [UR6], desc[UR14] ;  /* 0x00000e18060075b4 */ /* 0x0005e20008019000 */
[----:B------:R2:W-:Y:S01]  /*8fc0*/  UTMALDG.4D [UR16], [UR6], desc[UR14] ;  /* 0x00000e10060075b4 */ /* 0x0005e20008019000 */
[----:B------:R2:W-:Y:S01]  /*8fd0*/  UTMALDG.4D [UR8], [UR6], desc[UR14] ;  /* 0x00000e08060075b4 */ /* 0x0005e20008019000 */
[----:B------:R2:W-:Y:S01]  /*8fe0*/  UBLKCP.S.G [UR32], [UR30], UR22 ;  /* 0x000000201e0073ba */ /* 0x0005e20008000216 */
[----:B------:R-:W3:Y:S02]  /*8ff0*/  SYNCS.PHASECHK.TRANS64.TRYWAIT P1, [R12+URZ+0x36428], R27 ;  /* 0x0364281b0c0075a7 */ /* 0x000ee4000802017f */
[----:B--23--:R-:W-:Y:S05]  /*9000*/  @!P1 BRA `(.L_x_636) ;  /* 0x00000014006c9947 */ /* 0x00cfea0003800000 */
.L_x_659:
[----:B------:R-:W-:Y:S05]  /*9010*/  @P0 BRA `(.L_x_637) ;  /* 0x0000000000140947 */ /* 0x000fea0003800000 */
[----:B------:R-:W-:Y:S01]  /*9020*/  ISETP.NE.AND P1, PT, R8, RZ, PT ;  /* 0x000000ff0800720c */ /* 0x000fe20003f25270 */
[----:B--2---:R-:W-:-:S04]  /*9030*/  IMAD.MOV.U32 R27, RZ, RZ, 0x6100 ;  /* 0x00006100ff1b7424 */ /* 0x004fc800078e00ff */
[----:B------:R3:W-:Y:S08]  /*9040*/  SYNCS.ARRIVE.TRANS64 RZ, [R12+URZ+0x36418], R27 ;  /* 0x0364181b0cff79a7 */ /* 0x0007f0000800003f */
[----:B------:R-:W-:Y:S05]  /*9050*/  @!P1 BRA `(.L_x_637) ;  /* 0x0000000000049947 */ /* 0x000fea0003800000 */
[----:B------:R-:W-:Y:S01]  /*9060*/  BPT.TRAP 0x1 ;  /* 0x000000040000795c */ /* 0x000fe20000300000 */
.L_x_637:
[----:B------:R-:W-:Y:S01]  /*9070*/  VIADD R26, R3, 0x40 ;  /* 0x00000040031a7836 */ /* 0x000fe20000000000 */
[----:B------:R-:W-:Y:S01]  /*9080*/  IADD3 R2, P1, R13, 0xf0, RZ ;  /* 0x000000f00d027810 */ /* 0x000fe20007f3e0ff */
[----:B------:R-:W-:Y:S01]  /*9090*/  UMOV UR22, 0x0 ;  /* 0x0000000000167882 */ /* 0x000fe20000000000 */
[----:B------:R-:W-:Y:S01]  /*90a0*/  R2UR UR24, R12 ;  /* 0x000000000c1872ca */ /* 0x000fe200000e0000 */
[C---:B--23--:R-:W-:Y:S01]  /*90b0*/  VIADD R27, R26.reuse, UR43 ;  /* 0x0000002b1a1b7c36 */ /* 0x04cfe20008000000 */
[----:B------:R-:W-:Y:S01]  /*90c0*/  R2UR UR6, R26 ;  /* 0x000000001a0672ca */ /* 0x000fe200000e0000 */
[----:B------:R-:W-:Y:S01]  /*90d0*/  IMAD.X R3, RZ, RZ, R14, P1 ;  /* 0x000000ffff037224 */ /* 0x000fe200008e060e */
        /* <DEDUP_REMOVED lines=9> */
[----:B------:R-:W-:Y:S01]  /*9170*/  UIADD3 UR16, UR24, 0x24000, URZ ;  /* 0x0002400018107890 */ /* 0x000fe2000fffe03f */
[----:B------:R-:W-:Y:S01]  /*9180*/  SHF.L.U32 R28, RZ, 0x1f, RZ ;  /* 0x0000001fff1c7819 */ /* 0x000fe200000006ff */
[----:B------:R-:W-:-:S02]  /*9190*/  UIADD3 UR17, UR24, 0x36418, URZ ;  /* 0x0003641818117890 */ /* 0x000fc4000fffe03f */
[----:B------:R-:W-:Y:S02]  /*91a0*/  UIADD3 UR8, UR24, 0x26000, URZ ;  /* 0x0002600018087890 */ /* 0x000fe4000fffe03f */
[----:B------:R-:W-:Y:S02]  /*91b0*/  UIADD3 UR30, UR24, 0x30100, URZ ;  /* 0x00030100181e7890 */ /* 0x000fe4000fffe03f */
[----:B------:R-:W-:Y:S02]  /*91c0*/  UIADD3 UR24, UR24, 0x28000, URZ ;  /* 0x0002800018187890 */ /* 0x000fe4000fffe03f */
[----:B------:R-:W-:Y:S01]  /*91d0*/  UIMAD.WIDE UR6, UR6, 0x4, UR4 ;  /* 0x00000004060678a5 */ /* 0x000fe2000f8e0204 */
        /* <DEDUP_REMOVED lines=11> */
[----:B------:R2:W-:Y:S01]  /*9290*/  UBLKCP.S.G [UR30], [UR6], UR32 ;  /* 0x0000001e060073ba */ /* 0x0005e20008000220 */
[----:B------:R-:W3:Y:S02]  /*92a0*/  SYNCS.PHASECHK.TRANS64.TRYWAIT P1, [R12+URZ+0x36438], R28 ;  /* 0x0364381c0c0075a7 */ /* 0x000ee4000802017f */
[----:B--23--:R-:W-:Y:S05]  /*92b0*/  @!P1 BRA `(.L_x_638) ;  /* 0x0000001000d49947 */ /* 0x00cfea0003800000 */
.L_x_660:
[----:B--2---:R-:W-:Y:S01]  /*92c0*/  SHF.R.S32.HI R28, RZ, 0x1f, R26 ;  /* 0x0000001fff1c7819 */ /* 0x004fe2000001141a */
[----:B------:R-:W-:Y:S06]  /*92d0*/  @P0 BRA `(.L_x_639) ;  /* 0x0000000000140947 */ /* 0x000fec0003800000 */
[----:B------:R-:W-:Y:S01]  /*92e0*/  ISETP.NE.AND P1, PT, R8, RZ, PT ;  /* 0x000000ff0800720c */ /* 0x000fe20003f25270 */
[----:B------:R-:W-:-:S04]  /*92f0*/  IMAD.MOV.U32 R29, RZ, RZ, 0x6100 ;  /* 0x00006100ff1d7424 */ /* 0x000fc800078e00ff */
[----:B------:R2:W-:Y:S08]  /*9300*/  SYNCS.ARRIVE.TRANS64 RZ, [R12+URZ+0x36430], R29 ;  /* 0x0364301d0cff79a7 */ /* 0x0005f0000800003f */
[----:B------:R-:W-:Y:S05]  /*9310*/  @!P1 BRA `(.L_x_639) ;  /* 0x0000000000049947 */ /* 0x000fea0003800000 */
[----:B------:R-:W-:Y:S01]  /*9320*/  BPT.TRAP 0x1 ;  /* 0x000000040000795c */ /* 0x000fe20000300000 */
.L_x_639:
[----:B------:R-:W-:Y:S01]  /*9330*/  IADD3 R26, P1, R26, R6, RZ ;  /* 0x000000061a1a7210 */ /* 0x000fe20007f3e0ff */
[----:B------:R-:W-:Y:S01]  /*9340*/  UMOV UR14, 0x0 ;  /* 0x00000000000e7882 */ /* 0x000fe20000000000 */
[----:B------:R-:W-:Y:S01]  /*9350*/  R2UR UR25, R21 ;  /* 0x00000000151972ca */ /* 0x000fe200000e0000 */
[----:B------:R-:W-:Y:S01]  /*9360*/  UMOV UR15, 0x14f00000 ;  /* 0x14f00000000f7882 */ /* 0x000fe20000000000 */
[----:B------:R-:W-:Y:S01]  /*9370*/  R2UR UR27, R27 ;  /* 0x000000001b1b72ca */ /* 0x000fe200000e0000 */
[----:B------:R-:W-:Y:S01]  /*9380*/  IMAD.X R28, R28, 0x1, R10, P1 ;  /* 0x000000011c1c7824 */ /* 0x000fe200008e060a */
[----:B------:R-:W-:Y:S01]  /*9390*/  LEA R18, P1, R26, R18, 0x2 ;  /* 0x000000121a127211 */ /* 0x000fe200078210ff */
[----:B------:R-:W-:Y:S01]  /*93a0*/  UMOV UR26, URZ ;  /* 0x0000003f001a7c82 */ /* 0x000fe20008000000 */
[----:B------:R-:W-:Y:S01]  /*93b0*/  R2UR UR24, R22 ;  /* 0x00000000161872ca */ /* 0x000fe200000e0000 */
[----:B------:R-:W-:Y:S01]  /*93c0*/  UMOV UR18, 0x40 ;  /* 0x0000004000127882 */ /* 0x000fe20000000000 */
[----:B------:R-:W-:Y:S01]  /*93d0*/  LEA.HI.X R19, R26, R19, R28, 0x2, P1 ;  /* 0x000000131a137211 */ /* 0x000fe200008f141c */
[----:B------:R-:W-:Y:S01]  /*93e0*/  UMOV UR20, UR28 ;  /* 0x0000001c00147c82 */ /* 0x000fe20008000000 */
[----:B------:R-:W-:Y:S01]  /*93f0*/  R2UR UR6, R4 ;  /* 0x00000000040672ca */ /* 0x000fe200000e0000 */
        /* <DEDUP_REMOVED lines=22> */
[----:B------:R-:W4:Y:S02]  /*9560*/  SYNCS.PHASECHK.TRANS64.TRYWAIT P1, [R12+URZ+0x36420], R5 ;  /* 0x036420050c0075a7 */ /* 0x000f24000802017f */
[----:B---34-:R-:W-:Y:S05]  /*9570*/  @!P1 BRA `(.L_x_640) ;  /* 0x0000001000389947 */ /* 0x018fea0003800000 */
.L_x_662:
[----:B------:R-:W-:Y:S05]  /*9580*/  @P0 BRA `(.L_x_641) ;  /* 0x0000000000140947 */ /* 0x000fea0003800000 */
[----:B------:R-:W-:Y:S01]  /*9590*/  ISETP.NE.AND P1, PT, R8, RZ, PT ;  /* 0x000000ff0800720c */ /* 0x000fe20003f25270 */
[----:B---3--:R-:W-:-:S04]  /*95a0*/  IMAD.MOV.U32 R5, RZ, RZ, 0x6100 ;  /* 0x00006100ff057424 */ /* 0x008fc800078e00ff */
[----:B------:R4:W-:Y:S08]  /*95b0*/  SYNCS.ARRIVE.TRANS64 RZ, [R12+URZ+0x36410], R5 ;  /* 0x036410050cff79a7 */ /* 0x0009f0000800003f */
[----:B------:R-:W-:Y:S05]  /*95c0*/  @!P1 BRA `(.L_x_641) ;  /* 0x0000000000049947 */ /* 0x000fea0003800000 */
[----:B------:R-:W-:Y:S01]  /*95d0*/  BPT.TRAP 0x1 ;  /* 0x000000040000795c */ /* 0x000fe20000300000 */
.L_x_641:
        /* <DEDUP_REMOVED lines=18> */
[----:B------:R-:W-:Y:S02]  /*9700*/  UIADD3 UR19, UR32, UR43, URZ ;  /* 0x0000002b20137290 */ /* 0x000fe4000fffe03f */
[----:B------:R-:W-:Y:S02]  /*9710*/  UIADD3 UR8, UR24, 0x20000, URZ ;  /* 0x0002000018087890 */ /* 0x000fe4000fffe03f */
[----:B------:R-:W-:-:S02]  /*9720*/  UIADD3 UR40, UR24, 0x30000, URZ ;  /* 0x0003000018287890 */ /* 0x000fc4000fffe03f */
        /* <DEDUP_REMOVED lines=9> */
[----:B------:R-:W-:Y:S01]  /*97c0*/  UMOV UR41, UR17 ;  /* 0x0000001100297c82 */ /* 0x000fe20008000000 */
[----:B------:R1:W-:Y:S01]  /*97d0*/  UTMALDG.4D [UR8], [UR14], desc[UR22] ;  /* 0x000016080e0075b4 */ /* 0x0003e20008019000 */
[----:B------:R-:W-:Y:S01]  /*97e0*/  UMOV UR31, 0x10 ;  /* 0x00000010001f7882 */ /* 0x000fe20000000000 */
[----:B------:R1:W-:Y:S01]  /*97f0*/  UTMALDG.4D [UR24], [UR14], desc[UR22] ;  /* 0x000016180e0075b4 */ /* 0x0003e20008019000 */
[----:B------:R1:W-:Y:S02]  /*9800*/  UBLKCP.S.G [UR40], [UR6], UR31 ;  /* 0x00000028060073ba */ /* 0x0003e4000800021f */
[----:B-1----:R-:W-:Y:S05]  /*9810*/  @P1 BRA `(.L_x_642) ;  /* 0xfffffff400101947 */ /* 0x002fea000383ffff */
[----:B---34-:R-:W-:-:S07]  /*9820*/  IMAD.U32 R5, RZ, RZ, UR32 ;  /* 0x00000020ff057e24 */ /* 0x018fce000f8e00ff */
.L_x_633:
[----:B------:R-:W-:Y:S01]  /*9830*/  ISETP.NE.AND P1, PT, R17, RZ, PT ;  /* 0x000000ff1100720c */ /* 0x000fe20003f25270 */
[----:B------:R-:W-:-:S12]  /*9840*/  IMAD.MOV.U32 R4, RZ, RZ, 0x1 ;  /* 0x00000001ff047424 */ /* 0x000fd800078e00ff */
[----:B------:R-:W-:Y:S05]  /*9850*/  @!P1 BRA `(.L_x_632) ;  /* 0x00000004006c9947 */ /* 0x000fea0003800000 */
[----:B------:R-:W3:Y:S02]  /*9860*/  SYNCS.PHASECHK.TRANS64.TRYWAIT P1, [R12+URZ+0x36438], R11 ;  /* 0x0364380b0c0075a7 */ /* 0x000ee4000802017f */
[----:B---3--:R-:W-:Y:S05]  /*9870*/  @!P1 BRA `(.L_x_643) ;  /* 0x0000000c00909947 */ /* 0x008fea0003800000 */
.L_x_663:
[----:B------:R-:W-:Y:S05]  /*9880*/  @P0 BRA `(.L_x_644) ;  /* 0x0000000000140947 */ /* 0x000fea0003800000 */
[----:B------:R-:W-:Y:S01]  /*9890*/  ISETP.NE.AND P1, PT, R8, RZ, PT ;  /* 0x000000ff0800720c */ /* 0x000fe20003f25270 */
[----:B------:R-:W-:-:S04]  /*98a0*/  IMAD.MOV.U32 R5, RZ, RZ, 0x6100 ;  /* 0x00006100ff057424 */ /* 0x000fc800078e00ff */
[----:B------:R4:W-:Y:S08]  /*98b0*/  SYNCS.ARRIVE.TRANS64 RZ, [R12+URZ+0x36430], R5 ;  /* 0x036430050cff79a7 */ /* 0x0009f0000800003f */
[----:B------:R-:W-:Y:S05]  /*98c0*/  @!P1 BRA `(.L_x_644) ;  /* 0x0000000000049947 */ /* 0x000fea0003800000 */
[----:B------:R-:W-:Y:S01]  /*98d0*/  BPT.TRAP 0x1 ;  /* 0x000000040000795c */ /* 0x000fe20000300000 */
.L_x_644:
[----:B----4-:R-:W4:Y:S01]  /*98e0*/  LDC.64 R4, c[0x0][0x728] ;  /* 0x0001ca00ff047b82 */ /* 0x010f220000000a00 */
        /* <DEDUP_REMOVED lines=17> */
[----:B------:R-:W-:Y:S02]  /*9a00*/  UIADD3 UR19, UR19, UR43, URZ ;  /* 0x0000002b13137290 */ /* 0x000fe4000fffe03f */
[----:B------:R-:W-:Y:S01]  /*9a10*/  UIADD3 UR8, UR24, 0x2c000, URZ ;  /* 0x0002c00018087890 */ /* 0x000fe2000fffe03f */
[C---:B----4-:R-:W-:Y:S01]  /*9a20*/  LEA R4, P2, R9.reuse, R4, 0x2 ;  /* 0x0000000409047211 */ /* 0x050fe200078410ff */
[----:B------:R-:W-:Y:S01]  /*9a30*/  UIADD3 UR24, UR24, 0x2e000, URZ ;  /* 0x0002e00018187890 */ /* 0x000fe2000fffe03f */
[----:B------:R-:W-:Y:S02]  /*9a40*/  UMOV UR9, UR17 ;  /* 0x0000001100097c82 */ /* 0x000fe40008000000 */
[----:B------:R-:W-:Y:S01]  /*9a50*/  LEA.HI.X R5, R9, R5, R18, 0x2, P2 ;  /* 0x0000000509057211 */ /* 0x000fe200010f1412 */
[----:B------:R-:W-:Y:S01]  /*9a60*/  UMOV UR11, UR19 ;  /* 0x00000013000b7c82 */ /* 0x000fe20008000000 */
[----:B------:R-:W-:Y:S01]  /*9a70*/  IADD3 R9, P1, R13, 0x1f0, RZ ;  /* 0x000001f00d097810 */ /* 0x000fe20007f3e0ff */
[----:B------:R-:W-:Y:S01]  /*9a80*/  UMOV UR25, UR17 ;  /* 0x0000001100197c82 */ /* 0x000fe20008000000 */
[----:B------:R-:W-:Y:S01]  /*9a90*/  R2UR UR30, R4 ;  /* 0x00000000041e72ca */ /* 0x000fe200000e0000 */
[----:B------:R-:W-:Y:S01]  /*9aa0*/  UMOV UR27, UR19 ;  /* 0x00000013001b7c82 */ /* 0x000fe20008000000 */
[----:B------:R-:W-:Y:S01]  /*9ab0*/  R2UR UR6, R9 ;  /* 0x00000000090672ca */ /* 0x000fe200000e0000 */
[----:B------:R-:W-:Y:S01]  /*9ac0*/  IMAD.X R9, RZ, RZ, R14, P1 ;  /* 0x000000ffff097224 */ /* 0x000fe200008e060e */
[----:B------:R-:W-:Y:S01]  /*9ad0*/  R2UR UR31, R5 ;  /* 0x00000000051f72ca */ /* 0x000fe200000e0000 */
[----:B------:R-:W-:Y:S01]  /*9ae0*/  UMOV UR33, UR17 ;  /* 0x0000001100217c82 */ /* 0x000fe20008000000 */
[----:B------:R-:W-:Y:S01]  /*9af0*/  SHF.L.U32 R5, R0, 0x1f, RZ ;  /* 0x0000001f00057819 */ /* 0x000fe200000006ff */
[----:B------:R-:W-:Y:S01]  /*9b00*/  UMOV UR22, 0x10 ;  /* 0x0000001000167882 */ /* 0x000fe20000000000 */
[----:B------:R-:W-:-:S13]  /*9b10*/  R2UR UR7, R9 ;  /* 0x00000000090772ca */ /* 0x000fda00000e0000 */
[----:B------:R4:W-:Y:S01]  /*9b20*/  UTMALDG.4D [UR16], [UR6], desc[UR14] ;  /* 0x00000e10060075b4 */ /* 0x0009e20008019000 */
[----:B------:R4:W-:Y:S01]  /*9b30*/  UTMALDG.4D [UR8], [UR6], desc[UR14] ;  /* 0x00000e08060075b4 */ /* 0x0009e20008019000 */
[----:B------:R4:W-:Y:S01]  /*9b40*/  UTMALDG.4D [UR24], [UR6], desc[UR14] ;  /* 0x00000e18060075b4 */ /* 0x0009e20008019000 */
[----:B------:R4:W-:Y:S01]  /*9b50*/  UBLKCP.S.G [UR32], [UR30], UR22 ;  /* 0x000000201e0073ba */ /* 0x0009e20008000216 */
[----:B------:R-:W5:Y:S02]  /*9b60*/  SYNCS.PHASECHK.TRANS64.TRYWAIT P1, [R12+URZ+0x36428], R5 ;  /* 0x036428050c0075a7 */ /* 0x000f64000802017f */
[----:B----45:R-:W-:Y:S05]  /*9b70*/  @!P1 BRA `(.L_x_645) ;  /* 0x0000000800e49947 */ /* 0x030fea0003800000 */
.L_x_664:
[----:B------:R-:W-:Y:S01]  /*9b80*/  IMAD.MOV.U32 R4, RZ, RZ, RZ ;  /* 0x000000ffff047224 */ /* 0x000fe200078e00ff */
[----:B------:R-:W-:Y:S06]  /*9b90*/  @P0 BRA `(.L_x_646) ;  /* 0x0000000000140947 */ /* 0x000fec0003800000 */
[----:B------:R-:W-:Y:S01]  /*9ba0*/  ISETP.NE.AND P1, PT, R8, RZ, PT ;  /* 0x000000ff0800720c */ /* 0x000fe20003f25270 */
[----:B----4-:R-:W-:-:S04]  /*9bb0*/  IMAD.MOV.U32 R5, RZ, RZ, 0x6100 ;  /* 0x00006100ff057424 */ /* 0x010fc800078e00ff */
[----:B------:R4:W-:Y:S08]  /*9bc0*/  SYNCS.ARRIVE.TRANS64 RZ, [R12+URZ+0x36418], R5 ;  /* 0x036418050cff79a7 */ /* 0x0009f0000800003f */
[----:B------:R-:W-:Y:S05]  /*9bd0*/  @!P1 BRA `(.L_x_646) ;  /* 0x0000000000049947 */ /* 0x000fea0003800000 */
[----:B------:R-:W-:Y:S01]  /*9be0*/  BPT.TRAP 0x1 ;  /* 0x000000040000795c */ /* 0x000fe20000300000 */
.L_x_646:
        /* <DEDUP_REMOVED lines=17> */
[----:B------:R-:W-:Y:S02]  /*9d00*/  UIADD3 UR19, UR30, UR43, URZ ;  /* 0x0000002b1e137290 */ /* 0x000fe4000fffe03f */
[----:B----4-:R-:W-:Y:S01]  /*9d10*/  IMAD.U32 R5, RZ, RZ, UR30 ;  /* 0x0000001eff057e24 */ /* 0x010fe2000f8e00ff */
        /* <DEDUP_REMOVED lines=8> */
[----:B------:R-:W-:Y:S01]  /*9da0*/  UMOV UR27, UR19 ;  /* 0x00000013001b7c82 */ /* 0x000fe20008000000 */
[----:B------:R-:W-:Y:S01]  /*9db0*/  UMOV UR33, UR17 ;  /* 0x0000001100217c82 */ /* 0x000fe20008000000 */
[----:B------:R-:W-:Y:S01]  /*9dc0*/  UMOV UR31, 0x10 ;  /* 0x00000010001f7882 */ /* 0x000fe20000000000 */
[----:B------:R4:W-:Y:S01]  /*9dd0*/  UTMALDG.4D [UR8], [UR14], desc[UR22] ;  /* 0x000016080e0075b4 */ /* 0x0009e20008019000 */
[----:B------:R4:W-:Y:S01]  /*9de0*/  UTMALDG.4D [UR24], [UR14], desc[UR22] ;  /* 0x000016180e0075b4 */ /* 0x0009e20008019000 */
[----:B------:R4:W-:Y:S02]  /*9df0*/  UBLKCP.S.G [UR32], [UR6], UR31 ;  /* 0x00000020060073ba */ /* 0x0009e4000800021f */
[----:B----4-:R-:W-:Y:S01]  /*9e00*/  NOP ;  /* 0x0000000000007918 */ /* 0x010fe20000000000 */
.L_x_632:
[----:B------:R-:W-:-:S04]  /*9e10*/  SHF.L.U32 R3, R4, 0x1f, RZ ;  /* 0x0000001f04037819 */ /* 0x000fc800000006ff */
[----:B------:R-:W4:Y:S02]  /*9e20*/  SYNCS.PHASECHK.TRANS64.TRYWAIT P1, [R12+URZ+0x36438], R3 ;  /* 0x036438030c0075a7 */ /* 0x000f24000802017f */
[----:B----4-:R-:W-:Y:S05]  /*9e30*/  @!P1 BRA `(.L_x_647) ;  /* 0x0000000800489947 */ /* 0x010fea0003800000 */
.L_x_665:
[----:B------:R-:W-:Y:S05]  /*9e40*/  @P0 BRA `(.L_x_648) ;  /* 0x0000000000180947 */ /* 0x000fea0003800000 */
[----:B------:R-:W5:Y:S01]  /*9e50*/  S2R R2, SR_TID.X ;  /* 0x0000000000027919 */ /* 0x000f620000002100 */
[----:B----4-:R-:W-:-:S04]  /*9e60*/  IMAD.MOV.U32 R3, RZ, RZ, 0x6100 ;  /* 0x00006100ff037424 */ /* 0x010fc800078e00ff */
[----:B------:R4:W-:Y:S01]  /*9e70*/  SYNCS.ARRIVE.TRANS64 RZ, [R12+URZ+0x36430], R3 ;  /* 0x036430030cff79a7 */ /* 0x0009e2000800003f */
[----:B-----5:R-:W-:-:S13]  /*9e80*/  LOP3.LUT P0, RZ, R2, 0x1f, RZ, 0xc0, !PT ;  /* 0x0000001f02ff7812 */ /* 0x020fda000780c0ff */
[----:B----4-:R-:W-:Y:S05]  /*9e90*/  @!P0 BRA `(.L_x_648) ;  /* 0x0000000000048947 */ /* 0x010fea0003800000 */
[----:B------:R-:W-:Y:S01]  /*9ea0*/  BPT.TRAP 0x1 ;  /* 0x000000040000795c */ /* 0x000fe20000300000 */
.L_x_648:
[----:B----4-:R-:W4:Y:S01]  /*9eb0*/  LDC.64 R2, c[0x0][0x728] ;  /* 0x0001ca00ff027b82 */ /* 0x010f220000000a00 */
[----:B------:R-:W-:Y:S01]  /*9ec0*/  IADD3 R13, P1, R13, 0x1f0, RZ ;  /* 0x000001f00d0d7810 */ /* 0x000fe20007f3e0ff */
[----:B------:R-:W-:Y:S01]  /*9ed0*/  UMOV UR14, 0x0 ;  /* 0x00000000000e7882 */ /* 0x000fe20000000000 */
[C---:B------:R-:W-:Y:S01]  /*9ee0*/  IADD3 R6, P0, R5.reuse, R6, RZ ;  /* 0x0000000605067210 */ /* 0x040fe20007f1e0ff */
[----:B------:R-:W-:Y:S01]  /*9ef0*/  UMOV UR15, 0x14f00000 ;  /* 0x14f00000000f7882 */ /* 0x000fe20000000000 */
[----:B------:R-:W-:Y:S01]  /*9f00*/  R2UR UR24, R12 ;  /* 0x000000000c1872ca */ /* 0x000fe200000e0000 */
[----:B------:R-:W-:Y:S01]  /*9f10*/  IMAD.X R14, RZ, RZ, R14, P1 ;  /* 0x000000ffff0e7224 */ /* 0x000fe200008e060e */
[C---:B------:R-:W-:Y:S01]  /*9f20*/  R2UR UR19, R5.reuse ;  /* 0x00000000051372ca */ /* 0x040fe200000e0000 */
[----:B------:R-:W-:Y:S01]  /*9f30*/  UMOV UR18, URZ ;  /* 0x0000003f00127c82 */ /* 0x000fe20008000000 */
[----:B------:R-:W-:Y:S01]  /*9f40*/  LEA.HI.X.SX32 R5, R5, R10, 0x1, P0 ;  /* 0x0000000a05057211 */ /* 0x000fe200000f0eff */
        /* <DEDUP_REMOVED lines=10> */
[----:B------:R-:W-:-:S02]  /*9ff0*/  UIADD3 UR19, UR19, UR43, URZ ;  /* 0x0000002b13137290 */ /* 0x000fc4000fffe03f */
[----:B------:R-:W-:Y:S01]  /*a000*/  UIADD3 UR16, UR24, 0x2a000, URZ ;  /* 0x0002a00018107890 */ /* 0x000fe2000fffe03f */
[C---:B----4-:R-:W-:Y:S01]  /*a010*/  LEA R2, P0, R6.reuse, R2, 0x2 ;  /* 0x0000000206027211 */ /* 0x050fe200078010ff */
[----:B------:R-:W-:Y:S02]  /*a020*/  UIADD3 UR32, UR24, 0x30200, URZ ;  /* 0x0003020018207890 */ /* 0x000fe4000fffe03f */
[----:B------:R-:W-:Y:S01]  /*a030*/  UIADD3 UR8, UR24, 0x2c000, URZ ;  /* 0x0002c00018087890 */ /* 0x000fe2000fffe03f */
[----:B------:R-:W-:Y:S01]  /*a040*/  LEA.HI.X R3, R6, R3, R5, 0x2, P0 ;  /* 0x0000000306037211 */ /* 0x000fe200000f1405 */
[----:B------:R-:W-:Y:S01]  /*a050*/  UIADD3 UR24, UR24, 0x2e000, URZ ;  /* 0x0002e00018187890 */ /* 0x000fe2000fffe03f */
[----:B------:R-:W-:Y:S01]  /*a060*/  R2UR UR30, R2 ;  /* 0x00000000021e72ca */ /* 0x000fe200000e0000 */
[----:B------:R-:W-:Y:S01]  /*a070*/  UMOV UR9, UR17 ;  /* 0x0000001100097c82 */ /* 0x000fe20008000000 */
[----:B------:R-:W-:Y:S01]  /*a080*/  R2UR UR31, R3 ;  /* 0x00000000031f72ca */ /* 0x000fe200000e0000 */
[----:B------:R-:W-:Y:S01]  /*a090*/  UMOV UR11, UR19 ;  /* 0x00000013000b7c82 */ /* 0x000fe20008000000 */
        /* <DEDUP_REMOVED lines=12> */
[----:B----4-:R-:W-:-:S03]  /*a160*/  NOP ;  /* 0x0000000000007918 */ /* 0x010fc60000000000 */
.L_x_629:
[----:B------:R-:W-:Y:S05]  /*a170*/  BSYNC B0 ;  /* 0x0000000000007941 */ /* 0x000fea0003800000 */
.L_x_627:
[----:B------:R-:W-:-:S03]  /*a180*/  UMOV UR6, 0xffffffff ;  /* 0xffffffff00067882 */ /* 0x000fc60000000000 */
[----:B------:R-:W-:Y:S05]  /*a190*/  BRA.DIV UR6, `(.L_x_649) ;  /* 0x0000000606847947 */ /* 0x000fea000b800000 */
[----:B------:R-:W-:-:S13]  /*a1a0*/  ELECT P6, URZ, PT ;  /* 0x00000000003f782f */ /* 0x000fda00038c0000 */
.L_x_668:
[----:B------:R-:W-:Y:S05]  /*a1b0*/  @!P6 BRA `(.L_x_516) ;  /* 0x000000000070e947 */ /* 0x000fea0003800000 */
[----:B------:R-:W-:-:S04]  /*a1c0*/  LOP3.LUT R16, R16, 0x2, RZ, 0xfc, !PT ;  /* 0x0000000210107812 */ /* 0x000fc800078efcff */
[----:B------:R-:W-:-:S13]  /*a1d0*/  ISETP.NE.AND P2, PT, R16, 0x3, PT ;  /* 0x000000031000780c */ /* 0x000fda0003f45270 */
[----:B------:R-:W-:Y:S05]  /*a1e0*/  @!P2 BRA `(.L_x_650) ;  /* 0x000000000004a947 */ /* 0x000fea0003800000 */
[----:B--2---:R-:W-:Y:S01]  /*a1f0*/  BPT.TRAP 0x1 ;  /* 0x000000040000795c */ /* 0x004fe20000300000 */
.L_x_650:
[----:B------:R-:W4:Y:S01]  /*a200*/  S2R R3, SR_CgaCtaId ;  /* 0x0000000000037919 */ /* 0x000f220000008800 */
[----:B------:R-:W-:Y:S02]  /*a210*/  MOV R2, 0x400 ;  /* 0x0000040000027802 */ /* 0x000fe40000000f00 */
[----:B------:R-:W-:Y:S02]  /*a220*/  SHF.L.U32 R6, R0, 0x1f, RZ ;  /* 0x0000001f00067819 */ /* 0x000fe400000006ff */
[----:B----4-:R-:W-:-:S05]  /*a230*/  LEA R9, R3, R2, 0x18 ;  /* 0x0000000203097211 */ /* 0x010fca00078ec0ff */
[----:B------:R-:W-:-:S04]  /*a240*/  VIADD R2, R9, 0x36420 ;  /* 0x0003642009027836 */ /* 0x000fc80000000000 */
[C---:B------:R-:W-:Y:S02]  /*a250*/  IMAD R7, R5.reuse, 0x8, R2 ;  /* 0x0000000805077824 */ /* 0x040fe400078e0202 */
[----:B------:R-:W-:Y:S02]  /*a260*/  VIADD R5, R5, 0x1 ;  /* 0x0000000105057836 */ /* 0x000fe40000000000 */
[----:B------:R-:W4:Y:S03]  /*a270*/  SYNCS.PHASECHK.TRANS64.TRYWAIT P0, [R7+URZ], R6 ;  /* 0x00000006070075a7 */ /* 0x000f26000800017f */
[----:B------:R-:W-:-:S04]  /*a280*/  ISETP.NE.AND P1, PT, R5, 0x2, PT ;  /* 0x000000020500780c */ /* 0x000fc80003f25270 */
[----:B------:R-:W-:Y:S02]  /*a290*/  SEL R3, RZ, 0x1, P1 ;  /* 0x00000001ff037807 */ /* 0x000fe40000800000 */
[----:B------:R-:W-:Y:S02]  /*a2a0*/  SEL R5, R5, RZ, P1 ;  /* 0x000000ff05057207 */ /* 0x000fe40000800000 */
[----:B------:R-:W-:-:S03]  /*a2b0*/  LOP3.LUT R0, R0, R3, RZ, 0x3c, !PT ;  /* 0x0000000300007212 */ /* 0x000fc600078e3cff */
[----:B------:R-:W-:Y:S01]  /*a2c0*/  IMAD R5, R5, 0x8, R2 ;  /* 0x0000000805057824 */ /* 0x000fe200078e0202 */
[----:B------:R-:W-:Y:S01]  /*a2d0*/  SHF.L.U32 R0, R0, 0x1f, RZ ;  /* 0x0000001f00007819 */ /* 0x000fe200000006ff */
[----:B----4-:R-:W-:Y:S06]  /*a2e0*/  @!P0 BRA `(.L_x_651) ;  /* 0x0000000400508947 */ /* 0x010fec0003800000 */
.L_x_669:
[----:B------:R-:W5:Y:S02]  /*a2f0*/  SYNCS.PHASECHK.TRANS64.TRYWAIT P0, [R5+URZ], R0 ;  /* 0x00000000050075a7 */ /* 0x000f64000800017f */
[----:B-----5:R-:W-:Y:S05]  /*a300*/  @!P0 BRA `(.L_x_652) ;  /* 0x00000004005c8947 */ /* 0x020fea0003800000 */
.L_x_670:
[----:B------:R-:W-:Y:S05]  /*a310*/  @!P2 BRA `(.L_x_653) ;  /* 0x000000000004a947 */ /* 0x000fea0003800000 */
[----:B--2---:R-:W-:Y:S01]  /*a320*/  BPT.TRAP 0x1 ;  /* 0x000000040000795c */ /* 0x004fe20000300000 */
.L_x_653:
[----:B------:R-:W-:-:S07]  /*a330*/  SHF.L.U32 R4, R4, 0x1f, RZ ;  /* 0x0000001f04047819 */ /* 0x000fce00000006ff */
.L_x_654:
[----:B------:R1:W1:Y:S02]  /*a340*/  SYNCS.PHASECHK.TRANS64.TRYWAIT P0, [R9+URZ+0x36438], R4 ;  /* 0x03643804090075a7 */ /* 0x000264000800017f */
[----:B-1----:R-:W-:Y:S05]  /*a350*/  @!P0 NANOSLEEP.SYNCS 0x989680 ;  /* 0x009896800000895d */ /* 0x002fea0003900000 */
[----:B------:R-:W1:Y:S02]  /*a360*/  @!P0 SYNCS.PHASECHK.TRANS64 P0, [R9+URZ+0x36438], R4 ;  /* 0x03643804090085a7 */ /* 0x000e64000800007f */
[----:B-1----:R-:W-:Y:S05]  /*a370*/  @!P0 BRA `(.L_x_654) ;  /* 0xfffffffc00f08947 */ /* 0x002fea000383ffff */
.L_x_516:
[----:B--2---:R-:W-:Y:S05]  /*a380*/  BSYNC B6 ;  /* 0x0000000000067941 */ /* 0x004fea0003800000 */
.L_x_510:
[----:B------:R-:W-:Y:S05]  /*a390*/  EXIT ;  /* 0x000000000000794d */ /* 0x000fea0003800000 */
.L_x_526:
[----:B------:R-:W-:Y:S02]  /*a3a0*/  IMAD.MOV.U32 R12, RZ, RZ, RZ ;  /* 0x000000ffff0c7224 */ /* 0x000fe400078e00ff */
[----:B------:R-:W-:Y:S02]  /*a3b0*/  IMAD.MOV.U32 R11, RZ, RZ, 0x1f ;  /* 0x0000001fff0b7424 */ /* 0x000fe400078e00ff */
[----:B------:R-:W-:-:S07]  /*a3c0*/  IMAD.MOV.U32 R15, RZ, RZ, -0x1 ;  /* 0xffffffffff0f7424 */ /* 0x000fce00078e00ff */
[----:B------:R-:W-:Y:S05]  /*a3d0*/  WARPSYNC.COLLECTIVE R15, `(.L_x_655) ;  /* 0x000000000f087348 */ /* 0x000fea0003c00000 */
[----:B------:R1:W2:Y:S02]  /*a3e0*/  SHFL.IDX P6, R14, R13, R12, R11 ;  /* 0x0000000c0d0e7389 */ /* 0x0002a400000c000b */
[----:B-12---:R-:W-:Y:S01]  /*a3f0*/  ENDCOLLECTIVE ;  /* 0x000000000000791b */ /* 0x006fe20003800000 */
.L_x_655:
[----:B------:R-:W-:Y:S05]  /*a400*/  BRA `(.L_x_656) ;  /* 0xffffff6c00947947 */ /* 0x000fea000383ffff */
.L_x_528:
[----:B--2---:R-:W-:-:S04]  /*a410*/  IMAD.U32 R7, RZ, RZ, UR36 ;  /* 0x00000024ff077e24 */ /* 0x004fc8000f8e00ff */
[----:B------:R2:W3:Y:S03]  /*a420*/  SYNCS.PHASECHK.TRANS64.TRYWAIT P0, [R7+URZ+0x36400], R11 ;  /* 0x0364000b070075a7 */ /* 0x0004e6000800017f */
[----:B---3--:R-:W-:Y:S05]  /*a430*/  @!P0 NANOSLEEP.SYNCS 0x989680 ;  /* 0x009896800000895d */ /* 0x008fea0003900000 */
[----:B------:R-:W3:Y:S02]  /*a440*/  @!P0 SYNCS.PHASECHK.TRANS64 P0, [R7+URZ+0x36400], R11 ;  /* 0x0364000b070085a7 */ /* 0x000ee4000800007f */
[----:B---3--:R-:W-:Y:S05]  /*a450*/  @!P0 BRA `(.L_x_528) ;  /* 0xfffffffc00ec8947 */ /* 0x008fea000383ffff */
[----:B------:R-:W-:Y:S05]  /*a460*/  BRA `(.L_x_527) ;  /* 0xffffff6c00e47947 */ /* 0x000fea000383ffff */
.L_x_532:
[----:B--2---:R2:W3:Y:S02]  /*a470*/  SYNCS.PHASECHK.TRANS64.TRYWAIT P1, [R4+URZ+0x36410], R11 ;  /* 0x0364100b040075a7 */ /* 0x0044e4000802017f */
[----:B---3--:R-:W-:Y:S05]  /*a480*/  @!P1 NANOSLEEP.SYNCS 0x989680 ;  /* 0x009896800000995d */ /* 0x008fea0003900000 */
[----:B------:R-:W3:Y:S02]  /*a490*/  @!P1 SYNCS.PHASECHK.TRANS64 P1, [R4+URZ+0x36410], R11 ;  /* 0x0364100b040095a7 */ /* 0x000ee4000802007f */
[----:B---3--:R-:W-:Y:S05]  /*a4a0*/  @!P1 BRA `(.L_x_532) ;  /* 0xfffffffc00f09947 */ /* 0x008fea000383ffff */
[----:B------:R-:W-:Y:S05]  /*a4b0*/  BRA `(.L_x_531) ;  /* 0xffffff74008c7947 */ /* 0x000fea000383ffff */
.L_x_536:
[----:B--2---:R-:W-:-:S04]  /*a4c0*/  IMAD.U32 R120, RZ, RZ, UR36 ;  /* 0x00000024ff787e24 */ /* 0x004fc8000f8e00ff */
[----:B------:R2:W3:Y:S03]  /*a4d0*/  SYNCS.PHASECHK.TRANS64.TRYWAIT P1, [R120+URZ+0x36430], R15 ;  /* 0x0364300f780075a7 */ /* 0x0004e6000802017f */
[----:B---3--:R-:W-:Y:S05]  /*a4e0*/  @!P1 NANOSLEEP.SYNCS 0x989680 ;  /* 0x009896800000995d */ /* 0x008fea0003900000 */
[----:B------:R-:W3:Y:S02]  /*a4f0*/  @!P1 SYNCS.PHASECHK.TRANS64 P1, [R120+URZ+0x36430], R15 ;  /* 0x0364300f780095a7 */ /* 0x000ee4000802007f */
[----:B---3--:R-:W-:Y:S05]  /*a500*/  @!P1 BRA `(.L_x_536) ;  /* 0xfffffffc00ec9947 */ /* 0x008fea000383ffff */
[----:B------:R-:W-:Y:S05]  /*a510*/  BRA `(.L_x_535) ;  /* 0xffffff7c00a87947 */ /* 0x000fea000383ffff */
.L_x_630:
[----:B-1----:R1:W2:Y:S02]  /*a520*/  SYNCS.PHASECHK.TRANS64.TRYWAIT P1, [R12+URZ+0x36420], R11 ;  /* 0x0364200b0c0075a7 */ /* 0x0022a4000802017f */
[----:B--2---:R-:W-:Y:S05]  /*a530*/  @!P1 NANOSLEEP.SYNCS 0x989680 ;  /* 0x009896800000995d */ /* 0x004fea0003900000 */
[----:B------:R-:W2:Y:S02]  /*a540*/  @!P1 SYNCS.PHASECHK.TRANS64 P1, [R12+URZ+0x36420], R11 ;  /* 0x0364200b0c0095a7 */ /* 0x000ea4000802007f */
[----:B--2---:R-:W-:Y:S05]  /*a550*/  @!P1 BRA `(.L_x_630) ;  /* 0xfffffffc00f09947 */ /* 0x004fea000383ffff */
[----:B------:R-:W-:Y:S05]  /*a560*/  BRA `(.L_x_657) ;  /* 0xffffffe000107947 */ /* 0x000fea000383ffff */
.L_x_634:
[----:B-1----:R1:W2:Y:S02]  /*a570*/  SYNCS.PHASECHK.TRANS64.TRYWAIT P1, [R12+URZ+0x36438], R11 ;  /* 0x0364380b0c0075a7 */ /* 0x0022a4000802017f */
[----:B--2---:R-:W-:Y:S05]  /*a580*/  @!P1 NANOSLEEP.SYNCS 0x989680 ;  /* 0x009896800000995d */ /* 0x004fea0003900000 */
[----:B------:R-:W2:Y:S02]  /*a590*/  @!P1 SYNCS.PHASECHK.TRANS64 P1, [R12+URZ+0x36438], R11 ;  /* 0x0364380b0c0095a7 */ /* 0x000ea4000802007f */
[----:B--2---:R-:W-:Y:S05]  /*a5a0*/  @!P1 BRA `(.L_x_634) ;  /* 0xfffffffc00f09947 */ /* 0x004fea000383ffff */
[----:B------:R-:W-:Y:S05]  /*a5b0*/  BRA `(.L_x_658) ;  /* 0xffffffe400b87947 */ /* 0x000fea000383ffff */
.L_x_636:
[----:B--2---:R2:W3:Y:S02]  /*a5c0*/  SYNCS.PHASECHK.TRANS64.TRYWAIT P1, [R12+URZ+0x36428], R27 ;  /* 0x0364281b0c0075a7 */ /* 0x0044e4000802017f */
[----:B---3--:R-:W-:Y:S05]  /*a5d0*/  @!P1 NANOSLEEP.SYNCS 0x989680 ;  /* 0x009896800000995d */ /* 0x008fea0003900000 */
[----:B------:R-:W3:Y:S02]  /*a5e0*/  @!P1 SYNCS.PHASECHK.TRANS64 P1, [R12+URZ+0x36428], R27 ;  /* 0x0364281b0c0095a7 */ /* 0x000ee4000802007f */
[----:B---3--:R-:W-:Y:S05]  /*a5f0*/  @!P1 BRA `(.L_x_636) ;  /* 0xfffffffc00f09947 */ /* 0x008fea000383ffff */
[----:B------:R-:W-:Y:S05]  /*a600*/  BRA `(.L_x_659) ;  /* 0xffffffe800807947 */ /* 0x000fea000383ffff */
.L_x_638:
[----:B--2---:R2:W3:Y:S02]  /*a610*/  SYNCS.PHASECHK.TRANS64.TRYWAIT P1, [R12+URZ+0x36438], R28 ;  /* 0x0364381c0c0075a7 */ /* 0x0044e4000802017f */
[----:B---3--:R-:W-:Y:S05]  /*a620*/  @!P1 NANOSLEEP.SYNCS 0x989680 ;  /* 0x009896800000995d */ /* 0x008fea0003900000 */
[----:B------:R-:W3:Y:S02]  /*a630*/  @!P1 SYNCS.PHASECHK.TRANS64 P1, [R12+URZ+0x36438], R28 ;  /* 0x0364381c0c0095a7 */ /* 0x000ee4000802007f */
[----:B---3--:R-:W-:Y:S05]  /*a640*/  @!P1 BRA `(.L_x_638) ;  /* 0xfffffffc00f09947 */ /* 0x008fea000383ffff */
[----:B------:R-:W-:Y:S05]  /*a650*/  BRA `(.L_x_660) ;  /* 0xffffffec00187947 */ /* 0x000fea000383ffff */
.L_x_640:
[----:B------:R-:W-:-:S07]  /*a660*/  SHF.L.U32 R5, R0, 0x1f, RZ ;  /* 0x0000001f00057819 */ /* 0x000fce00000006ff */
.L_x_661:
[----:B---3--:R3:W4:Y:S02]  /*a670*/  SYNCS.PHASECHK.TRANS64.TRYWAIT P1, [R12+URZ+0x36420], R5 ;  /* 0x036420050c0075a7 */ /* 0x008724000802017f */
[----:B----4-:R-:W-:Y:S05]  /*a680*/  @!P1 NANOSLEEP.SYNCS 0x989680 ;  /* 0x009896800000995d */ /* 0x010fea0003900000 */
[----:B------:R-:W4:Y:S02]  /*a690*/  @!P1 SYNCS.PHASECHK.TRANS64 P1, [R12+URZ+0x36420], R5 ;  /* 0x036420050c0095a7 */ /* 0x000f24000802007f */
[----:B----4-:R-:W-:Y:S05]  /*a6a0*/  @!P1 BRA `(.L_x_661) ;  /* 0xfffffffc00f09947 */ /* 0x010fea000383ffff */
[----:B------:R-:W-:Y:S05]  /*a6b0*/  BRA `(.L_x_662) ;  /* 0xffffffec00b07947 */ /* 0x000fea000383ffff */
.L_x_643:
[----:B---3--:R3:W4:Y:S02]  /*a6c0*/  SYNCS.PHASECHK.TRANS64.TRYWAIT P1, [R12+URZ+0x36438], R11 ;  /* 0x0364380b0c0075a7 */ /* 0x008724000802017f */
[----:B----4-:R-:W-:Y:S05]  /*a6d0*/  @!P1 NANOSLEEP.SYNCS 0x989680 ;  /* 0x009896800000995d */ /* 0x010fea0003900000 */
[----:B------:R-:W4:Y:S02]  /*a6e0*/  @!P1 SYNCS.PHASECHK.TRANS64 P1, [R12+URZ+0x36438], R11 ;  /* 0x0364380b0c0095a7 */ /* 0x000f24000802007f */
[----:B----4-:R-:W-:Y:S05]  /*a6f0*/  @!P1 BRA `(.L_x_643) ;  /* 0xfffffffc00f09947 */ /* 0x010fea000383ffff */
[----:B------:R-:W-:Y:S05]  /*a700*/  BRA `(.L_x_663) ;  /* 0xfffffff0005c7947 */ /* 0x000fea000383ffff */
.L_x_645:
[----:B----4-:R4:W1:Y:S02]  /*a710*/  SYNCS.PHASECHK.TRANS64.TRYWAIT P1, [R12+URZ+0x36428], R5 ;  /* 0x036428050c0075a7 */ /* 0x010864000802017f */
[----:B-1----:R-:W-:Y:S05]  /*a720*/  @!P1 NANOSLEEP.SYNCS 0x989680 ;  /* 0x009896800000995d */ /* 0x002fea0003900000 */
[----:B------:R-:W1:Y:S02]  /*a730*/  @!P1 SYNCS.PHASECHK.TRANS64 P1, [R12+URZ+0x36428], R5 ;  /* 0x036428050c0095a7 */ /* 0x000e64000802007f */
[----:B-1----:R-:W-:Y:S05]  /*a740*/  @!P1 BRA `(.L_x_645) ;  /* 0xfffffffc00f09947 */ /* 0x002fea000383ffff */
[----:B------:R-:W-:Y:S05]  /*a750*/  BRA `(.L_x_664) ;  /* 0xfffffff400087947 */ /* 0x000fea000383ffff */
.L_x_647:
[----:B----4-:R4:W1:Y:S02]  /*a760*/  SYNCS.PHASECHK.TRANS64.TRYWAIT P1, [R12+URZ+0x36438], R3 ;  /* 0x036438030c0075a7 */ /* 0x010864000802017f */
[----:B-1----:R-:W-:Y:S05]  /*a770*/  @!P1 NANOSLEEP.SYNCS 0x989680 ;  /* 0x009896800000995d */ /* 0x002fea0003900000 */
[----:B------:R-:W1:Y:S02]  /*a780*/  @!P1 SYNCS.PHASECHK.TRANS64 P1, [R12+URZ+0x36438], R3 ;  /* 0x036438030c0095a7 */ /* 0x000e64000802007f */
[----:B-1----:R-:W-:Y:S05]  /*a790*/  @!P1 BRA `(.L_x_647) ;  /* 0xfffffffc00f09947 */ /* 0x002fea000383ffff */
[----:B------:R-:W-:Y:S05]  /*a7a0*/  BRA `(.L_x_665) ;  /* 0xfffffff400a47947 */ /* 0x000fea000383ffff */
.L_x_649:
[----:B------:R-:W-:Y:S01]  /*a7b0*/  BSSY B0, `(.L_x_666) ;  /* 0x0000006000007945 */ /* 0x000fe20003800000 */
[----:B------:R-:W-:-:S07]  /*a7c0*/  IMAD.MOV.U32 R15, RZ, RZ, -0x1 ;  /* 0xffffffffff0f7424 */ /* 0x000fce00078e00ff */
[----:B-123--:R-:W-:Y:S05]  /*a7d0*/  WARPSYNC.COLLECTIVE R15, `(.L_x_667) ;  /* 0x000000000f0c7348 */ /* 0x00efea0003c00000 */
[----:B------:R-:W-:Y:S02]  /*a7e0*/  ELECT P6, UR62, PT ;  /* 0x00000000003e782f */ /* 0x000fe400038c0000 */
[----:B------:R-:W-:Y:S01]  /*a7f0*/  MOV R14, UR62 ;  /* 0x0000003e000e7c02 */ /* 0x000fe20008000f00 */
[----:B-123--:R-:W-:Y:S10]  /*a800*/  ENDCOLLECTIVE ;  /* 0x000000000000791b */ /* 0x00eff40003800000 */
.L_x_667:
[----:B------:R-:W-:Y:S05]  /*a810*/  BSYNC B0 ;  /* 0x0000000000007941 */ /* 0x000fea0003800000 */
.L_x_666:
[----:B------:R-:W-:Y:S05]  /*a820*/  BRA `(.L_x_668) ;  /* 0xfffffff800607947 */ /* 0x000fea000383ffff */
.L_x_651:
[----:B----4-:R4:W1:Y:S02]  /*a830*/  SYNCS.PHASECHK.TRANS64.TRYWAIT P0, [R7+URZ], R6 ;  /* 0x00000006070075a7 */ /* 0x010864000800017f */
[----:B-1----:R-:W-:Y:S05]  /*a840*/  @!P0 NANOSLEEP.SYNCS 0x989680 ;  /* 0x009896800000895d */ /* 0x002fea0003900000 */
[----:B------:R-:W1:Y:S02]  /*a850*/  @!P0 SYNCS.PHASECHK.TRANS64 P0, [R7+URZ], R6 ;  /* 0x00000006070085a7 */ /* 0x000e64000800007f */
[----:B-1----:R-:W-:Y:S05]  /*a860*/  @!P0 BRA `(.L_x_651) ;  /* 0xfffffffc00f08947 */ /* 0x002fea000383ffff */
[----:B------:R-:W-:Y:S05]  /*a870*/  BRA `(.L_x_669) ;  /* 0xfffffff8009c7947 */ /* 0x000fea000383ffff */
.L_x_652:
[----:B------:R1:W1:Y:S02]  /*a880*/  SYNCS.PHASECHK.TRANS64.TRYWAIT P0, [R5+URZ], R0 ;  /* 0x00000000050075a7 */ /* 0x000264000800017f */
[----:B-1----:R-:W-:Y:S05]  /*a890*/  @!P0 NANOSLEEP.SYNCS 0x989680 ;  /* 0x009896800000895d */ /* 0x002fea0003900000 */
[----:B------:R-:W1:Y:S02]  /*a8a0*/  @!P0 SYNCS.PHASECHK.TRANS64 P0, [R5+URZ], R0 ;  /* 0x00000000050085a7 */ /* 0x000e64000800007f */
[----:B-1----:R-:W-:Y:S05]  /*a8b0*/  @!P0 BRA `(.L_x_652) ;  /* 0xfffffffc00f08947 */ /* 0x002fea000383ffff */
[----:B------:R-:W-:Y:S05]  /*a8c0*/  BRA `(.L_x_670) ;  /* 0xfffffff800907947 */ /* 0x000fea000383ffff */
.L_x_671:
        /* <DEDUP_REMOVED lines=11> */
.L_x_3859:


//--------------------- .text._ZN7cutlass13device_kernelIN5flash11enable_sm90INS1_16FlashAttnBwdSm90INS1_25CollectiveMainloopBwdSm90ILi2ELi1ELi1EN4cute5tupleIJNS5_1CILi1EEES8_S8_EEENS6_IJNS7_ILi64EEENS7_ILi96EEENS7_ILi192EEEEEENS_6half_tEfNS_4arch4Sm90ELb0ELb0ELb1ELb1ELb1ELb0ELb1ELb0ELi3ELi1ELi1ELi1ELb0EEENS1_21CollectiveEpilogueBwdISD_SE_SG_Li384ELb1ELb1ELi3EEENS1_19SingleTileSchedulerILb1ELb0ELb0ELi96EEEEEEEEEvNT_6ParamsE --------------------------
	.section	.text._ZN7cutlass13device_kernelIN5flash11enable_sm90INS1_16FlashAttnBwdSm90INS1_25CollectiveMainloopBwdSm90ILi2ELi1ELi1EN4cute5tupleIJNS5_1CILi1EEES8_S8_EEENS6_IJNS7_ILi64EEENS7_ILi96EEENS7_ILi192EEEEEENS_6half_tEfNS_4arch4Sm90ELb0ELb0ELb1ELb1ELb1ELb0ELb1ELb0ELi3ELi1ELi1ELi1ELb0EEENS1_21CollectiveEpilogueBwdISD_SE_SG_Li384ELb1ELb1ELi3EEENS1_19SingleTileSchedulerILb1ELb0ELb0ELi96EEEEEEEEEvNT_6ParamsE,"ax",@progbits
	.align	128
.text._ZN7cutlass13device_kernelIN5flash11enable_sm90INS1_16FlashAttnBwdSm90INS1_25CollectiveMainloopBwdSm90ILi2ELi1ELi1EN4cute5tupleIJNS5_1CILi1EEES8_S8_EEENS6_IJNS7_ILi64EEENS7_ILi96EEENS7_ILi192EEEEEENS_6half_tEfNS_4arch4Sm90ELb0ELb0ELb1ELb1ELb1ELb0ELb1ELb0ELi3ELi1ELi1ELi1ELb0EEENS1_21CollectiveEpilogueBwdISD_SE_SG_Li384ELb1ELb1ELi3EEENS1_19SingleTileSchedulerILb1ELb0ELb0ELi96EEEEEEEEEvNT_6ParamsE:
        .type           _ZN7cutlass13device_kernelIN5flash11enable_sm90INS1_16FlashAttnBwdSm90INS1_25CollectiveMainloopBwdSm90ILi2ELi1ELi1EN4cute5tupleIJNS5_1CILi1EEES8_S8_EEENS6_IJNS7_ILi64EEENS7_ILi96EEENS7_ILi192EEEEEENS_6half_tEfNS_4arch4Sm90ELb0ELb0ELb1ELb1ELb1ELb0ELb1ELb0ELi3ELi1ELi1ELi1ELb0EEENS1_21CollectiveEpilogueBwdISD_SE_SG_Li384ELb1ELb1ELi3EEENS1_19SingleTileSchedulerILb1ELb0ELb0ELi96EEEEEEEEEvNT_6ParamsE,@function
        .size           _ZN7cutlass13device_kernelIN5flash11enable_sm90INS1_16FlashAttnBwdSm90INS1_25CollectiveMainloopBwdSm90ILi2ELi1ELi1EN4cute5tupleIJNS5_1CILi1EEES8_S8_EEENS6_IJNS7_ILi64EEENS7_ILi96EEENS7_ILi192EEEEEENS_6half_tEfNS_4arch4Sm90ELb0ELb0ELb1ELb1ELb1ELb0ELb1ELb0ELi3ELi1ELi1ELi1ELb0EEENS1_21CollectiveEpilogueBwdISD_SE_SG_Li384ELb1ELb1ELi3EEENS1_19SingleTileSchedulerILb1ELb0ELb0ELi96EEEEEEEEEvNT_6ParamsE,(.L_x_3860 - _ZN7cutlass13device_kernelIN5flash11enable_sm90INS1_16FlashAttnBwdSm90INS1_25CollectiveMainloopBwdSm90ILi2ELi1ELi1EN4cute5tupleIJNS5_1CILi1EEES8_S8_EEENS6_IJNS7_ILi64EEENS7_ILi96EEENS7_ILi192EEEEEENS_6half_tEfNS_4arch4Sm90ELb0ELb0ELb1ELb1ELb1ELb0ELb1ELb0ELi3ELi1ELi1ELi1ELb0EEENS1_21CollectiveEpilogueBwdISD_SE_SG_Li384ELb1ELb1ELi3EEENS1_19SingleTileSchedulerILb1ELb0ELb0ELi96EEEEEEEEEvNT_6ParamsE)
        .other          _ZN7cutlass13device_kernelIN5flash11enable_sm90INS1_16FlashAttnBwdSm90INS1_25CollectiveMainloopBwdSm90ILi2ELi1ELi1EN4cute5tupleIJNS5_1CILi1EEES8_S8_EEENS6_IJNS7_ILi64EEENS7_ILi96EEENS7_ILi192EEEEEENS_6half_tEfNS_4arch4Sm90ELb0ELb0ELb1ELb1ELb1ELb0ELb1ELb0ELi3ELi1ELi1ELi1ELb0EEENS1_21CollectiveEpilogueBwdISD_SE_SG_Li384ELb1ELb1ELi3EEENS1_19SingleTileSchedulerILb1ELb0ELb0ELi96EEEEEEEEEvNT_6ParamsE,@"STO_CUDA_ENTRY STV_DEFAULT"
_ZN7cutlass13device_kernelIN5flash11enable_sm90INS1_16FlashAttnBwdSm90INS1_25CollectiveMainloopBwdSm90ILi2ELi1ELi1EN4cute5tupleIJNS5_1CILi1EEES8_S8_EEENS6_IJNS7_ILi64EEENS7_ILi96EEENS7_ILi192EEEEEENS_6half_tEfNS_4arch4Sm90ELb0ELb0ELb1ELb1ELb1ELb0ELb1ELb0ELi3ELi1ELi1ELi1ELb0EEENS1_21CollectiveEpilogueBwdISD_SE_SG_Li384ELb1ELb1ELi3EEENS1_19SingleTileSchedulerILb1ELb0ELb0ELi96EEEEEEEEEvNT_6ParamsE:
        /* <DEDUP_REMOVED lines=23> */
.L_x_673:
[----:B------:R-:W-:Y:S05]  /*0170*/  BSYNC B0 ;  /* 0x0000000000007941 */ /* 0x000fea0003800000 */
.L_x_672:
        /* <DEDUP_REMOVED lines=34> */
.L_x_674:
        /* <DEDUP_REMOVED lines=20> */
.L_x_675:
        /* <DEDUP_REMOVED lines=8> */
.L_x_678:
        /* <DEDUP_REMOVED lines=21> */
.L_x_679:
        /* <DEDUP_REMOVED lines=10> */
.L_x_681:
[----:B------:R-:W2:Y:S02]  /*0750*/  LDC R0, c[0x0][0x8bc] ;  /* 0x00022f00ff007b82 */ /* 0x000ea40000000800 */
.L_x_680:
        /* <DEDUP_REMOVED lines=15> */
.L_x_683:
        /* <DEDUP_REMOVED lines=10> */
.L_x_684:
        /* <DEDUP_REMOVED lines=8> */
.L_x_685:
        /* <DEDUP_REMOVED lines=9> */
.L_x_686:
        /* <DEDUP_REMOVED lines=76> */
.L_x_689:
        /* <DEDUP_REMOVED lines=15> */
.L_x_688:
        /* <DEDUP_REMOVED lines=20> */
.L_x_691:
        /* <DEDUP_REMOVED lines=15> */
.L_x_690:
        /* <DEDUP_REMOVED lines=8> */
.L_x_838:
        /* <DEDUP_REMOVED lines=26> */
.L_x_693:
        /* <DEDUP_REMOVED lines=100> */
.L_x_705:
[----:B------:R-:W-:-:S13]  /*1a40*/  ISETP.NE.AND P0, PT, R9, 0x3, PT ;  /* 0x000000030900780c */ /* 0x000fda0003f05270 */
[----:B------:R-:W-:Y:S05]  /*1a50*/  @!P0 BRA `(.L_x_695) ;  /* 0x0000000000048947 */ /* 0x000fea0003800000 */
[----:B------:R-:W-:Y:S01]  /*1a60*/  BPT.TRAP 0x1 ;  /* 0x000000040000795c */ /* 0x000fe20000300000 */
.L_x_695:
[----:B------:R-:W-:Y:S02]  /*1a70*/  LEA R4, R3, UR36, 0x3 ;  /* 0x0000002403047c11 */ /* 0x000fe4000f8e18ff */
[----:B------:R-:W-:-:S04]  /*1a80*/  SHF.L.U32 R11, R7, 0x1f, RZ ;  /* 0x0000001f070b7819 */ /* 0x000fc800000006ff */
[----:B------:R1:W2:Y:S01]  /*1a90*/  SYNCS.PHASECHK.TRANS64.TRYWAIT P1, [R4+URZ+0x36410], R11 ;  /* 0x0364100b040075a7 */ /* 0x0002a2000802017f */
[----:B------:R-:W-:Y:S05]  /*1aa0*/  @!P0 BRA `(.L_x_696) ;  /* 0x0000000000048947 */ /* 0x000fea0003800000 */
[----:B------:R-:W-:Y:S01]  /*1ab0*/  BPT.TRAP 0x1 ;  /* 0x000000040000795c */ /* 0x000fe20000300000 */
.L_x_696:
[----:B--2---:R-:W-:Y:S05]  /*1ac0*/  @P1 BRA `(.L_x_697) ;  /* 0x0000000000081947 */ /* 0x004fea0003800000 */
[----:B------:R-:W2:Y:S02]  /*1ad0*/  SYNCS.PHASECHK.TRANS64.TRYWAIT P1, [R4+URZ+0x36410], R11 ;  /* 0x0364100b040075a7 */ /* 0x000ea4000802017f */
[----:B--2---:R-:W-:Y:S05]  /*1ae0*/  @!P1 BRA `(.L_x_698) ;  /* 0x0000009000549947 */ /* 0x004fea0003800000 */
.L_x_697:
        /* <DEDUP_REMOVED lines=104> */
.L_x_699:
[----:B------:R-:W-:-:S04]  /*2170*/  SHF.L.U32 R15, R6, 0x1f, RZ ;  /* 0x0000001f060f7819 */ /* 0x000fc800000006ff */
[----:B------:R1:W1:Y:S01]  /*2180*/  SYNCS.PHASECHK.TRANS64.TRYWAIT P1, [UR36+0x36430], R15 ;  /* 0x0364300fff0075a7 */ /* 0x0002620008020164 */
[----:B------:R-:W-:Y:S05]  /*2190*/  @!P0 BRA `(.L_x_700) ;  /* 0x0000000000048947 */ /* 0x000fea0003800000 */
[----:B------:R-:W-:Y:S01]  /*21a0*/  BPT.TRAP 0x1 ;  /* 0x000000040000795c */ /* 0x000fe20000300000 */
.L_x_700:
        /* <DEDUP_REMOVED lines=33> */
.L_x_701:
        /* <DEDUP_REMOVED lines=340> */
.L_x_703:
        /* <DEDUP_REMOVED lines=60> */
.L_x_704:
        /* <DEDUP_REMOVED lines=63> */
.L_x_687:
        /* <DEDUP_REMOVED lines=129> */
.L_x_707:
        /* <DEDUP_REMOVED lines=54> */
.L_x_709:
[----:B------:R-:W-:Y:S05]  /*4c20*/  BSYNC B0 ;  /* 0x0000000000007941 */ /* 0x000fea0003800000 */
.L_x_708:
        /* <DEDUP_REMOVED lines=15> */
.L_x_711:
[----:B------:R-:W-:Y:S05]  /*4d20*/  BSYNC B0 ;  /* 0x0000000000007941 */ /* 0x000fea0003800000 */
.L_x_710:
        /* <DEDUP_REMOVED lines=18> */
.L_x_713:
[----:B------:R-:W-:Y:S05]  /*4e50*/  BSYNC B0 ;  /* 0x0000000000007941 */ /* 0x000fea0003800000 */
.L_x_712:
        /* <DEDUP_REMOVED lines=17> */
.L_x_715:
[----:B------:R-:W-:Y:S05]  /*4f70*/  BSYNC B0 ;  /* 0x0000000000007941 */ /* 0x000fea0003800000 */
.L_x_714:
        /* <DEDUP_REMOVED lines=18> */
.L_x_717:
[----:B------:R-:W-:Y:S05]  /*50a0*/  BSYNC B0 ;  /* 0x0000000000007941 */ /* 0x000fea0003800000 */
.L_x_716:
        /* <DEDUP_REMOVED lines=20> */
.L_x_719:
[----:B------:R-:W-:Y:S05]  /*51f0*/  BSYNC B0 ;  /* 0x0000000000007941 */ /* 0x000fea0003800000 */
.L_x_718:
        /* <DEDUP_REMOVED lines=26> */
.L_x_721:
[----:B------:R-:W-:Y:S05]  /*53a0*/  BSYNC B0 ;  /* 0x0000000000007941 */ /* 0x000fea0003800000 */
.L_x_720:
        /* <DEDUP_REMOVED lines=15> */
.L_x_723:
[----:B------:R-:W-:Y:S05]  /*54a0*/  BSYNC B0 ;  /* 0x0000000000007941 */ /* 0x000fea0003800000 */
.L_x_722:
        /* <DEDUP_REMOVED lines=15> */
.L_x_725:
[----:B------:R-:W-:Y:S05]  /*55a0*/  BSYNC B0 ;  /* 0x0000000000007941 */ /* 0x000fea0003800000 */
.L_x_724:
        /* <DEDUP_REMOVED lines=15> */
.L_x_727:
[----:B------:R-:W-:Y:S05]  /*56a0*/  BSYNC B0 ;  /* 0x0000000000007941 */ /* 0x000fea0003800000 */
.L_x_726:
        /* <DEDUP_REMOVED lines=15> */
.L_x_729:
[----:B------:R-:W-:Y:S05]  /*57a0*/  BSYNC B0 ;  /* 0x0000000000007941 */ /* 0x000fea0003800000 */
.L_x_728:
        /* <DEDUP_REMOVED lines=15> */
.L_x_706:
        /* <DEDUP_REMOVED lines=31> */
.L_x_730:
        /* <DEDUP_REMOVED lines=45> */
.L_x_732:
[----:B------:R-:W-:Y:S05]  /*5d60*/  BSYNC B0 ;  /* 0x0000000000007941 */ /* 0x000fea0003800000 */
.L_x_731:
        /* <DEDUP_REMOVED lines=16> */
.L_x_734:
[----:B------:R-:W-:Y:S05]  /*5e70*/  BSYNC B0 ;  /* 0x0000000000007941 */ /* 0x000fea0003800000 */
.L_x_733:
        /* <DEDUP_REMOVED lines=16> */
.L_x_736:
[----:B------:R-:W-:Y:S05]  /*5f80*/  BSYNC B0 ;  /* 0x0000000000007941 */ /* 0x000fea0003800000 */
.L_x_735:
        /* <DEDUP_REMOVED lines=17> */
.L_x_738:
[----:B------:R-:W-:Y:S05]  /*60a0*/  BSYNC B0 ;  /* 0x0000000000007941 */ /* 0x000fea0003800000 */
.L_x_737:
        /* <DEDUP_REMOVED lines=16> */
.L_x_740:
[----:B------:R-:W-:Y:S05]  /*61b0*/  BSYNC B0 ;  /* 0x0000000000007941 */ /* 0x000fea0003800000 */
.L_x_739:
        /* <DEDUP_REMOVED lines=20> */
.L_x_742:
[----:B------:R-:W-:Y:S05]  /*6300*/  BSYNC B0 ;  /* 0x0000000000007941 */ /* 0x000fea0003800000 */
.L_x_741:
        /* <DEDUP_REMOVED lines=24> */
.L_x_744:
[----:B------:R-:W-:Y:S05]  /*6490*/  BSYNC B0 ;  /* 0x0000000000007941 */ /* 0x000fea0003800000 */
.L_x_743:
        /* <DEDUP_REMOVED lines=15> */
.L_x_746:
[----:B------:R-:W-:Y:S05]  /*6590*/  BSYNC B0 ;  /* 0x0000000000007941 */ /* 0x000fea0003800000 */
.L_x_745:
        /* <DEDUP_REMOVED lines=15> */
.L_x_748:
[----:B------:R-:W-:Y:S05]  /*6690*/  BSYNC B0 ;  /* 0x0000000000007941 */ /* 0x000fea0003800000 */
.L_x_747:
        /* <DEDUP_REMOVED lines=15> */
.L_x_750:
[----:B------:R-:W-:Y:S05]  /*6790*/  BSYNC B0 ;  /* 0x0000000000007941 */ /* 0x000fea0003800000 */
.L_x_749:
        /* <DEDUP_REMOVED lines=15> */
.L_x_752:
[----:B------:R-:W-:Y:S05]  /*6890*/  BSYNC B0 ;  /* 0x0000000000007941 */ /* 0x000fea0003800000 */
.L_x_751:
        /* <DEDUP_REMOVED lines=15> */
.L_x_677:
        /* <DEDUP_REMOVED lines=9> */
[----:B------:R-:W1:Y:S01]  /*6a20*/  S2UR UR18, SR_CTAID.X ;  /* 0x00000000001279c3 */ /* 0x000e620000002500 */
[----:B------:R-:W-:-:S04]  /*6a30*/  ISETP.NE.U32.AND P0, PT, RZ, UR4, PT ;  /* 0x00000004ff007c0c */ /* 0x000fc8000bf05070 */
[----:B------:R-:W-:-:S03]  /*6a40*/  ISETP.NE.AND.EX P0, PT, RZ, UR5, PT, P0 ;  /* 0x00000005ff007c0c */ /* 0x000fc6000bf05300 */
[----:B------:R-:W2:Y:S10]  /*6a50*/  S2UR UR11, SR_CTAID.Z ;  /* 0x00000000000b79c3 */ /* 0x000eb40000002700 */
[----:B------:R-:W-:Y:S05]  /*6a60*/  @!P0 BRA `(.L_x_754) ;  /* 0x00000000001c8947 */ /* 0x000fea0003800000 */
[----:B------:R-:W-:Y:S02]  /*6a70*/  ULDC.64 UR4, c[0x0][0x8d8] ;  /* 0x0002360000047ab9 */ /* 0x000fe40000000a00 */
[----:B--2---:R-:W-:-:S06]  /*6a80*/  UIMAD.WIDE UR4, UR11, 0x4, UR4 ;  /* 0x000000040b0478a5 */ /* 0x004fcc000f8e0204 */
[----:B------:R-:W-:Y:S02]  /*6a90*/  IMAD.U32 R2, RZ, RZ, UR4 ;  /* 0x00000004ff027e24 */ /* 0x000fe4000f8e00ff */
[----:B------:R-:W-:-:S05]  /*6aa0*/  IMAD.U32 R3, RZ, RZ, UR5 ;  /* 0x00000005ff037e24 */ /* 0x000fca000f8e00ff */
[----:B------:R-:W2:Y:S02]  /*6ab0*/  LDG.E R2, desc[UR38][R2.64] ;  /* 0x0000002602027981 */ /* 0x000ea4000c1e1900 */
[----:B--2---:R-:W-:Y:S01]  /*6ac0*/  R2UR UR4, R2 ;  /* 0x00000000020472ca */ /* 0x004fe200000e0000 */
[----:B------:R-:W-:-:S14]  /*6ad0*/  BRA `(.L_x_755) ;  /* 0x0000000000387947 */ /* 0x000fdc0003800000 */
.L_x_754:
[----:B------:R-:W-:Y:S02]  /*6ae0*/  ULDC.64 UR4, c[0x0][0x8d0] ;  /* 0x0002340000047ab9 */ /* 0x000fe40000000a00 */
[----:B------:R-:W-:-:S04]  /*6af0*/  ISETP.NE.U32.AND P0, PT, RZ, UR4, PT ;  /* 0x00000004ff007c0c */ /* 0x000fc8000bf05070 */
[----:B------:R-:W-:-:S13]  /*6b00*/  ISETP.NE.AND.EX P0, PT, RZ, UR5, PT, P0 ;  /* 0x00000005ff007c0c */ /* 0x000fda000bf05300 */
[----:B------:R-:W-:Y:S05]  /*6b10*/  @!P0 BRA `(.L_x_756) ;  /* 0x0000000000248947 */ /* 0x000fea0003800000 */
[----:B------:R-:W-:Y:S02]  /*6b20*/  ULDC.64 UR4, c[0x0][0x8d0] ;  /* 0x0002340000047ab9 */ /* 0x000fe40000000a00 */
[----:B--2---:R-:W-:-:S06]  /*6b30*/  UIMAD.WIDE UR4, UR11, 0x4, UR4 ;  /* 0x000000040b0478a5 */ /* 0x004fcc000f8e0204 */
[----:B------:R-:W-:Y:S02]  /*6b40*/  IMAD.U32 R2, RZ, RZ, UR4 ;  /* 0x00000004ff027e24 */ /* 0x000fe4000f8e00ff */
[----:B------:R-:W-:-:S05]  /*6b50*/  IMAD.U32 R3, RZ, RZ, UR5 ;  /* 0x00000005ff037e24 */ /* 0x000fca000f8e00ff */
[----:B------:R-:W2:Y:S04]  /*6b60*/  LDG.E R0, desc[UR38][R2.64] ;  /* 0x0000002602007981 */ /* 0x000ea8000c1e1900 */
[----:B------:R-:W2:Y:S02]  /*6b70*/  LDG.E R5, desc[UR38][R2.64+0x4] ;  /* 0x0000042602057981 */ /* 0x000ea4000c1e1900 */
[----:B--2---:R-:W-:-:S05]  /*6b80*/  IMAD.IADD R0, R5, 0x1, -R0 ;  /* 0x0000000105007824 */ /* 0x004fca00078e0a00 */
[----:B------:R-:W-:Y:S01]  /*6b90*/  R2UR UR4, R0 ;  /* 0x00000000000472ca */ /* 0x000fe200000e0000 */
[----:B------:R-:W-:-:S14]  /*6ba0*/  BRA `(.L_x_755) ;  /* 0x0000000000047947 */ /* 0x000fdc0003800000 */
.L_x_756:
[----:B------:R-:W-:-:S05]  /*6bb0*/  ULDC UR4, c[0x0][0x8bc] ;  /* 0x00022f0000047ab9 */ /* 0x000fca0000000800 */
.L_x_755:
[----:B-1----:R-:W-:-:S04]  /*6bc0*/  UIMAD UR5, UR18, 0x60, URZ ;  /* 0x00000060120578a4 */ /* 0x002fc8000f8e023f */
[----:B------:R-:W-:-:S04]  /*6bd0*/  UISETP.GE.AND UP0, UPT, UR5, UR4, UPT ;  /* 0x000000040500728c */ /* 0x000fc8000bf06270 */
[----:B--2---:R-:W-:-:S06]  /*6be0*/  USEL UR11, UR11, 0xffffffff, !UP0 ;  /* 0xffffffff0b0b7887 */ /* 0x004fcc000c000000 */
        /* <DEDUP_REMOVED lines=36> */
.L_x_757:
[----:B-----5:R-:W-:Y:S01]  /*6e30*/  ISETP.GE.AND P0, PT, R0, 0x1, PT ;  /* 0x000000010000780c */ /* 0x020fe20003f06270 */
[----:B------:R-:W-:Y:S01]  /*6e40*/  @UP0 USHF.R.S32.HI UR7, URZ, 0x1f, UR6 ;  /* 0x0000001f3f070899 */ /* 0x000fe20008011406 */
[----:B------:R-:W-:Y:S01]  /*6e50*/  UMOV UR4, URZ ;  /* 0x0000003f00047c82 */ /* 0x000fe20008000000 */
[----:B------:R-:W-:Y:S01]  /*6e60*/  UMOV UR5, URZ ;  /* 0x0000003f00057c82 */ /* 0x000fe20008000000 */
[----:B------:R-:W-:-:S04]  /*6e70*/  @UP0 UMOV UR4, UR6 ;  /* 0x0000000600040c82 */ /* 0x000fc80008000000 */
[----:B------:R-:W-:-:S05]  /*6e80*/  @UP0 UMOV UR5, UR7 ;  /* 0x0000000700050c82 */ /* 0x000fca0008000000 */
[----:B------:R-:W-:Y:S05]  /*6e90*/  @!P0 BRA `(.L_x_682) ;  /* 0x0000003c002c8947 */ /* 0x000fea0003800000 */
[----:B------:R-:W1:Y:S01]  /*6ea0*/  S2R R4, SR_TID.X ;  /* 0x0000000000047919 */ /* 0x000e620000002100 */
        /* <DEDUP_REMOVED lines=8> */
[----:B------:R-:W-:Y:S01]  /*6f30*/  USEL UR19, UR11, URZ, !UP0 ;  /* 0x0000003f0b137287 */ /* 0x000fe2000c000000 */
[----:B------:R-:W-:Y:S01]  /*6f40*/  LEA.HI R3, R3, R2, RZ, 0x6 ;  /* 0x0000000203037211 */ /* 0x000fe200078f30ff */
[----:B------:R-:W-:-:S02]  /*6f50*/  USEL UR6, UR6, URZ, !UP0 ;  /* 0x0000003f06067287 */ /* 0x000fc4000c000000 */
[----:B------:R-:W-:Y:S01]  /*6f60*/  UIADD3 UR8, UP0, UR4, UR12, URZ ;  /* 0x0000000c04087290 */ /* 0x000fe2000ff1e03f */
[----:B------:R-:W-:Y:S01]  /*6f70*/  SHF.R.S32.HI R3, RZ, 0x6, R3 ;  /* 0x00000006ff037819 */ /* 0x000fe20000011403 */
[----:B------:R-:W-:Y:S01]  /*6f80*/  UIADD3 UR14, UR13, UR7, URZ ;  /* 0x000000070d0e7290 */ /* 0x000fe2000fffe03f */
[----:B------:R-:W-:Y:S01]  /*6f90*/  ULDC UR9, c[0x0][0x288] ;  /* 0x0000a20000097ab9 */ /* 0x000fe20000000800 */
[----:B------:R-:W-:Y:S01]  /*6fa0*/  ULDC UR10, c[0x0][0x760] ;  /* 0x0001d800000a7ab9 */ /* 0x000fe20000000800 */
[----:B------:R-:W-:Y:S01]  /*6fb0*/  ULDC.64 UR16, c[0x0][0x2e0] ;  /* 0x0000b80000107ab9 */ /* 0x000fe20000000a00 */
[----:B------:R-:W-:Y:S01]  /*6fc0*/  UIMAD UR11, UR11, UR9, URZ ;  /* 0x000000090b0b72a4 */ /* 0x000fe2000f8e023f */
[----:B------:R-:W-:Y:S01]  /*6fd0*/  VIMNMX R3, R3, 0x1, !PT ;  /* 0x0000000103037848 */ /* 0x000fe20007fe0100 */
[----:B------:R-:W-:Y:S02]  /*6fe0*/  UIMAD UR7, UR9, UR10, URZ ;  /* 0x0000000a090772a4 */ /* 0x000fe4000f8e023f */
[----:B------:R-:W-:Y:S01]  /*6ff0*/  UIADD3.X UR9, UR5, UR14, URZ, UP0, !UPT ;  /* 0x0000000e05097290 */ /* 0x000fe200087fe43f */
[----:B------:R-:W-:Y:S01]  /*7000*/  LOP3.LUT R6, R3, 0x1, RZ, 0xc0, !PT ;  /* 0x0000000103067812 */ /* 0x000fe200078ec0ff */
[----:B------:R-:W-:-:S02]  /*7010*/  UIMAD UR6, UR6, UR16, URZ ;  /* 0x00000010060672a4 */ /* 0x000fc4000f8e023f */
[----:B------:R-:W-:Y:S02]  /*7020*/  UIADD3 UR10, UP0, UR11, UR15, URZ ;  /* 0x0000000f0b0a7290 */ /* 0x000fe4000ff1e03f */
[----:B------:R-:W-:Y:S01]  /*7030*/  UIMAD UR15, UR19, UR17, UR6 ;  /* 0x00000011130f72a4 */ /* 0x000fe2000f8e0206 */
[----:B-1----:R-:W-:Y:S01]  /*7040*/  LOP3.LUT R0, R4, 0x1f, RZ, 0xc0, !PT ;  /* 0x0000001f04007812 */ /* 0x002fe200078ec0ff */
[----:B------:R-:W-:Y:S02]  /*7050*/  UIMAD.WIDE.U32 UR8, UR19, UR16, UR8 ;  /* 0x00000010130872a5 */ /* 0x000fe4000f8e0008 */
[----:B------:R-:W-:Y:S01]  /*7060*/  ULEA.HI.X.SX32 UR11, UR11, UR20, 0x1, UP0 ;  /* 0x000000140b0b7291 */ /* 0x000fe200080f0e3f */
[----:B------:R-:W-:Y:S01]  /*7070*/  ELECT P0, URZ, PT ;  /* 0x00000000003f782f */ /* 0x000fe20003800000 */
[----:B------:R-:W-:Y:S01]  /*7080*/  UIADD3 UR20, UR9, UR15, URZ ;  /* 0x0000000f09147290 */ /* 0x000fe2000fffe03f */
[----:B------:R-:W-:Y:S01]  /*7090*/  UMOV UR6, URZ ;  /* 0x0000003f00067c82 */ /* 0x000fe20008000000 */
[----:B------:R-:W-:Y:S10]  /*70a0*/  @!P1 BRA `(.L_x_758) ;  /* 0x0000000c00549947 */ /* 0x000ff40003800000 */
[----:B------:R-:W-:Y:S01]  /*70b0*/  UMOV UR13, UR14 ;  /* 0x0000000e000d7c82 */ /* 0x000fe20008000000 */
[----:B------:R-:W-:Y:S01]  /*70c0*/  ULDC.64 UR22, c[0x0][0x2c0] ;  /* 0x0000b00000167ab9 */ /* 0x000fe20000000a00 */
[----:B------:R-:W-:Y:S01]  /*70d0*/  UIMAD.WIDE.U32 UR12, UR19, UR16, UR12 ;  /* 0x00000010130c72a5 */ /* 0x000fe2000f8e000c */
[----:B------:R-:W-:Y:S01]  /*70e0*/  IMAD.IADD R4, R3, 0x1, -R6 ;  /* 0x0000000103047824 */ /* 0x000fe200078e0a06 */
[----:B------:R-:W-:Y:S02]  /*70f0*/  UMOV UR6, URZ ;  /* 0x0000003f00067c82 */ /* 0x000fe40008000000 */
[----:B------:R-:W-:-:S04]  /*7100*/  UIADD3 UR17, UP0, UR4, UR12, URZ ;  /* 0x0000000c04117290 */ /* 0x000fc8000ff1e03f */
[----:B------:R-:W-:Y:S02]  /*7110*/  UIADD3.X UR4, UR5, UR15, UR13, UP0, !UPT ;  /* 0x0000000f05047290 */ /* 0x000fe400087fe40d */
[----:B------:R-:W-:-:S04]  /*7120*/  ULEA UR16, UP0, UR17, UR22, 0x2 ;  /* 0x0000001611107291 */ /* 0x000fc8000f80103f */
[----:B------:R-:W-:Y:S02]  /*7130*/  ULEA.HI.X UR17, UR17, UR23, UR4, 0x2, UP0 ;  /* 0x0000001711117291 */ /* 0x000fe400080f1404 */
[----:B------:R-:W-:Y:S01]  /*7140*/  UIADD3 UR16, UP0, UR16, 0x4000, URZ ;  /* 0x0000400010107890 */ /* 0x000fe2000ff1e03f */
[----:B------:R-:W-:-:S03]  /*7150*/  UMOV UR4, URZ ;  /* 0x0000003f00047c82 */ /* 0x000fc60008000000 */
[----:B------:R-:W-:-:S12]  /*7160*/  UIADD3.X UR17, URZ, UR17, URZ, UP0, !UPT ;  /* 0x000000113f117290 */ /* 0x000fd800087fe43f */
.L_x_791:
        /* <DEDUP_REMOVED lines=13> */
.L_x_761:
[----:B------:R-:W2:Y:S04]  /*7240*/  LDG.E.STRONG.GPU R5, desc[UR38][R2.64] ;  /* 0x0000002602057981 */ /* 0x000ea8000c1ef900 */
[----:B--2---:R-:W-:Y:S01]  /*7250*/  CCTL.IVALL ;  /* 0x00000000ff00798f */ /* 0x004fe20002000000 */
[----:B------:R-:W-:Y:S05]  /*7260*/  YIELD ;  /* 0x0000000000007946 */ /* 0x000fea0003800000 */
[----:B------:R-:W-:-:S13]  /*7270*/  ISETP.NE.AND P1, PT, R5, UR18, PT ;  /* 0x0000001205007c0c */ /* 0x000fda000bf25270 */
[----:B------:R-:W-:Y:S05]  /*7280*/  @P1 BRA `(.L_x_761) ;  /* 0xfffffffc00ec1947 */ /* 0x000fea000383ffff */
.L_x_760:
[----:B------:R-:W-:Y:S05]  /*7290*/  BSYNC B0 ;  /* 0x0000000000007941 */ /* 0x000fea0003800000 */
.L_x_759:
[----:B------:R-:W-:-:S03]  /*72a0*/  UMOV UR5, 0xffffffff ;  /* 0xffffffff00057882 */ /* 0x000fc60000000000 */
[----:B------:R-:W-:Y:S05]  /*72b0*/  BRA.DIV UR5, `(.L_x_762) ;  /* 0x0000003a058c7947 */ /* 0x000fea000b800000 */
[----:B------:R-:W-:Y:S01]  /*72c0*/  NOP ;  /* 0x0000000000007918 */ /* 0x000fe20000000000 */
.L_x_841:
        /* <DEDUP_REMOVED lines=19> */
.L_x_764:
[----:B------:R-:W-:Y:S05]  /*7400*/  BSYNC B0 ;  /* 0x0000000000007941 */ /* 0x000fea0003800000 */
.L_x_763:
        /* <DEDUP_REMOVED lines=14> */
.L_x_766:
[----:B------:R-:W-:Y:S05]  /*74f0*/  BSYNC B0 ;  /* 0x0000000000007941 */ /* 0x000fea0003800000 */
.L_x_765:
        /* <DEDUP_REMOVED lines=15> */
.L_x_768:
[----:B------:R-:W-:Y:S05]  /*75f0*/  BSYNC B0 ;  /* 0x0000000000007941 */ /* 0x000fea0003800000 */
.L_x_767:
[----:B------:R-:W-:Y:S06]  /*7600*/  BAR.ARV 0xa, 0xa0 ;  /* 0x0282800000007b1d */ /* 0x000fec0000002000 */
[----:B------:R-:W-:Y:S04]  /*7610*/  BSSY B0, `(.L_x_769) ;  /* 0x0000003000007945 */ /* 0x000fe80003800000 */
[----:B------:R-:W-:Y:S05]  /*7620*/  @!P0 BRA `(.L_x_770) ;  /* 0x0000000000048947 */ /* 0x000fea0003800000 */
[----:B------:R-:W-:-:S04]  /*7630*/  DEPBAR.LE SB0, 0x1 ;  /* 0x000080400000791a */ /* 0x000fc80000000000 */
.L_x_770:
[----:B------:R-:W-:Y:S05]  /*7640*/  BSYNC B0 ;  /* 0x0000000000007941 */ /* 0x000fea0003800000 */
.L_x_769:
[----:B------:R-:W-:Y:S06]  /*7650*/  BAR.ARV 0xb, 0xa0 ;  /* 0x02c2800000007b1d */ /* 0x000fec0000002000 */
[----:B------:R-:W-:Y:S04]  /*7660*/  BSSY B0, `(.L_x_771) ;  /* 0x0000003000007945 */ /* 0x000fe80003800000 */
[----:B------:R-:W-:Y:S05]  /*7670*/  @!P0 BRA `(.L_x_772) ;  /* 0x0000000000048947 */ /* 0x000fea0003800000 */
[----:B------:R-:W-:-:S04]  /*7680*/  DEPBAR.LE SB0, 0x0 ;  /* 0x000080000000791a */ /* 0x000fc80000000000 */
.L_x_772:
[----:B------:R-:W-:Y:S05]  /*7690*/  BSYNC B0 ;  /* 0x0000000000007941 */ /* 0x000fea0003800000 */
.L_x_771:
        /* <DEDUP_REMOVED lines=19> */
.L_x_774:
[----:B------:R-:W-:Y:S05]  /*77d0*/  BSYNC B0 ;  /* 0x0000000000007941 */ /* 0x000fea0003800000 */
.L_x_773:
        /* <DEDUP_REMOVED lines=9> */
.L_x_777:
[----:B------:R-:W2:Y:S04]  /*7870*/  LDG.E.STRONG.GPU R5, desc[UR38][R2.64] ;  /* 0x0000002602057981 */ /* 0x000ea8000c1ef900 */
[----:B--2---:R-:W-:Y:S01]  /*7880*/  CCTL.IVALL ;  /* 0x00000000ff00798f */ /* 0x004fe20002000000 */
[----:B------:R-:W-:Y:S05]  /*7890*/  YIELD ;  /* 0x0000000000007946 */ /* 0x000fea0003800000 */
[----:B------:R-:W-:-:S13]  /*78a0*/  ISETP.NE.AND P1, PT, R5, UR18, PT ;  /* 0x0000001205007c0c */ /* 0x000fda000bf25270 */
[----:B------:R-:W-:Y:S05]  /*78b0*/  @P1 BRA `(.L_x_777) ;  /* 0xfffffffc00ec1947 */ /* 0x000fea000383ffff */
.L_x_776:
[----:B------:R-:W-:Y:S05]  /*78c0*/  BSYNC B0 ;  /* 0x0000000000007941 */ /* 0x000fea0003800000 */
.L_x_775:
[----:B------:R-:W-:-:S03]  /*78d0*/  UMOV UR5, 0xffffffff ;  /* 0xffffffff00057882 */ /* 0x000fc60000000000 */
[----:B------:R-:W-:Y:S05]  /*78e0*/  BRA.DIV UR5, `(.L_x_778) ;  /* 0x00000036051c7947 */ /* 0x000fea000b800000 */
[----:B------:R-:W-:Y:S01]  /*78f0*/  NOP ;  /* 0x0000000000007918 */ /* 0x000fe20000000000 */
.L_x_844:
[----:B------:R-:W-:Y:S05]  /*7900*/  WARPSYNC.ALL ;  /* 0x0000000000007948 */ /* 0x000fea0003800000 */
        /* <DEDUP_REMOVED lines=12> */
[----:B------:R1:W-:Y:S02]  /*79d0*/  UBLKRED.G.S.ADD.F32.RN [UR12], [UR5], UR19, desc[UR22] ;  /* 0x0000160c050073bb */ /* 0x0003e400080a1413 */
[----:B-1----:R0:W-:Y:S02]  /*79e0*/  UTMACMDFLUSH ;  /* 0x00000000000079b7 */ /* 0x0021e40000000000 */
.L_x_780:
[----:B------:R-:W-:Y:S05]  /*79f0*/  BSYNC B0 ;  /* 0x0000000000007941 */ /* 0x000fea0003800000 */
.L_x_779:
        /* <DEDUP_REMOVED lines=14> */
.L_x_782:
[----:B------:R-:W-:Y:S05]  /*7ae0*/  BSYNC B0 ;  /* 0x0000000000007941 */ /* 0x000fea0003800000 */
.L_x_781:
        /* <DEDUP_REMOVED lines=15> */
.L_x_784:
[----:B------:R-:W-:Y:S05]  /*7be0*/  BSYNC B0 ;  /* 0x0000000000007941 */ /* 0x000fea0003800000 */
.L_x_783:
[----:B------:R-:W-:Y:S06]  /*7bf0*/  BAR.ARV 0xa, 0xa0 ;  /* 0x0282800000007b1d */ /* 0x000fec0000002000 */
[----:B------:R-:W-:Y:S04]  /*7c00*/  BSSY B0, `(.L_x_785) ;  /* 0x0000003000007945 */ /* 0x000fe80003800000 */
[----:B------:R-:W-:Y:S05]  /*7c10*/  @!P0 BRA `(.L_x_786) ;  /* 0x0000000000048947 */ /* 0x000fea0003800000 */
[----:B------:R-:W-:-:S04]  /*7c20*/  DEPBAR.LE SB0, 0x1 ;  /* 0x000080400000791a */ /* 0x000fc80000000000 */
.L_x_786:
[----:B------:R-:W-:Y:S05]  /*7c30*/  BSYNC B0 ;  /* 0x0000000000007941 */ /* 0x000fea0003800000 */
.L_x_785:
[----:B------:R-:W-:Y:S06]  /*7c40*/  BAR.ARV 0xb, 0xa0 ;  /* 0x02c2800000007b1d */ /* 0x000fec0000002000 */
[----:B------:R-:W-:Y:S04]  /*7c50*/  BSSY B0, `(.L_x_787) ;  /* 0x0000003000007945 */ /* 0x000fe80003800000 */
[----:B------:R-:W-:Y:S05]  /*7c60*/  @!P0 BRA `(.L_x_788) ;  /* 0x0000000000048947 */ /* 0x000fea0003800000 */
[----:B------:R-:W-:-:S04]  /*7c70*/  DEPBAR.LE SB0, 0x0 ;  /* 0x000080000000791a */ /* 0x000fc80000000000 */
.L_x_788:
[----:B------:R-:W-:Y:S05]  /*7c80*/  BSYNC B0 ;  /* 0x0000000000007941 */ /* 0x000fea0003800000 */
.L_x_787:
        /* <DEDUP_REMOVED lines=19> */
.L_x_790:
[----:B------:R-:W-:Y:S05]  /*7dc0*/  BSYNC B0 ;  /* 0x0000000000007941 */ /* 0x000fea0003800000 */
.L_x_789:
[----:B------:R-:W-:Y:S02]  /*7dd0*/  UIADD3 UR6, UR6, 0x2, URZ ;  /* 0x0000000206067890 */ /* 0x000fe4000fffe03f */
[----:B------:R-:W-:Y:S01]  /*7de0*/  UIADD3 UR4, UR4, 0x1, URZ ;  /* 0x0000000104047890 */ /* 0x000fe2000fffe03f */
[----:B------:R-:W-:Y:S11]  /*7df0*/  @P3 BRA `(.L_x_791) ;  /* 0xfffffff000dc3947 */ /* 0x000ff6000383ffff */
.L_x_758:
        /* <DEDUP_REMOVED lines=13> */
.L_x_794:
[----:B------:R-:W2:Y:S04]  /*7ed0*/  LDG.E.STRONG.GPU R0, desc[UR38][R2.64] ;  /* 0x0000002602007981 */ /* 0x000ea8000c1ef900 */
[----:B--2---:R-:W-:Y:S01]  /*7ee0*/  CCTL.IVALL ;  /* 0x00000000ff00798f */ /* 0x004fe20002000000 */
[----:B------:R-:W-:Y:S05]  /*7ef0*/  YIELD ;  /* 0x0000000000007946 */ /* 0x000fea0003800000 */
[----:B------:R-:W-:-:S13]  /*7f00*/  ISETP.NE.AND P1, PT, R0, UR18, PT ;  /* 0x0000001200007c0c */ /* 0x000fda000bf25270 */
[----:B------:R-:W-:Y:S05]  /*7f10*/  @P1 BRA `(.L_x_794) ;  /* 0xfffffffc00ec1947 */ /* 0x000fea000383ffff */
.L_x_793:
[----:B------:R-:W-:Y:S05]  /*7f20*/  BSYNC B0 ;  /* 0x0000000000007941 */ /* 0x000fea0003800000 */
.L_x_792:
[----:B------:R-:W-:-:S03]  /*7f30*/  UMOV UR4, 0xffffffff ;  /* 0xffffffff00047882 */ /* 0x000fc60000000000 */
[----:B------:R-:W-:Y:S05]  /*7f40*/  BRA.DIV UR4, `(.L_x_795) ;  /* 0x0000002e04a07947 */ /* 0x000fea000b800000 */
[----:B------:R-:W-:Y:S01]  /*7f50*/  NOP ;  /* 0x0000000000007918 */ /* 0x000fe20000000000 */
.L_x_847:
        /* <DEDUP_REMOVED lines=22> */
.L_x_797:
[----:B------:R-:W-:Y:S05]  /*80c0*/  BSYNC B0 ;  /* 0x0000000000007941 */ /* 0x000fea0003800000 */
.L_x_796:
[----:B------:R-:W-:Y:S06]  /*80d0*/  BAR.SYNC.DEFER_BLOCKING 0xe, 0xa0 ;  /* 0x0382800000007b1d */ /* 0x000fec0000010000 */
[----:B------:R-:W-:Y:S04]  /*80e0*/  BSSY B0, `(.L_x_798) ;  /* 0x0000012000007945 */ /* 0x000fe80003800000 */
[----:B------:R-:W-:Y:S05]  /*80f0*/  @!P0 BRA `(.L_x_799) ;  /* 0x0000000000408947 */ /* 0x000fea0003800000 */
[----:B------:R-:W1:Y:S01]  /*8100*/  S2UR UR14, SR_CgaCtaId ;  /* 0x00000000000e79c3 */ /* 0x000e620000008800 */
[----:B------:R-:W-:Y:S01]  /*8110*/  R2UR UR4, R6 ;  /* 0x00000000060472ca */ /* 0x000fe200000e0000 */
[----:B------:R-:W-:Y:S01]  /*8120*/  UMOV UR5, 0x400 ;  /* 0x0000040000057882 */ /* 0x000fe20000000000 */
[----:B------:R-:W-:Y:S01]  /*8130*/  ULDC.64 UR12, c[0x0][0x2c0] ;  /* 0x0000b000000c7ab9 */ /* 0x000fe20000000a00 */
[----:B------:R-:W-:Y:S01]  /*8140*/  UMOV UR16, 0x0 ;  /* 0x0000000000107882 */ /* 0x000fe20000000000 */
[----:B------:R-:W-:-:S09]  /*8150*/  UMOV UR17, 0x14f00000 ;  /* 0x14f0000000117882 */ /* 0x000fd20000000000 */
[----:B------:R-:W-:-:S04]  /*8160*/  UIADD3 UR4, UR4, 0x1000, URZ ;  /* 0x0000100004047890 */ /* 0x000fc8000fffe03f */
[----:B------:R-:W-:Y:S02]  /*8170*/  UIADD3 UR15, UP0, UR4, UR8, URZ ;  /* 0x00000008040f7290 */ /* 0x000fe4000ff1e03f */
[----:B-1----:R-:W-:Y:S02]  /*8180*/  ULEA UR14, UR14, UR5, 0x18 ;  /* 0x000000050e0e7291 */ /* 0x002fe4000f8ec03f */
[----:B------:R-:W-:Y:S02]  /*8190*/  ULEA.HI.X.SX32 UR5, UR4, UR20, 0x1, UP0 ;  /* 0x0000001404057291 */ /* 0x000fe400080f0e3f */
[----:B------:R-:W-:Y:S02]  /*81a0*/  ULEA UR4, UP0, UR15, UR12, 0x2 ;  /* 0x0000000c0f047291 */ /* 0x000fe4000f80103f */
[----:B------:R-:W-:Y:S02]  /*81b0*/  UIADD3 UR14, UR14, 0x16000, URZ ;  /* 0x000160000e0e7890 */ /* 0x000fe4000fffe03f */
[----:B------:R-:W-:Y:S01]  /*81c0*/  ULEA.HI.X UR5, UR15, UR13, UR5, 0x2, UP0 ;  /* 0x0000000d0f057291 */ /* 0x000fe200080f1405 */
[----:B------:R-:W-:-:S08]  /*81d0*/  UMOV UR12, 0x400 ;  /* 0x00000400000c7882 */ /* 0x000fd00000000000 */
[----:B------:R1:W-:Y:S02]  /*81e0*/  UBLKRED.G.S.ADD.F32.RN [UR4], [UR14], UR12, desc[UR16] ;  /* 0x000010040e0073bb */ /* 0x0003e400080a140c */
[----:B-1----:R0:W-:Y:S02]  /*81f0*/  UTMACMDFLUSH ;  /* 0x00000000000079b7 */ /* 0x0021e40000000000 */
.L_x_799:
[----:B------:R-:W-:Y:S05]  /*8200*/  BSYNC B0 ;  /* 0x0000000000007941 */ /* 0x000fea0003800000 */
.L_x_798:
        /* <DEDUP_REMOVED lines=17> */
[----:B------:R1:W-:Y:S01]  /*8320*/  UBLKRED.G.S.ADD.F32.RN [UR4], [UR14], UR12, desc[UR16] ;  /* 0x000010040e0073bb */ /* 0x0003e200080a140c */
[----:B------:R0:W-:Y:S01]  /*8330*/  UTMACMDFLUSH ;  /* 0x00000000000079b7 */ /* 0x0001e20000000000 */
[----:B-1----:R-:W-:-:S04]  /*8340*/  DEPBAR.LE SB0, 0x2 ;  /* 0x000080800000791a */ /* 0x002fc80000000000 */
.L_x_801:
[----:B------:R-:W-:Y:S05]  /*8350*/  BSYNC B0 ;  /* 0x0000000000007941 */ /* 0x000fea0003800000 */
.L_x_800:
[----:B------:R-:W-:Y:S06]  /*8360*/  BAR.ARV 0xa, 0xa0 ;  /* 0x0282800000007b1d */ /* 0x000fec0000002000 */
[----:B------:R-:W-:Y:S04]  /*8370*/  BSSY B0, `(.L_x_802) ;  /* 0x0000003000007945 */ /* 0x000fe80003800000 */
[----:B------:R-:W-:Y:S05]  /*8380*/  @!P0 BRA `(.L_x_803) ;  /* 0x0000000000048947 */ /* 0x000fea0003800000 */
[----:B------:R-:W-:-:S04]  /*8390*/  DEPBAR.LE SB0, 0x1 ;  /* 0x000080400000791a */ /* 0x000fc80000000000 */
.L_x_803:
[----:B------:R-:W-:Y:S05]  /*83a0*/  BSYNC B0 ;  /* 0x0000000000007941 */ /* 0x000fea0003800000 */
.L_x_802:
[----:B------:R-:W-:Y:S06]  /*83b0*/  BAR.ARV 0xb, 0xa0 ;  /* 0x02c2800000007b1d */ /* 0x000fec0000002000 */
[----:B------:R-:W-:Y:S04]  /*83c0*/  BSSY B0, `(.L_x_804) ;  /* 0x0000003000007945 */ /* 0x000fe80003800000 */
[----:B------:R-:W-:Y:S05]  /*83d0*/  @!P0 BRA `(.L_x_805) ;  /* 0x0000000000048947 */ /* 0x000fea0003800000 */
[----:B------:R-:W-:-:S04]  /*83e0*/  DEPBAR.LE SB0, 0x0 ;  /* 0x000080000000791a */ /* 0x000fc80000000000 */
.L_x_805:
[----:B------:R-:W-:Y:S05]  /*83f0*/  BSYNC B0 ;  /* 0x0000000000007941 */ /* 0x000fea0003800000 */
.L_x_804:
        /* <DEDUP_REMOVED lines=19> */
.L_x_753:
        /* <DEDUP_REMOVED lines=10> */
.L_x_806:
        /* <DEDUP_REMOVED lines=10> */
.L_x_808:
[----:B------:R-:W3:Y:S02]  /*8670*/  LDC R0, c[0x0][0x8bc] ;  /* 0x00022f00ff007b82 */ /* 0x000ee40000000800 */
.L_x_807:
[----:B------:R-:W1:Y:S01]  /*8680*/  S2R R9, SR_CTAID.X ;  /* 0x0000000000097919 */ /* 0x000e620000002500 */
[----:B------:R-:W-:Y:S02]  /*8690*/  IMAD.MOV.U32 R5, RZ, RZ, RZ ;  /* 0x000000ffff057224 */ /* 0x000fe400078e00ff */
[----:B------:R-:W-:Y:S02]  /*86a0*/  IMAD.MOV.U32 R4, RZ, RZ, 0x1 ;  /* 0x00000001ff047424 */ /* 0x000fe400078e00ff */
[----:B-1----:R-:W-:-:S05]  /*86b0*/  IMAD R9, R9, 0x60, RZ ;  /* 0x0000006009097824 */ /* 0x002fca00078e02ff */
[----:B---3-5:R-:W-:Y:S01]  /*86c0*/  ISETP.GE.AND P0, PT, R9, R0, PT ;  /* 0x000000000900720c */ /* 0x028fe20003f06270 */
[----:B------:R-:W-:-:S03]  /*86d0*/  IMAD.MOV.U32 R0, RZ, RZ, 0x1 ;  /* 0x00000001ff007424 */ /* 0x000fc600078e00ff */
[----:B------:R-:W-:-:S04]  /*86e0*/  SEL R11, R11, 0xffffffff, !P0 ;  /* 0xffffffff0b0b7807 */ /* 0x000fc80004000000 */
[----:B------:R-:W-:-:S13]  /*86f0*/  ISETP.GE.AND P0, PT, R11, RZ, PT ;  /* 0x000000ff0b00720c */ /* 0x000fda0003f06270 */
[----:B------:R-:W-:Y:S05]  /*8700*/  @!P0 BRA `(.L_x_809) ;  /* 0x0000002000908947 */ /* 0x000fea0003800000 */
[----:B------:R-:W1:Y:S08]  /*8710*/  LDC.64 R4, c[0x0][0x778] ;  /* 0x0001de00ff047b82 */ /* 0x000e700000000a00 */
[----:B------:R-:W3:Y:S08]  /*8720*/  LDC.64 R6, c[0x0][0x780] ;  /* 0x0001e000ff067b82 */ /* 0x000ef00000000a00 */
[----:B------:R-:W2:Y:S01]  /*8730*/  LDC.64 R12, c[0x0][0x770] ;  /* 0x0001dc00ff0c7b82 */ /* 0x000ea20000000a00 */
[----:B-1----:R-:W-:-:S07]  /*8740*/  ISETP.NE.U32.AND P0, PT, R4, RZ, PT ;  /* 0x000000ff0400720c */ /* 0x002fce0003f05070 */
[----:B----4-:R-:W1:Y:S01]  /*8750*/  LDC.64 R2, c[0x0][0x770] ;  /* 0x0001dc00ff027b82 */ /* 0x010e620000000a00 */
[----:B------:R-:W-:Y:S02]  /*8760*/  ISETP.NE.AND.EX P0, PT, R5, RZ, PT, P0 ;  /* 0x000000ff0500720c */ /* 0x000fe40003f05300 */
[----:B---3--:R-:W-:-:S04]  /*8770*/  ISETP.NE.U32.AND P2, PT, R6, RZ, PT ;  /* 0x000000ff0600720c */ /* 0x008fc80003f45070 */
[----:B------:R-:W-:Y:S02]  /*8780*/  ISETP.NE.AND.EX P2, PT, R7, RZ, PT, P2 ;  /* 0x000000ff0700720c */ /* 0x000fe40003f45320 */
[----:B--2---:R-:W-:-:S05]  /*8790*/  ISETP.NE.U32.AND P1, PT, R12, RZ, PT ;  /* 0x000000ff0c00720c */ /* 0x004fca0003f25070 */
[----:B------:R-:W2:Y:S01]  /*87a0*/  @P0 LDC.64 R4, c[0x0][0x778] ;  /* 0x0001de00ff040b82 */ /* 0x000ea20000000a00 */
[----:B------:R-:W-:-:S07]  /*87b0*/  ISETP.NE.AND.EX P1, PT, R13, RZ, PT, P1 ;  /* 0x000000ff0d00720c */ /* 0x000fce0003f25310 */
[----:B------:R-:W3:Y:S01]  /*87c0*/  @P2 LDC.64 R6, c[0x0][0x780] ;  /* 0x0001e000ff062b82 */ /* 0x000ee20000000a00 */
[----:B-1----:R-:W-:-:S05]  /*87d0*/  IMAD.WIDE R2, R11, 0x4, R2 ;  /* 0x000000040b027825 */ /* 0x002fca00078e0202 */
[----:B------:R-:W4:Y:S01]  /*87e0*/  @P1 LDG.E R18, desc[UR38][R2.64] ;  /* 0x0000002602121981 */ /* 0x000f22000c1e1900 */
[----:B------:R-:W-:Y:S01]  /*87f0*/  IMAD.MOV.U32 R10, RZ, RZ, RZ ;  /* 0x000000ffff0a7224 */ /* 0x000fe200078e00ff */
[----:B------:R-:W-:Y:S02]  /*8800*/  ULDC UR4, c[0x0][0x280] ;  /* 0x0000a00000047ab9 */ /* 0x000fe40000000800 */
[----:B------:R-:W4:Y:S01]  /*8810*/  @P1 LDG.E R14, desc[UR38][R2.64] ;  /* 0x00000026020e1981 */ /* 0x000f22000c1e1900 */
[----:B--2---:R-:W-:-:S04]  /*8820*/  @P0 IMAD.WIDE R4, R11, 0x4, R4 ;  /* 0x000000040b040825 */ /* 0x004fc800078e0204 */
[----:B------:R-:W-:Y:S01]  /*8830*/  IMAD.U32 R8, RZ, RZ, UR4 ;  /* 0x00000004ff087e24 */ /* 0x000fe2000f8e00ff */
[----:B------:R3:W5:Y:S02]  /*8840*/  @P0 LDG.E R10, desc[UR38][R4.64] ;  /* 0x00000026040a0981 */ /* 0x000764000c1e1900 */
[----:B---3--:R-:W-:-:S05]  /*8850*/  @P2 IMAD.WIDE R4, R11, 0x4, R6 ;  /* 0x000000040b042825 */ /* 0x008fca00078e0206 */
[----:B------:R1:W5:Y:S01]  /*8860*/  @P2 LDG.E R8, desc[UR38][R4.64] ;  /* 0x0000002604082981 */ /* 0x000362000c1e1900 */
[----:B------:R-:W-:Y:S01]  /*8870*/  VOTEU.ANY UP0, P1 ;  /* 0x00000000003f7886 */ /* 0x000fe20000800100 */
[----:B----4-:R-:W-:Y:S01]  /*8880*/  @P1 IMAD R6, R11, 0x40, R18 ;  /* 0x000000400b061824 */ /* 0x010fe200078e0212 */
        /* <DEDUP_REMOVED lines=9> */
.L_x_810:
        /* <DEDUP_REMOVED lines=70> */
.L_x_848:
        /* <DEDUP_REMOVED lines=9> */
.L_x_813:
        /* <DEDUP_REMOVED lines=98> */
.L_x_824:
[----:B-1----:R-:W-:-:S05]  /*9430*/  IMAD.MOV.U32 R11, RZ, RZ, 0x1 ;  /* 0x00000001ff0b7424 */ /* 0x002fca00078e00ff */
[----:B------:R-:W-:-:S04]  /*9440*/  SHF.L.U32 R11, R11, 0x1f, RZ ;  /* 0x0000001f0b0b7819 */ /* 0x000fc800000006ff */
[----:B------:R-:W1:Y:S02]  /*9450*/  SYNCS.PHASECHK.TRANS64.TRYWAIT P1, [R12+URZ+0x36438], R11 ;  /* 0x0364380b0c0075a7 */ /* 0x000e64000802017f */
[----:B-1234-:R-:W-:Y:S05]  /*9460*/  @!P1 BRA `(.L_x_816) ;  /* 0x0000001800889947 */ /* 0x01efea0003800000 */
.L_x_849:
[----:B------:R-:W-:Y:S05]  /*9470*/  @P0 BRA `(.L_x_817) ;  /* 0x0000000000140947 */ /* 0x000fea0003800000 */
[----:B------:R-:W-:Y:S01]  /*9480*/  ISETP.NE.AND P1, PT, R8, RZ, PT ;  /* 0x000000ff0800720c */ /* 0x000fe20003f25270 */
[----:B------:R-:W-:-:S04]  /*9490*/  IMAD.MOV.U32 R3, RZ, RZ, 0x6100 ;  /* 0x00006100ff037424 */ /* 0x000fc800078e00ff */
[----:B------:R2:W-:Y:S08]  /*94a0*/  SYNCS.ARRIVE.TRANS64 RZ, [R12+URZ+0x36430], R3 ;  /* 0x036430030cff79a7 */ /* 0x0005f0000800003f */
[----:B------:R-:W-:Y:S05]  /*94b0*/  @!P1 BRA `(.L_x_817) ;  /* 0x0000000000049947 */ /* 0x000fea0003800000 */
[----:B------:R-:W-:Y:S01]  /*94c0*/  BPT.TRAP 0x1 ;  /* 0x000000040000795c */ /* 0x000fe20000300000 */
.L_x_817:
        /* <DEDUP_REMOVED lines=49> */
.L_x_850:
[----:B------:R-:W-:Y:S05]  /*97e0*/  @P0 BRA `(.L_x_819) ;  /* 0x0000000000140947 */ /* 0x000fea0003800000 */
[----:B------:R-:W-:Y:S01]  /*97f0*/  ISETP.NE.AND P1, PT, R8, RZ, PT ;  /* 0x000000ff0800720c */ /* 0x000fe20003f25270 */
[----:B--2---:R-:W-:-:S04]  /*9800*/  IMAD.MOV.U32 R27, RZ, RZ, 0x6100 ;  /* 0x00006100ff1b7424 */ /* 0x004fc800078e00ff */
[----:B------:R3:W-:Y:S08]  /*9810*/  SYNCS.ARRIVE.TRANS64 RZ, [R12+URZ+0x36418], R27 ;  /* 0x0364181b0cff79a7 */ /* 0x0007f0000800003f */
[----:B------:R-:W-:Y:S05]  /*9820*/  @!P1 BRA `(.L_x_819) ;  /* 0x0000000000049947 */ /* 0x000fea0003800000 */
[----:B------:R-:W-:Y:S01]  /*9830*/  BPT.TRAP 0x1 ;  /* 0x000000040000795c */ /* 0x000fe20000300000 */
.L_x_819:
        /* <DEDUP_REMOVED lines=37> */
.L_x_851:
[----:B--2---:R-:W-:Y:S01]  /*9a90*/  SHF.R.S32.HI R28, RZ, 0x1f, R26 ;  /* 0x0000001fff1c7819 */ /* 0x004fe2000001141a */
[----:B------:R-:W-:Y:S06]  /*9aa0*/  @P0 BRA `(.L_x_821) ;  /* 0x0000000000140947 */ /* 0x000fec0003800000 */
[----:B------:R-:W-:Y:S01]  /*9ab0*/  ISETP.NE.AND P1, PT, R8, RZ, PT ;  /* 0x000000ff0800720c */ /* 0x000fe20003f25270 */
[----:B------:R-:W-:-:S04]  /*9ac0*/  IMAD.MOV.U32 R29, RZ, RZ, 0x6100 ;  /* 0x00006100ff1d7424 */ /* 0x000fc800078e00ff */
[----:B------:R2:W-:Y:S08]  /*9ad0*/  SYNCS.ARRIVE.TRANS64 RZ, [R12+URZ+0x36430], R29 ;  /* 0x0364301d0cff79a7 */ /* 0x0005f0000800003f */
[----:B------:R-:W-:Y:S05]  /*9ae0*/  @!P1 BRA `(.L_x_821) ;  /* 0x0000000000049947 */ /* 0x000fea0003800000 */
[----:B------:R-:W-:Y:S01]  /*9af0*/  BPT.TRAP 0x1 ;  /* 0x000000040000795c */ /* 0x000fe20000300000 */
.L_x_821:
        /* <DEDUP_REMOVED lines=37> */
.L_x_853:
[----:B------:R-:W-:Y:S05]  /*9d50*/  @P0 BRA `(.L_x_823) ;  /* 0x0000000000140947 */ /* 0x000fea0003800000 */
[----:B------:R-:W-:Y:S01]  /*9d60*/  ISETP.NE.AND P1, PT, R8, RZ, PT ;  /* 0x000000ff0800720c */ /* 0x000fe20003f25270 */
[----:B---3--:R-:W-:-:S04]  /*9d70*/  IMAD.MOV.U32 R5, RZ, RZ, 0x6100 ;  /* 0x00006100ff057424 */ /* 0x008fc800078e00ff */
[----:B------:R4:W-:Y:S08]  /*9d80*/  SYNCS.ARRIVE.TRANS64 RZ, [R12+URZ+0x36410], R5 ;  /* 0x036410050cff79a7 */ /* 0x0009f0000800003f */
[----:B------:R-:W-:Y:S05]  /*9d90*/  @!P1 BRA `(.L_x_823) ;  /* 0x0000000000049947 */ /* 0x000fea0003800000 */
[----:B------:R-:W-:Y:S01]  /*9da0*/  BPT.TRAP 0x1 ;  /* 0x000000040000795c */ /* 0x000fe20000300000 */
.L_x_823:
        /* <DEDUP_REMOVED lines=37> */
.L_x_815:
[----:B------:R-:W-:Y:S01]  /*a000*/  ISETP.NE.AND P1, PT, R17, RZ, PT ;  /* 0x000000ff1100720c */ /* 0x000fe20003f25270 */
[----:B------:R-:W-:-:S12]  /*a010*/  IMAD.MOV.U32 R4, RZ, RZ, 0x1 ;  /* 0x00000001ff047424 */ /* 0x000fd800078e00ff */
[----:B------:R-:W-:Y:S05]  /*a020*/  @!P1 BRA `(.L_x_814) ;  /* 0x00000004006c9947 */ /* 0x000fea0003800000 */
[----:B------:R-:W3:Y:S02]  /*a030*/  SYNCS.PHASECHK.TRANS64.TRYWAIT P1, [R12+URZ+0x36438], R11 ;  /* 0x0364380b0c0075a7 */ /* 0x000ee4000802017f */
[----:B---3--:R-:W-:Y:S05]  /*a040*/  @!P1 BRA `(.L_x_825) ;  /* 0x0000000c00e49947 */ /* 0x008fea0003800000 */
.L_x_854:
[----:B------:R-:W-:Y:S05]  /*a050*/  @P0 BRA `(.L_x_826) ;  /* 0x0000000000140947 */ /* 0x000fea0003800000 */
[----:B------:R-:W-:Y:S01]  /*a060*/  ISETP.NE.AND P1, PT, R8, RZ, PT ;  /* 0x000000ff0800720c */ /* 0x000fe20003f25270 */
[----:B------:R-:W-:-:S04]  /*a070*/  IMAD.MOV.U32 R5, RZ, RZ, 0x6100 ;  /* 0x00006100ff057424 */ /* 0x000fc800078e00ff */
[----:B------:R4:W-:Y:S08]  /*a080*/  SYNCS.ARRIVE.TRANS64 RZ, [R12+URZ+0x36430], R5 ;  /* 0x036430050cff79a7 */ /* 0x0009f0000800003f */
[----:B------:R-:W-:Y:S05]  /*a090*/  @!P1 BRA `(.L_x_826) ;  /* 0x0000000000049947 */ /* 0x000fea0003800000 */
[----:B------:R-:W-:Y:S01]  /*a0a0*/  BPT.TRAP 0x1 ;  /* 0x000000040000795c */ /* 0x000fe20000300000 */
.L_x_826:
        /* <DEDUP_REMOVED lines=42> */
.L_x_855:
[----:B------:R-:W-:Y:S01]  /*a350*/  IMAD.MOV.U32 R4, RZ, RZ, RZ ;  /* 0x000000ffff047224 */ /* 0x000fe200078e00ff */
[----:B------:R-:W-:Y:S06]  /*a360*/  @P0 BRA `(.L_x_828) ;  /* 0x0000000000140947 */ /* 0x000fec0003800000 */
[----:B------:R-:W-:Y:S01]  /*a370*/  ISETP.NE.AND P1, PT, R8, RZ, PT ;  /* 0x000000ff0800720c */ /* 0x000fe20003f25270 */
[----:B----4-:R-:W-:-:S04]  /*a380*/  IMAD.MOV.U32 R5, RZ, RZ, 0x6100 ;  /* 0x00006100ff057424 */ /* 0x010fc800078e00ff */
[----:B------:R4:W-:Y:S08]  /*a390*/  SYNCS.ARRIVE.TRANS64 RZ, [R12+URZ+0x36418], R5 ;  /* 0x036418050cff79a7 */ /* 0x0009f0000800003f */
[----:B------:R-:W-:Y:S05]  /*a3a0*/  @!P1 BRA `(.L_x_828) ;  /* 0x0000000000049947 */ /* 0x000fea0003800000 */
[----:B------:R-:W-:Y:S01]  /*a3b0*/  BPT.TRAP 0x1 ;  /* 0x000000040000795c */ /* 0x000fe20000300000 */
.L_x_828:
        /* <DEDUP_REMOVED lines=34> */
.L_x_814:
[----:B------:R-:W-:-:S04]  /*a5e0*/  SHF.L.U32 R3, R4, 0x1f, RZ ;  /* 0x0000001f04037819 */ /* 0x000fc800000006ff */
[----:B------:R-:W4:Y:S02]  /*a5f0*/  SYNCS.PHASECHK.TRANS64.TRYWAIT P1, [R12+URZ+0x36438], R3 ;  /* 0x036438030c0075a7 */ /* 0x000f24000802017f */
[----:B----4-:R-:W-:Y:S05]  /*a600*/  @!P1 BRA `(.L_x_829) ;  /* 0x00000008009c9947 */ /* 0x010fea0003800000 */
.L_x_856:
[----:B------:R-:W-:Y:S05]  /*a610*/  @P0 BRA `(.L_x_830) ;  /* 0x0000000000180947 */ /* 0x000fea0003800000 */
[----:B------:R-:W5:Y:S01]  /*a620*/  S2R R2, SR_TID.X ;  /* 0x0000000000027919 */ /* 0x000f620000002100 */
[----:B----4-:R-:W-:-:S04]  /*a630*/  IMAD.MOV.U32 R3, RZ, RZ, 0x6100 ;  /* 0x00006100ff037424 */ /* 0x010fc800078e00ff */
[----:B------:R4:W-:Y:S01]  /*a640*/  SYNCS.ARRIVE.TRANS64 RZ, [R12+URZ+0x36430], R3 ;  /* 0x036430030cff79a7 */ /* 0x0009e2000800003f */
[----:B-----5:R-:W-:-:S13]  /*a650*/  LOP3.LUT P0, RZ, R2, 0x1f, RZ, 0xc0, !PT ;  /* 0x0000001f02ff7812 */ /* 0x020fda000780c0ff */
[----:B----4-:R-:W-:Y:S05]  /*a660*/  @!P0 BRA `(.L_x_830) ;  /* 0x0000000000048947 */ /* 0x010fea0003800000 */
[----:B------:R-:W-:Y:S01]  /*a670*/  BPT.TRAP 0x1 ;  /* 0x000000040000795c */ /* 0x000fe20000300000 */
.L_x_830:
        /* <DEDUP_REMOVED lines=44> */
.L_x_811:
[----:B------:R-:W-:Y:S05]  /*a940*/  BSYNC B0 ;  /* 0x0000000000007941 */ /* 0x000fea0003800000 */
.L_x_809:
[----:B------:R-:W-:-:S03]  /*a950*/  UMOV UR6, 0xffffffff ;  /* 0xffffffff00067882 */ /* 0x000fc60000000000 */
[----:B------:R-:W-:Y:S05]  /*a960*/  BRA.DIV UR6, `(.L_x_831) ;  /* 0x0000000606d87947 */ /* 0x000fea000b800000 */
[----:B------:R-:W-:-:S13]  /*a970*/  ELECT P6, URZ, PT ;  /* 0x00000000003f782f */ /* 0x000fda00038c0000 */
.L_x_859:
[----:B------:R-:W-:Y:S05]  /*a980*/  @!P6 BRA `(.L_x_682) ;  /* 0x000000000070e947 */ /* 0x000fea0003800000 */
[----:B------:R-:W-:-:S04]  /*a990*/  LOP3.LUT R16, R16, 0x2, RZ, 0xfc, !PT ;  /* 0x0000000210107812 */ /* 0x000fc800078efcff */
[----:B------:R-:W-:-:S13]  /*a9a0*/  ISETP.NE.AND P2, PT, R16, 0x3, PT ;  /* 0x000000031000780c */ /* 0x000fda0003f45270 */
[----:B------:R-:W-:Y:S05]  /*a9b0*/  @!P2 BRA `(.L_x_832) ;  /* 0x000000000004a947 */ /* 0x000fea0003800000 */
[----:B--2---:R-:W-:Y:S01]  /*a9c0*/  BPT.TRAP 0x1 ;  /* 0x000000040000795c */ /* 0x004fe20000300000 */
.L_x_832:
[----:B----4-:R-:W4:Y:S01]  /*a9d0*/  S2R R3, SR_CgaCtaId ;  /* 0x0000000000037919 */ /* 0x010f220000008800 */
        /* <DEDUP_REMOVED lines=14> */
.L_x_860:
[----:B------:R-:W5:Y:S02]  /*aac0*/  SYNCS.PHASECHK.TRANS64.TRYWAIT P0, [R5+URZ], R0 ;  /* 0x00000000050075a7 */ /* 0x000f64000800017f */
[----:B-----5:R-:W-:Y:S05]  /*aad0*/  @!P0 BRA `(.L_x_834) ;  /* 0x0000000400b08947 */ /* 0x020fea0003800000 */
.L_x_861:
[----:B------:R-:W-:Y:S05]  /*aae0*/  @!P2 BRA `(.L_x_835) ;  /* 0x000000000004a947 */ /* 0x000fea0003800000 */
[----:B--2---:R-:W-:Y:S01]  /*aaf0*/  BPT.TRAP 0x1 ;  /* 0x000000040000795c */ /* 0x004fe20000300000 */
.L_x_835:
[----:B------:R-:W-:-:S07]  /*ab00*/  SHF.L.U32 R4, R4, 0x1f, RZ ;  /* 0x0000001f04047819 */ /* 0x000fce00000006ff */
.L_x_836:
[----:B------:R1:W1:Y:S02]  /*ab10*/  SYNCS.PHASECHK.TRANS64.TRYWAIT P0, [R9+URZ+0x36438], R4 ;  /* 0x03643804090075a7 */ /* 0x000264000800017f */
[----:B-1----:R-:W-:Y:S05]  /*ab20*/  @!P0 NANOSLEEP.SYNCS 0x989680 ;  /* 0x009896800000895d */ /* 0x002fea0003900000 */
[----:B------:R-:W1:Y:S02]  /*ab30*/  @!P0 SYNCS.PHASECHK.TRANS64 P0, [R9+URZ+0x36438], R4 ;  /* 0x03643804090085a7 */ /* 0x000e64000800007f */
[----:B-1----:R-:W-:Y:S05]  /*ab40*/  @!P0 BRA `(.L_x_836) ;  /* 0xfffffffc00f08947 */ /* 0x002fea000383ffff */
.L_x_682:
[----:B--2---:R-:W-:Y:S05]  /*ab50*/  BSYNC B6 ;  /* 0x0000000000067941 */ /* 0x004fea0003800000 */
.L_x_676:
[----:B------:R-:W-:Y:S05]  /*ab60*/  EXIT ;  /* 0x000000000000794d */ /* 0x000fea0003800000 */
.L_x_692:
[----:B------:R-:W-:Y:S02]  /*ab70*/  IMAD.MOV.U32 R12, RZ, RZ, RZ ;  /* 0x000000ffff0c7224 */ /* 0x000fe400078e00ff */
[----:B------:R-:W-:Y:S02]  /*ab80*/  IMAD.MOV.U32 R11, RZ, RZ, 0x1f ;  /* 0x0000001fff0b7424 */ /* 0x000fe400078e00ff */
[----:B------:R-:W-:-:S07]  /*ab90*/  IMAD.MOV.U32 R15, RZ, RZ, -0x1 ;  /* 0xffffffffff0f7424 */ /* 0x000fce00078e00ff */
[----:B------:R-:W-:Y:S05]  /*aba0*/  WARPSYNC.COLLECTIVE R15, `(.L_x_837) ;  /* 0x000000000f087348 */ /* 0x000fea0003c00000 */
[----:B------:R1:W2:Y:S02]  /*abb0*/  SHFL.IDX P6, R14, R13, R12, R11 ;  /* 0x0000000c0d0e7389 */ /* 0x0002a400000c000b */
[----:B-12---:R-:W-:Y:S01]  /*abc0*/  ENDCOLLECTIVE ;  /* 0x000000000000791b */ /* 0x006fe20003800000 */
.L_x_837:
[----:B------:R-:W-:Y:S05]  /*abd0*/  BRA `(.L_x_838) ;  /* 0xffffff6400a07947 */ /* 0x000fea000383ffff */
.L_x_694:
[----:B--2---:R-:W-:-:S04]  /*abe0*/  IMAD.U32 R7, RZ, RZ, UR36 ;  /* 0x00000024ff077e24 */ /* 0x004fc8000f8e00ff */
[----:B------:R2:W3:Y:S03]  /*abf0*/  SYNCS.PHASECHK.TRANS64.TRYWAIT P0, [R7+URZ+0x36400], R11 ;  /* 0x0364000b070075a7 */ /* 0x0004e6000800017f */
[----:B---3--:R-:W-:Y:S05]  /*ac00*/  @!P0 NANOSLEEP.SYNCS 0x989680 ;  /* 0x009896800000895d */ /* 0x008fea0003900000 */
[----:B------:R-:W3:Y:S02]  /*ac10*/  @!P0 SYNCS.PHASECHK.TRANS64 P0, [R7+URZ+0x36400], R11 ;  /* 0x0364000b070085a7 */ /* 0x000ee4000800007f */
[----:B---3--:R-:W-:Y:S05]  /*ac20*/  @!P0 BRA `(.L_x_694) ;  /* 0xfffffffc00ec8947 */ /* 0x008fea000383ffff */
[----:B------:R-:W-:Y:S05]  /*ac30*/  BRA `(.L_x_693) ;  /* 0xffffff6400f07947 */ /* 0x000fea000383ffff */
.L_x_698:
[----:B--2---:R2:W3:Y:S02]  /*ac40*/  SYNCS.PHASECHK.TRANS64.TRYWAIT P1, [R4+URZ+0x36410], R11 ;  /* 0x0364100b040075a7 */ /* 0x0044e4000802017f */
[----:B---3--:R-:W-:Y:S05]  /*ac50*/  @!P1 NANOSLEEP.SYNCS 0x989680 ;  /* 0x009896800000995d */ /* 0x008fea0003900000 */
[----:B------:R-:W3:Y:S02]  /*ac60*/  @!P1 SYNCS.PHASECHK.TRANS64 P1, [R4+URZ+0x36410], R11 ;  /* 0x0364100b040095a7 */ /* 0x000ee4000802007f */
[----:B---3--:R-:W-:Y:S05]  /*ac70*/  @!P1 BRA `(.L_x_698) ;  /* 0xfffffffc00f09947 */ /* 0x008fea000383ffff */
[----:B------:R-:W-:Y:S05]  /*ac80*/  BRA `(.L_x_697) ;  /* 0xffffff6c00987947 */ /* 0x000fea000383ffff */
.L_x_702:
[----:B--2---:R-:W-:-:S04]  /*ac90*/  IMAD.U32 R120, RZ, RZ, UR36 ;  /* 0x00000024ff787e24 */ /* 0x004fc8000f8e00ff */
[----:B------:R2:W3:Y:S03]  /*aca0*/  SYNCS.PHASECHK.TRANS64.TRYWAIT P1, [R120+URZ+0x36430], R15 ;  /* 0x0364300f780075a7 */ /* 0x0004e6000802017f */
[----:B---3--:R-:W-:Y:S05]  /*acb0*/  @!P1 NANOSLEEP.SYNCS 0x989680 ;  /* 0x009896800000995d */ /* 0x008fea0003900000 */
[----:B------:R-:W3:Y:S02]  /*acc0*/  @!P1 SYNCS.PHASECHK.TRANS64 P1, [R120+URZ+0x36430], R15 ;  /* 0x0364300f780095a7 */ /* 0x000ee4000802007f */
[----:B---3--:R-:W-:Y:S05]  /*acd0*/  @!P1 BRA `(.L_x_702) ;  /* 0xfffffffc00ec9947 */ /* 0x008fea000383ffff */
[----:B------:R-:W-:Y:S05]  /*ace0*/  BRA `(.L_x_701) ;  /* 0xffffff7400b47947 */ /* 0x000fea000383ffff */
.L_x_762:
[----:B------:R-:W-:Y:S01]  /*acf0*/  BSSY B0, `(.L_x_839) ;  /* 0x0000005000007945 */ /* 0x000fe20003800000 */
[----:B------:R-:W-:-:S07]  /*ad00*/  IMAD.MOV.U32 R15, RZ, RZ, -0x1 ;  /* 0xffffffffff0f7424 */ /* 0x000fce00078e00ff */
[----:B------:R-:W-:Y:S05]  /*ad10*/  WARPSYNC.COLLECTIVE R15, `(.L_x_840) ;  /* 0x000000000f087348 */ /* 0x000fea0003c00000 */
[----:B------:R-:W-:Y:S01]  /*ad20*/  NOP ;  /* 0x0000000000007918 */ /* 0x000fe20000000000 */
[----:B------:R-:W-:Y:S01]  /*ad30*/  ENDCOLLECTIVE ;  /* 0x000000000000791b */ /* 0x000fe20003800000 */
.L_x_840:
[----:B------:R-:W-:Y:S05]  /*ad40*/  BSYNC B0 ;  /* 0x0000000000007941 */ /* 0x000fea0003800000 */
.L_x_839:
[----:B------:R-:W-:Y:S05]  /*ad50*/  BRA `(.L_x_841) ;  /* 0xffffffc4005c7947 */ /* 0x000fea000383ffff */
.L_x_778:
[----:B------:R-:W-:Y:S01]  /*ad60*/  BSSY B0, `(.L_x_842) ;  /* 0x0000005000007945 */ /* 0x000fe20003800000 */
[----:B------:R-:W-:-:S07]  /*ad70*/  IMAD.MOV.U32 R15, RZ, RZ, -0x1 ;  /* 0xffffffffff0f7424 */ /* 0x000fce00078e00ff */
[----:B------:R-:W-:Y:S05]  /*ad80*/  WARPSYNC.COLLECTIVE R15, `(.L_x_843) ;  /* 0x000000000f087348 */ /* 0x000fea0003c00000 */
[----:B------:R-:W-:Y:S01]  /*ad90*/  NOP ;  /* 0x0000000000007918 */ /* 0x000fe20000000000 */
[----:B------:R-:W-:Y:S01]  /*ada0*/  ENDCOLLECTIVE ;  /* 0x000000000000791b */ /* 0x000fe20003800000 */
.L_x_843:
[----:B------:R-:W-:Y:S05]  /*adb0*/  BSYNC B0 ;  /* 0x0000000000007941 */ /* 0x000fea0003800000 */
.L_x_842:
[----:B------:R-:W-:Y:S05]  /*adc0*/  BRA `(.L_x_844) ;  /* 0xffffffc800cc7947 */ /* 0x000fea000383ffff */
.L_x_795:
[----:B------:R-:W-:Y:S01]  /*add0*/  BSSY B0, `(.L_x_845) ;  /* 0x0000005000007945 */ /* 0x000fe20003800000 */
[----:B------:R-:W-:-:S07]  /*ade0*/  IMAD.MOV.U32 R15, RZ, RZ, -0x1 ;  /* 0xffffffffff0f7424 */ /* 0x000fce00078e00ff */
[----:B------:R-:W-:Y:S05]  /*adf0*/  WARPSYNC.COLLECTIVE R15, `(.L_x_846) ;  /* 0x000000000f087348 */ /* 0x000fea0003c00000 */
[----:B------:R-:W-:Y:S01]  /*ae00*/  NOP ;  /* 0x0000000000007918 */ /* 0x000fe20000000000 */
[----:B------:R-:W-:Y:S01]  /*ae10*/  ENDCOLLECTIVE ;  /* 0x000000000000791b */ /* 0x000fe20003800000 */
.L_x_846:
[----:B------:R-:W-:Y:S05]  /*ae20*/  BSYNC B0 ;  /* 0x0000000000007941 */ /* 0x000fea0003800000 */
.L_x_845:
[----:B------:R-:W-:Y:S05]  /*ae30*/  BRA `(.L_x_847) ;  /* 0xffffffd000487947 */ /* 0x000fea000383ffff */
.L_x_812:
[----:B-1----:R1:W2:Y:S02]  /*ae40*/  SYNCS.PHASECHK.TRANS64.TRYWAIT P1, [R12+URZ+0x36420], R11 ;  /* 0x0364200b0c0075a7 */ /* 0x0022a4000802017f */
[----:B--2---:R-:W-:Y:S05]  /*ae50*/  @!P1 NANOSLEEP.SYNCS 0x989680 ;  /* 0x009896800000995d */ /* 0x004fea0003900000 */
[----:B------:R-:W2:Y:S02]  /*ae60*/  @!P1 SYNCS.PHASECHK.TRANS64 P1, [R12+URZ+0x36420], R11 ;  /* 0x0364200b0c0095a7 */ /* 0x000ea4000802007f */
[----:B--2---:R-:W-:Y:S05]  /*ae70*/  @!P1 BRA `(.L_x_812) ;  /* 0xfffffffc00f09947 */ /* 0x004fea000383ffff */
[----:B------:R-:W-:Y:S05]  /*ae80*/  BRA `(.L_x_848) ;  /* 0xffffffdc00bc7947 */ /* 0x000fea000383ffff */
.L_x_816:
[----:B-1----:R1:W2:Y:S02]  /*ae90*/  SYNCS.PHASECHK.TRANS64.TRYWAIT P1, [R12+URZ+0x36438], R11 ;  /* 0x0364380b0c0075a7 */ /* 0x0022a4000802017f */
[----:B--2---:R-:W-:Y:S05]  /*aea0*/  @!P1 NANOSLEEP.SYNCS 0x989680 ;  /* 0x009896800000995d */ /* 0x004fea0003900000 */
[----:B------:R-:W2:Y:S02]  /*aeb0*/  @!P1 SYNCS.PHASECHK.TRANS64 P1, [R12+URZ+0x36438], R11 ;  /* 0x0364380b0c0095a7 */ /* 0x000ea4000802007f */
[----:B--2---:R-:W-:Y:S05]  /*aec0*/  @!P1 BRA `(.L_x_816) ;  /* 0xfffffffc00f09947 */ /* 0x004fea000383ffff */
[----:B------:R-:W-:Y:S05]  /*aed0*/  BRA `(.L_x_849) ;  /* 0xffffffe400647947 */ /* 0x000fea000383ffff */
.L_x_818:
[----:B--2---:R2:W3:Y:S02]  /*aee0*/  SYNCS.PHASECHK.TRANS64.TRYWAIT P1, [R12+URZ+0x36428], R27 ;  /* 0x0364281b0c0075a7 */ /* 0x0044e4000802017f */
[----:B---3--:R-:W-:Y:S05]  /*aef0*/  @!P1 NANOSLEEP.SYNCS 0x989680 ;  /* 0x009896800000995d */ /* 0x008fea0003900000 */
[----:B------:R-:W3:Y:S02]  /*af00*/  @!P1 SYNCS.PHASECHK.TRANS64 P1, [R12+URZ+0x36428], R27 ;  /* 0x0364281b0c0095a7 */ /* 0x000ee4000802007f */
[----:B---3--:R-:W-:Y:S05]  /*af10*/  @!P1 BRA `(.L_x_818) ;  /* 0xfffffffc00f09947 */ /* 0x008fea000383ffff */
[----:B------:R-:W-:Y:S05]  /*af20*/  BRA `(.L_x_850) ;  /* 0xffffffe8002c7947 */ /* 0x000fea000383ffff */
.L_x_820:
[----:B--2---:R2:W3:Y:S02]  /*af30*/  SYNCS.PHASECHK.TRANS64.TRYWAIT P1, [R12+URZ+0x36438], R28 ;  /* 0x0364381c0c0075a7 */ /* 0x0044e4000802017f */
[----:B---3--:R-:W-:Y:S05]  /*af40*/  @!P1 NANOSLEEP.SYNCS 0x989680 ;  /* 0x009896800000995d */ /* 0x008fea0003900000 */
[----:B------:R-:W3:Y:S02]  /*af50*/  @!P1 SYNCS.PHASECHK.TRANS64 P1, [R12+URZ+0x36438], R28 ;  /* 0x0364381c0c0095a7 */ /* 0x000ee4000802007f */
[----:B---3--:R-:W-:Y:S05]  /*af60*/  @!P1 BRA `(.L_x_820) ;  /* 0xfffffffc00f09947 */ /* 0x008fea000383ffff */
[----:B------:R-:W-:Y:S05]  /*af70*/  BRA `(.L_x_851) ;  /* 0xffffffe800c47947 */ /* 0x000fea000383ffff */
.L_x_822:
[----:B------:R-:W-:-:S07]  /*af80*/  SHF.L.U32 R5, R0, 0x1f, RZ ;  /* 0x0000001f00057819 */ /* 0x000fce00000006ff */
.L_x_852:
[----:B---3--:R3:W4:Y:S02]  /*af90*/  SYNCS.PHASECHK.TRANS64.TRYWAIT P1, [R12+URZ+0x36420], R5 ;  /* 0x036420050c0075a7 */ /* 0x008724000802017f */
[----:B----4-:R-:W-:Y:S05]  /*afa0*/  @!P1 NANOSLEEP.SYNCS 0x989680 ;  /* 0x009896800000995d */ /* 0x010fea0003900000 */
[----:B------:R-:W4:Y:S02]  /*afb0*/  @!P1 SYNCS.PHASECHK.TRANS64 P1, [R12+URZ+0x36420], R5 ;  /* 0x036420050c0095a7 */ /* 0x000f24000802007f */
[----:B----4-:R-:W-:Y:S05]  /*afc0*/  @!P1 BRA `(.L_x_852) ;  /* 0xfffffffc00f09947 */ /* 0x010fea000383ffff */
[----:B------:R-:W-:Y:S05]  /*afd0*/  BRA `(.L_x_853) ;  /* 0xffffffec005c7947 */ /* 0x000fea000383ffff */
.L_x_825:
[----:B---3--:R3:W4:Y:S02]  /*afe0*/  SYNCS.PHASECHK.TRANS64.TRYWAIT P1, [R12+URZ+0x36438], R11 ;  /* 0x0364380b0c0075a7 */ /* 0x008724000802017f */
[----:B----4-:R-:W-:Y:S05]  /*aff0*/  @!P1 NANOSLEEP.SYNCS 0x989680 ;  /* 0x009896800000995d */ /* 0x010fea0003900000 */
[----:B------:R-:W4:Y:S02]  /*b000*/  @!P1 SYNCS.PHASECHK.TRANS64 P1, [R12+URZ+0x36438], R11 ;  /* 0x0364380b0c0095a7 */ /* 0x000f24000802007f */
[----:B----4-:R-:W-:Y:S05]  /*b010*/  @!P1 BRA `(.L_x_825) ;  /* 0xfffffffc00f09947 */ /* 0x010fea000383ffff */
[----:B------:R-:W-:Y:S05]  /*b020*/  BRA `(.L_x_854) ;  /* 0xfffffff000087947 */ /* 0x000fea000383ffff */
.L_x_827:
[----:B----4-:R4:W1:Y:S02]  /*b030*/  SYNCS.PHASECHK.TRANS64.TRYWAIT P1, [R12+URZ+0x36428], R5 ;  /* 0x036428050c0075a7 */ /* 0x010864000802017f */
[----:B-1----:R-:W-:Y:S05]  /*b040*/  @!P1 NANOSLEEP.SYNCS 0x989680 ;  /* 0x009896800000995d */ /* 0x002fea0003900000 */
[----:B------:R-:W1:Y:S02]  /*b050*/  @!P1 SYNCS.PHASECHK.TRANS64 P1, [R12+URZ+0x36428], R5 ;  /* 0x036428050c0095a7 */ /* 0x000e64000802007f */
[----:B-1----:R-:W-:Y:S05]  /*b060*/  @!P1 BRA `(.L_x_827) ;  /* 0xfffffffc00f09947 */ /* 0x002fea000383ffff */
[----:B------:R-:W-:Y:S05]  /*b070*/  BRA `(.L_x_855) ;  /* 0xfffffff000b47947 */ /* 0x000fea000383ffff */
.L_x_829:
[----:B----4-:R4:W1:Y:S02]  /*b080*/  SYNCS.PHASECHK.TRANS64.TRYWAIT P1, [R12+URZ+0x36438], R3 ;  /* 0x036438030c0075a7 */ /* 0x010864000802017f */
[----:B-1----:R-:W-:Y:S05]  /*b090*/  @!P1 NANOSLEEP.SYNCS 0x989680 ;  /* 0x009896800000995d */ /* 0x002fea0003900000 */
[----:B------:R-:W1:Y:S02]  /*b0a0*/  @!P1 SYNCS.PHASECHK.TRANS64 P1, [R12+URZ+0x36438], R3 ;  /* 0x036438030c0095a7 */ /* 0x000e64000802007f */
[----:B-1----:R-:W-:Y:S05]  /*b0b0*/  @!P1 BRA `(.L_x_829) ;  /* 0xfffffffc00f09947 */ /* 0x002fea000383ffff */
[----:B------:R-:W-:Y:S05]  /*b0c0*/  BRA `(.L_x_856) ;  /* 0xfffffff400507947 */ /* 0x000fea000383ffff */
.L_x_831:
[----:B------:R-:W-:Y:S01]  /*b0d0*/  BSSY B0, `(.L_x_857) ;  /* 0x0000006000007945 */ /* 0x000fe20003800000 */
[----:B------:R-:W-:-:S07]  /*b0e0*/  IMAD.MOV.U32 R15, RZ, RZ, -0x1 ;  /* 0xffffffffff0f7424 */ /* 0x000fce00078e00ff */
[----:B-1234-:R-:W-:Y:S05]  /*b0f0*/  WARPSYNC.COLLECTIVE R15, `(.L_x_858) ;  /* 0x000000000f0c7348 */ /* 0x01efea0003c00000 */
[----:B------:R-:W-:Y:S02]  /*b100*/  ELECT P6, UR62, PT ;  /* 0x00000000003e782f */ /* 0x000fe400038c0000 */
[----:B------:R-:W-:Y:S01]  /*b110*/  MOV R14, UR62 ;  /* 0x0000003e000e7c02 */ /* 0x000fe20008000f00 */
[----:B-1234-:R-:W-:Y:S10]  /*b120*/  ENDCOLLECTIVE ;  /* 0x000000000000791b */ /* 0x01eff40003800000 */
.L_x_858:
[----:B------:R-:W-:Y:S05]  /*b130*/  BSYNC B0 ;  /* 0x0000000000007941 */ /* 0x000fea0003800000 */
.L_x_857:
[----:B------:R-:W-:Y:S05]  /*b140*/  BRA `(.L_x_859) ;  /* 0xfffffff8000c7947 */ /* 0x000fea000383ffff */
.L_x_833:
[----:B----4-:R4:W1:Y:S02]  /*b150*/  SYNCS.PHASECHK.TRANS64.TRYWAIT P0, [R7+URZ], R6 ;  /* 0x00000006070075a7 */ /* 0x010864000800017f */
[----:B-1----:R-:W-:Y:S05]  /*b160*/  @!P0 NANOSLEEP.SYNCS 0x989680 ;  /* 0x009896800000895d */ /* 0x002fea0003900000 */
[----:B------:R-:W1:Y:S02]  /*b170*/  @!P0 SYNCS.PHASECHK.TRANS64 P0, [R7+URZ], R6 ;  /* 0x00000006070085a7 */ /* 0x000e64000800007f */
[----:B-1----:R-:W-:Y:S05]  /*b180*/  @!P0 BRA `(.L_x_833) ;  /* 0xfffffffc00f08947 */ /* 0x002fea000383ffff */
[----:B------:R-:W-:Y:S05]  /*b190*/  BRA `(.L_x_860) ;  /* 0xfffffff800487947 */ /* 0x000fea000383ffff */
.L_x_834:
[----:B------:R1:W1:Y:S02]  /*b1a0*/  SYNCS.PHASECHK.TRANS64.TRYWAIT P0, [R5+URZ], R0 ;  /* 0x00000000050075a7 */ /* 0x000264000800017f */
[----:B-1----:R-:W-:Y:S05]  /*b1b0*/  @!P0 NANOSLEEP.SYNCS 0x989680 ;  /* 0x009896800000895d */ /* 0x002fea0003900000 */
[----:B------:R-:W1:Y:S02]  /*b1c0*/  @!P0 SYNCS.PHASECHK.TRANS64 P0, [R5+URZ], R0 ;  /* 0x00000000050085a7 */ /* 0x000e64000800007f */
[----:B-1----:R-:W-:Y:S05]  /*b1d0*/  @!P0 BRA `(.L_x_834) ;  /* 0xfffffffc00f08947 */ /* 0x002fea000383ffff */
[----:B------:R-:W-:Y:S05]  /*b1e0*/  BRA `(.L_x_861) ;  /* 0xfffffff8003c7947 */ /* 0x000fea000383ffff */
.L_x_862:
        /* <DEDUP_REMOVED lines=9> */
.L_x_3860:


//--------------------- .text._ZN7cutlass13device_kernelIN5flash11enable_sm90INS1_16FlashAttnBwdSm90INS1_25CollectiveMainloopBwdSm90ILi2ELi1ELi1EN4cute5tupleIJNS5_1CILi1EEES8_S8_EEENS6_IJNS7_ILi64EEENS7_ILi96EEENS7_ILi192EEEEEENS_6half_tEfNS_4arch4Sm90ELb0ELb0ELb1ELb1ELb0ELb0ELb1ELb0ELi3ELi1ELi1ELi1ELb0EEENS1_24CollectiveEpilogueBwdGQAISD_fSG_Li384ELb1ELb0EEENS1_19SingleTileSchedulerILb1ELb0ELb0ELi96EEEEEEEEEvNT_6ParamsE --------------------------
	.section	.text._ZN7cutlass13device_kernelIN5flash11enable_sm90INS1_16FlashAttnBwdSm90INS1_25CollectiveMainloopBwdSm90ILi2ELi1ELi1EN4cute5tupleIJNS5_1CILi1EEES8_S8_EEENS6_IJNS7_ILi64EEENS7_ILi96EEENS7_ILi192EEEEEENS_6half_tEfNS_4arch4Sm90ELb0ELb0ELb1ELb1ELb0ELb0ELb1ELb0ELi3ELi1ELi1ELi1ELb0EEENS1_24CollectiveEpilogueBwdGQAISD_fSG_Li384ELb1ELb0EEENS1_19SingleTileSchedulerILb1ELb0ELb0ELi96EEEEEEEEEvNT_6ParamsE,"ax",@progbits
	.align	128
.text._ZN7cutlass13device_kernelIN5flash11enable_sm90INS1_16FlashAttnBwdSm90INS1_25CollectiveMainloopBwdSm90ILi2ELi1ELi1EN4cute5tupleIJNS5_1CILi1EEES8_S8_EEENS6_IJNS7_ILi64EEENS7_ILi96EEENS7_ILi192EEEEEENS_6half_tEfNS_4arch4Sm90ELb0ELb0ELb1ELb1ELb0ELb0ELb1ELb0ELi3ELi1ELi1ELi1ELb0EEENS1_24CollectiveEpilogueBwdGQAISD_fSG_Li384ELb1ELb0EEENS1_19SingleTileSchedulerILb1ELb0ELb0ELi96EEEEEEEEEvNT_6ParamsE:
        .type           _ZN7cutlass13device_kernelIN5flash11enable_sm90INS1_16FlashAttnBwdSm90INS1_25CollectiveMainloopBwdSm90ILi2ELi1ELi1EN4cute5tupleIJNS5_1CILi1EEES8_S8_EEENS6_IJNS7_ILi64EEENS7_ILi96EEENS7_ILi192EEEEEENS_6half_tEfNS_4arch4Sm90ELb0ELb0ELb1ELb1ELb0ELb0ELb1ELb0ELi3ELi1ELi1ELi1ELb0EEENS1_24CollectiveEpilogueBwdGQAISD_fSG_Li384ELb1ELb0EEENS1_19SingleTileSchedulerILb1ELb0ELb0ELi96EEEEEEEEEvNT_6ParamsE,@function
        .size           _ZN7cutlass13device_kernelIN5flash11enable_sm90INS1_16FlashAttnBwdSm90INS1_25CollectiveMainloopBwdSm90ILi2ELi1ELi1EN4cute5tupleIJNS5_1CILi1EEES8_S8_EEENS6_IJNS7_ILi64EEENS7_ILi96EEENS7_ILi192EEEEEENS_6half_tEfNS_4arch4Sm90ELb0ELb0ELb1ELb1ELb0ELb0ELb1ELb0ELi3ELi1ELi1ELi1ELb0EEENS1_24CollectiveEpilogueBwdGQAISD_fSG_Li384ELb1ELb0EEENS1_19SingleTileSchedulerILb1ELb0ELb0ELi96EEEEEEEEEvNT_6ParamsE,(.L_x_3861 - _ZN7cutlass13device_kernelIN5flash11enable_sm90INS1_16FlashAttnBwdSm90INS1_25CollectiveMainloopBwdSm90ILi2ELi1ELi1EN4cute5tupleIJNS5_1CILi1EEES8_S8_EEENS6_IJNS7_ILi64EEENS7_ILi96EEENS7_ILi192EEEEEENS_6half_tEfNS_4arch4Sm90ELb0ELb0ELb1ELb1ELb0ELb0ELb1ELb0ELi3ELi1ELi1ELi1ELb0EEENS1_24CollectiveEpilogueBwdGQAISD_fSG_Li384ELb1ELb0EEENS1_19SingleTileSchedulerILb1ELb0ELb0ELi96EEEEEEEEEvNT_6ParamsE)
        .other          _ZN7cutlass13device_kernelIN5flash11enable_sm90INS1_16FlashAttnBwdSm90INS1_25CollectiveMainloopBwdSm90ILi2ELi1ELi1EN4cute5tupleIJNS5_1CILi1EEES8_S8_EEENS6_IJNS7_ILi64EEENS7_ILi96EEENS7_ILi192EEEEEENS_6half_tEfNS_4arch4Sm90ELb0ELb0ELb1ELb1ELb0ELb0ELb1ELb0ELi3ELi1ELi1ELi1ELb0EEENS1_24CollectiveEpilogueBwdGQAISD_fSG_Li384ELb1ELb0EEENS1_19SingleTileSchedulerILb1ELb0ELb0ELi96EEEEEEEEEvNT_6ParamsE,@"STO_CUDA_ENTRY STV_DEFAULT"
_ZN7cutlass13device_kernelIN5flash11enable_sm90INS1_16FlashAttnBwdSm90INS1_25CollectiveMainloopBwdSm90ILi2ELi1ELi1EN4cute5tupleIJNS5_1CILi1EEES8_S8_EEENS6_IJNS7_ILi64EEENS7_ILi96EEENS7_ILi192EEEEEENS_6half_tEfNS_4arch4Sm90ELb0ELb0ELb1ELb1ELb0ELb0ELb1ELb0ELi3ELi1ELi1ELi1ELb0EEENS1_24CollectiveEpilogueBwdGQAISD_fSG_Li384ELb1ELb0EEENS1_19SingleTileSchedulerILb1ELb0ELb0ELi96EEEEEEEEEvNT_6ParamsE:
        /* <DEDUP_REMOVED lines=23> */
.L_x_864:
[----:B------:R-:W-:Y:S05]  /*0170*/  BSYNC B0 ;  /* 0x0000000000007941 */ /* 0x000fea0003800000 */
.L_x_863:
        /* <DEDUP_REMOVED lines=34> */
.L_x_865:
        /* <DEDUP_REMOVED lines=20> */
.L_x_866:
        /* <DEDUP_REMOVED lines=8> */
.L_x_869:
        /* <DEDUP_REMOVED lines=21> */
.L_x_870:
        /* <DEDUP_REMOVED lines=10> */
.L_x_872:
[----:B------:R-:W2:Y:S02]  /*0750*/  LDC R0, c[0x0][0x8c4] ;  /* 0x00023100ff007b82 */ /* 0x000ea40000000800 */
.L_x_871:
        /* <DEDUP_REMOVED lines=15> */
.L_x_874:
        /* <DEDUP_REMOVED lines=10> */
.L_x_875:
        /* <DEDUP_REMOVED lines=8> */
.L_x_876:
        /* <DEDUP_REMOVED lines=9> */
.L_x_877:
        /* <DEDUP_REMOVED lines=76> */
.L_x_880:
        /* <DEDUP_REMOVED lines=15> */
.L_x_879:
        /* <DEDUP_REMOVED lines=20> */
.L_x_882:
        /* <DEDUP_REMOVED lines=15> */
.L_x_881:
        /* <DEDUP_REMOVED lines=8> */
.L_x_970:
        /* <DEDUP_REMOVED lines=26> */
.L_x_884:
        /* <DEDUP_REMOVED lines=100> */
.L_x_896:
[----:B------:R-:W-:-:S13]  /*1a40*/  ISETP.NE.AND P0, PT, R9, 0x3, PT ;  /* 0x000000030900780c */ /* 0x000fda0003f05270 */
[----:B------:R-:W-:Y:S05]  /*1a50*/  @!P0 BRA `(.L_x_886) ;  /* 0x0000000000048947 */ /* 0x000fea0003800000 */
[----:B------:R-:W-:Y:S01]  /*1a60*/  BPT.TRAP 0x1 ;  /* 0x000000040000795c */ /* 0x000fe20000300000 */
.L_x_886:
[----:B------:R-:W-:Y:S02]  /*1a70*/  LEA R4, R3, UR36, 0x3 ;  /* 0x0000002403047c11 */ /* 0x000fe4000f8e18ff */
[----:B------:R-:W-:-:S04]  /*1a80*/  SHF.L.U32 R11, R7, 0x1f, RZ ;  /* 0x0000001f070b7819 */ /* 0x000fc800000006ff */
[----:B------:R1:W2:Y:S01]  /*1a90*/  SYNCS.PHASECHK.TRANS64.TRYWAIT P1, [R4+URZ+0x36410], R11 ;  /* 0x0364100b040075a7 */ /* 0x0002a2000802017f */
[----:B------:R-:W-:Y:S05]  /*1aa0*/  @!P0 BRA `(.L_x_887) ;  /* 0x0000000000048947 */ /* 0x000fea0003800000 */
[----:B------:R-:W-:Y:S01]  /*1ab0*/  BPT.TRAP 0x1 ;  /* 0x000000040000795c */ /* 0x000fe20000300000 */
.L_x_887:
[----:B--2---:R-:W-:Y:S05]  /*1ac0*/  @P1 BRA `(.L_x_888) ;  /* 0x0000000000081947 */ /* 0x004fea0003800000 */
[----:B------:R-:W2:Y:S02]  /*1ad0*/  SYNCS.PHASECHK.TRANS64.TRYWAIT P1, [R4+URZ+0x36410], R11 ;  /* 0x0364100b040075a7 */ /* 0x000ea4000802017f */
[----:B--2---:R-:W-:Y:S05]  /*1ae0*/  @!P1 BRA `(.L_x_889) ;  /* 0x0000006800649947 */ /* 0x004fea0003800000 */
.L_x_888:
        /* <DEDUP_REMOVED lines=104> */
.L_x_890:
[----:B------:R-:W-:-:S04]  /*2170*/  SHF.L.U32 R15, R6, 0x1f, RZ ;  /* 0x0000001f060f7819 */ /* 0x000fc800000006ff */
[----:B------:R1:W1:Y:S01]  /*2180*/  SYNCS.PHASECHK.TRANS64.TRYWAIT P1, [UR36+0x36430], R15 ;  /* 0x0364300fff0075a7 */ /* 0x0002620008020164 */
[----:B------:R-:W-:Y:S05]  /*2190*/  @!P0 BRA `(.L_x_891) ;  /* 0x0000000000048947 */ /* 0x000fea0003800000 */
[----:B------:R-:W-:Y:S01]  /*21a0*/  BPT.TRAP 0x1 ;  /* 0x000000040000795c */ /* 0x000fe20000300000 */
.L_x_891:
        /* <DEDUP_REMOVED lines=33> */
.L_x_892:
        /* <DEDUP_REMOVED lines=340> */
.L_x_894:
        /* <DEDUP_REMOVED lines=60> */
.L_x_895:
        /* <DEDUP_REMOVED lines=63> */
.L_x_878:
[----:B------:R-:W-:Y:S05]  /*40b0*/  @P0 BRA `(.L_x_873) ;  /* 0x0000004000b40947 */ /* 0x000fea0003800000 */
[----:B------:R-:W3:Y:S01]  /*40c0*/  LDL.LU R120, [R1+0x8] ;  /* 0x0000080001787983 */ /* 0x000ee20000300800 */
[----:B-12---:R-:W1:Y:S01]  /*40d0*/  LDC.64 R2, c[0x0][0x878] ;  /* 0x00021e00ff027b82 */ /* 0x006e620000000a00 */
[----:B------:R-:W2:Y:S01]  /*40e0*/  S2R R0, SR_TID.X ;  /* 0x0000000000007919 */ /* 0x000ea20000002100 */
[----:B------:R-:W4:Y:S06]  /*40f0*/  S2R R6, SR_CTAID.Y ;  /* 0x0000000000067919 */ /* 0x000f2c0000002600 */
[----:B------:R-:W5:Y:S01]  /*4100*/  S2UR UR5, SR_CgaCtaId ;  /* 0x00000000000579c3 */ /* 0x000f620000008800 */
[----:B------:R-:W4:Y:S07]  /*4110*/  S2R R10, SR_CTAID.X ;  /* 0x00000000000a7919 */ /* 0x000f2e0000002500 */
[----:B------:R-:W4:Y:S01]  /*4120*/  LDC.64 R12, c[0x0][0x818] ;  /* 0x00020600ff0c7b82 */ /* 0x000f220000000a00 */
[----:B-1----:R-:W-:-:S07]  /*4130*/  ISETP.NE.U32.AND P0, PT, R2, RZ, PT ;  /* 0x000000ff0200720c */ /* 0x002fce0003f05070 */
[----:B------:R-:W1:Y:S01]  /*4140*/  LDC.64 R16, c[0x0][0x840] ;  /* 0x00021000ff107b82 */ /* 0x000e620000000a00 */
[----:B------:R-:W-:-:S07]  /*4150*/  ISETP.NE.AND.EX P0, PT, R3, RZ, PT, P0 ;  /* 0x000000ff0300720c */ /* 0x000fce0003f05300 */
[----:B------:R-:W5:Y:S08]  /*4160*/  LDC R2, c[0x0][0x850] ;  /* 0x00021400ff027b82 */ /* 0x000f700000000800 */
[----:B------:R-:W3:Y:S01]  /*4170*/  @P0 LDC.64 R4, c[0x0][0x878] ;  /* 0x00021e00ff040b82 */ /* 0x000ee20000000a00 */
[----:B------:R-:W-:-:S07]  /*4180*/  UMOV UR4, 0x400 ;  /* 0x0000040000047882 */ /* 0x000fce0000000000 */
[----:B------:R-:W1:Y:S08]  /*4190*/  LDC.64 R14, c[0x0][0x820] ;  /* 0x00020800ff0e7b82 */ /* 0x000e700000000a00 */
[----:B------:R-:W1:Y:S08]  /*41a0*/  LDC.64 R18, c[0x0][0x848] ;  /* 0x00021200ff127b82 */ /* 0x000e700000000a00 */
[----:B------:R-:W1:Y:S08]  /*41b0*/  LDC.64 R20, c[0x0][0x800] ;  /* 0x00020000ff147b82 */ /* 0x000e700000000a00 */
[----:B------:R-:W1:Y:S01]  /*41c0*/  LDC.64 R22, c[0x0][0x828] ;  /* 0x00020a00ff167b82 */ /* 0x000e620000000a00 */
[----:B---3--:R-:W-:-:S06]  /*41d0*/  @P0 IMAD.WIDE R4, R120, 0x4, R4 ;  /* 0x0000000478040825 */ /* 0x008fcc00078e0204 */
[----:B------:R-:W3:Y:S01]  /*41e0*/  @P0 LDG.E R4, desc[UR38][R4.64] ;  /* 0x0000002604040981 */ /* 0x000ee2000c1e1900 */
[----:B------:R-:W-:Y:S01]  /*41f0*/  BAR.SYNC.DEFER_BLOCKING 0x1, 0x180 ;  /* 0x0046000000007b1d */ /* 0x000fe20000010000 */
[----:B-----5:R-:W-:Y:S01]  /*4200*/  ISETP.NE.AND P1, PT, R2, 0x1, PT ;  /* 0x000000010200780c */ /* 0x020fe20003f25270 */
[----:B--2---:R-:W-:Y:S01]  /*4210*/  VIADD R2, R0, 0xffffff80 ;  /* 0xffffff8000027836 */ /* 0x004fe20000000000 */
[----:B------:R-:W-:-:S03]  /*4220*/  ULEA UR4, UR5, UR4, 0x18 ;  /* 0x0000000405047291 */ /* 0x000fc6000f8ec03f */
[----:B------:R-:W-:Y:S01]  /*4230*/  BSSY B0, `(.L_x_897) ;  /* 0x0000052000007945 */ /* 0x000fe20003800000 */
[----:B------:R-:W-:-:S04]  /*4240*/  SHF.R.S32.HI R3, RZ, 0x1f, R2 ;  /* 0x0000001fff037819 */ /* 0x000fc80000011402 */
[----:B------:R-:W-:-:S03]  /*4250*/  LEA.HI R7, R3, R2, RZ, 0x7 ;  /* 0x0000000203077211 */ /* 0x000fc600078f38ff */
[----:B------:R-:W2:Y:S01]  /*4260*/  @P1 LDC R9, c[0x0][0x854] ;  /* 0x00021500ff091b82 */ /* 0x000ea20000000800 */
[----:B------:R-:W-:Y:S02]  /*4270*/  LOP3.LUT R3, R7, 0x3fffff80, RZ, 0xc0, !PT ;  /* 0x3fffff8007037812 */ /* 0x000fe400078ec0ff */
[----:B------:R-:W-:-:S03]  /*4280*/  SHF.R.S32.HI R8, RZ, 0x7, R7 ;  /* 0x00000007ff087819 */ /* 0x000fc60000011407 */
[----:B------:R-:W-:Y:S02]  /*4290*/  IMAD.IADD R3, R2, 0x1, -R3 ;  /* 0x0000000102037824 */ /* 0x000fe400078e0a03 */
[----:B------:R-:W5:Y:S02]  /*42a0*/  @P1 LDC R11, c[0x0][0x858] ;  /* 0x00021600ff0b1b82 */ /* 0x000f640000000800 */
[----:B------:R-:W-:Y:S02]  /*42b0*/  IMAD R7, R8, 0x600, R3 ;  /* 0x0000060008077824 */ /* 0x000fe400078e0203 */
[----:B----4-:R-:W-:Y:S02]  /*42c0*/  IMAD.MOV.U32 R3, RZ, RZ, R6 ;  /* 0x000000ffff037224 */ /* 0x010fe400078e0006 */
[----:B------:R-:W-:-:S05]  /*42d0*/  IMAD.SHL.U32 R7, R7, 0x4, RZ ;  /* 0x0000000407077824 */ /* 0x000fca00078e00ff */
[----:B------:R-:W-:Y:S01]  /*42e0*/  LEA R8, R7, UR4, 0x2 ;  /* 0x0000000407087c11 */ /* 0x000fe2000f8e10ff */
[----:B------:R-:W-:-:S04]  /*42f0*/  IMAD R7, R10, 0x4800, RZ ;  /* 0x000048000a077824 */ /* 0x000fc800078e02ff */
        /* <DEDUP_REMOVED lines=17> */
[----:B-1----:R-:W1:Y:S01]  /*4410*/  FENCE.VIEW.ASYNC.S ;  /* 0x00000000000073c6 */ /* 0x002e620000000000 */
[----:B---3--:R-:W-:-:S04]  /*4420*/  @P0 IMAD R4, R120, 0x60, R4 ;  /* 0x0000006078040824 */ /* 0x008fc800078e0204 */
[----:B------:R-:W-:-:S04]  /*4430*/  @P0 IMAD.HI R5, R4, 0x2aaaaaab, RZ ;  /* 0x2aaaaaab04050827 */ /* 0x000fc800078e02ff */
[----:B--2---:R-:W-:Y:S01]  /*4440*/  @P1 IMAD.HI.U32 R4, R6, R9, RZ ;  /* 0x0000000906041227 */ /* 0x004fe200078e00ff */
[----:B------:R-:W-:-:S04]  /*4450*/  @P0 SHF.R.U32.HI R6, RZ, 0x1f, R5 ;  /* 0x0000001fff060819 */ /* 0x000fc80000011605 */
[----:B------:R-:W-:Y:S02]  /*4460*/  @P0 LEA.HI.SX32 R6, R5, R6, 0x1c ;  /* 0x0000000605060211 */ /* 0x000fe400078fe2ff */
[----:B-----5:R-:W-:-:S03]  /*4470*/  @P1 SHF.R.U32.HI R3, RZ, R11, R4 ;  /* 0x0000000bff031219 */ /* 0x020fc60000011604 */
[----:B------:R-:W-:Y:S01]  /*4480*/  @P0 IMAD R4, R6, 0x4800, RZ ;  /* 0x0000480006040824 */ /* 0x000fe200078e02ff */
[----:B------:R-:W-:-:S04]  /*4490*/  SHF.R.S32.HI R9, RZ, 0x1f, R3 ;  /* 0x0000001fff097819 */ /* 0x000fc80000011403 */
[----:B------:R-:W-:Y:S02]  /*44a0*/  @P0 SHF.R.S32.HI R5, RZ, 0x1f, R4 ;  /* 0x0000001fff050819 */ /* 0x000fe40000011404 */
[----:B------:R-:W-:Y:S01]  /*44b0*/  @!P0 CS2R R4, SRZ ;  /* 0x0000000000048805 */ /* 0x000fe2000001ff00 */
[----:B------:R-:W-:Y:S01]  /*44c0*/  IMAD R10, R9, R16, RZ ;  /* 0x00000010090a7224 */ /* 0x000fe200078e02ff */
[----:B-1----:R-:W-:Y:S04]  /*44d0*/  BAR.SYNC.DEFER_BLOCKING 0x1, 0x180 ;  /* 0x0046000000007b1d */ /* 0x002fe80000010000 */
[----:B------:R-:W-:Y:S01]  /*44e0*/  IADD3 R6, P1, R7, R4, RZ ;  /* 0x0000000407067210 */ /* 0x000fe20007f3e0ff */
[----:B------:R-:W-:Y:S01]  /*44f0*/  IMAD R4, R9, R12, RZ ;  /* 0x0000000c09047224 */ /* 0x000fe200078e02ff */
[----:B------:R-:W-:-:S02]  /*4500*/  SEL R9, R120, RZ, !P0 ;  /* 0x000000ff78097207 */ /* 0x000fc40004000000 */
[----:B------:R-:W-:Y:S01]  /*4510*/  LEA.HI.X.SX32 R7, R7, R5, 0x1, P1 ;  /* 0x0000000507077211 */ /* 0x000fe200008f0eff */
[C---:B------:R-:W-:Y:S02]  /*4520*/  IMAD R11, R3.reuse, R13, R4 ;  /* 0x0000000d030b7224 */ /* 0x040fe400078e0204 */
[C---:B------:R-:W-:Y:S02]  /*4530*/  IMAD R13, R3.reuse, R17, R10 ;  /* 0x00000011030d7224 */ /* 0x040fe400078e020a */
[----:B------:R-:W-:-:S04]  /*4540*/  IMAD.WIDE.U32 R4, R3, R12, R6 ;  /* 0x0000000c03047225 */ /* 0x000fc800078e0006 */
[----:B------:R-:W-:Y:S01]  /*4550*/  IMAD.WIDE.U32 R6, R3, R16, R6 ;  /* 0x0000001003067225 */ /* 0x000fe200078e0006 */
[----:B------:R-:W-:-:S03]  /*4560*/  SHF.R.S32.HI R3, RZ, 0x1f, R120 ;  /* 0x0000001fff037819 */ /* 0x000fc60000011478 */
[----:B------:R-:W-:Y:S01]  /*4570*/  IMAD.IADD R5, R5, 0x1, R11 ;  /* 0x0000000105057824 */ /* 0x000fe200078e020b */
[----:B------:R-:W-:Y:S01]  /*4580*/  SEL R3, R3, RZ, !P0 ;  /* 0x000000ff03037207 */ /* 0x000fe20004000000 */
[----:B------:R-:W-:Y:S01]  /*4590*/  IMAD.IADD R7, R7, 0x1, R13 ;  /* 0x0000000107077824 */ /* 0x000fe200078e020d */
[----:B------:R-:W-:Y:S01]  /*45a0*/  ISETP.NE.AND P0, PT, R2, RZ, PT ;  /* 0x000000ff0200720c */ /* 0x000fe20003f05270 */
[----:B------:R-:W-:-:S04]  /*45b0*/  IMAD.WIDE.U32 R4, R9, R14, R4 ;  /* 0x0000000e09047225 */ /* 0x000fc800078e0004 */
[C---:B------:R-:W-:Y:S01]  /*45c0*/  IMAD R10, R3.reuse, R14, RZ ;  /* 0x0000000e030a7224 */ /* 0x040fe200078e02ff */
[----:B------:R-:W-:Y:S01]  /*45d0*/  LEA R20, P1, R4, R20, 0x2 ;  /* 0x0000001404147211 */ /* 0x000fe200078210ff */
[-C--:B------:R-:W-:Y:S02]  /*45e0*/  IMAD R12, R3, R18.reuse, RZ ;  /* 0x00000012030c7224 */ /* 0x080fe400078e02ff */
[----:B------:R-:W-:-:S04]  /*45f0*/  IMAD.WIDE.U32 R6, R9, R18, R6 ;  /* 0x0000001209067225 */ /* 0x000fc800078e0006 */
[C---:B------:R-:W-:Y:S01]  /*4600*/  IMAD R3, R9.reuse, R15, R10 ;  /* 0x0000000f09037224 */ /* 0x040fe200078e020a */
[----:B------:R-:W-:Y:S01]  /*4610*/  LEA R22, P2, R6, R22, 0x2 ;  /* 0x0000001606167211 */ /* 0x000fe200078410ff */
[----:B------:R-:W-:Y:S02]  /*4620*/  IMAD R9, R9, R19, R12 ;  /* 0x0000001309097224 */ /* 0x000fe400078e020c */
[----:B------:R-:W-:Y:S02]  /*4630*/  IMAD.IADD R3, R5, 0x1, R3 ;  /* 0x0000000105037824 */ /* 0x000fe400078e0203 */
[----:B------:R-:W-:-:S03]  /*4640*/  IMAD.IADD R2, R7, 0x1, R9 ;  /* 0x0000000107027824 */ /* 0x000fc600078e0209 */
[----:B------:R-:W-:Y:S02]  /*4650*/  LEA.HI.X R3, R4, R21, R3, 0x2, P1 ;  /* 0x0000001504037211 */ /* 0x000fe400008f1403 */
[----:B------:R-:W-:Y:S01]  /*4660*/  LEA.HI.X R2, R6, R23, R2, 0x2, P2 ;  /* 0x0000001706027211 */ /* 0x000fe200010f1402 */
[----:B----4-:R-:W-:Y:S06]  /*4670*/  @P0 BRA `(.L_x_898) ;  /* 0x0000000000340947 */ /* 0x010fec0003800000 */
[----:B------:R-:W-:Y:S01]  /*4680*/  R2UR UR6, R22 ;  /* 0x00000000160672ca */ /* 0x000fe200000e0000 */
[----:B------:R-:W-:Y:S01]  /*4690*/  UMOV UR5, 0x1200 ;  /* 0x0000120000057882 */ /* 0x000fe20000000000 */
[----:B------:R-:W-:Y:S01]  /*46a0*/  R2UR UR7, R2 ;  /* 0x00000000020772ca */ /* 0x000fe200000e0000 */
[----:B------:R-:W-:Y:S01]  /*46b0*/  UMOV UR8, 0x0 ;  /* 0x0000000000087882 */ /* 0x000fe20000000000 */
[----:B------:R-:W-:Y:S01]  /*46c0*/  PLOP3.LUT P0, PT, PT, PT, PT, 0x80, 0x0 ;  /* 0x000000000000781c */ /* 0x000fe20003f0f070 */
[----:B------:R-:W-:-:S12]  /*46d0*/  UMOV UR9, 0x14f00000 ;  /* 0x14f0000000097882 */ /* 0x000fd80000000000 */
.L_x_899:
[----:B------:R-:W-:Y:S01]  /*46e0*/  @P0 ELECT P1, URZ, PT ;  /* 0x00000000003f082f */ /* 0x000fe20003820000 */
[----:B------:R1:W-:-:S12]  /*46f0*/  UBLKRED.G.S.ADD.F32.RN [UR6], [UR4], UR5, desc[UR8] ;  /* 0x00000806040073bb */ /* 0x0003d800080a1405 */
[----:B------:R-:W-:Y:S02]  /*4700*/  @P1 PLOP3.LUT P0, PT, P1, PT, PT, 0x8, 0x0 ;  /* 0x000000000000181c */ /* 0x000fe40000f0e170 */
[----:B------:R-:W-:-:S11]  /*4710*/  PLOP3.LUT P1, PT, PT, PT, PT, 0x8, 0x0 ;  /* 0x000000000000781c */ /* 0x000fd60003f2e170 */
[----:B-1----:R-:W-:Y:S05]  /*4720*/  @P0 BRA.U.ANY `(.L_x_899) ;  /* 0xfffffffd00ec0947 */ /* 0x002fea000393ffff */
[----:B------:R0:W-:Y:S01]  /*4730*/  UTMACMDFLUSH ;  /* 0x00000000000079b7 */ /* 0x0001e20000000000 */
[----:B------:R-:W-:-:S04]  /*4740*/  DEPBAR.LE SB0, 0x0 ;  /* 0x000080000000791a */ /* 0x000fc80000000000 */
.L_x_898:
[----:B------:R-:W-:Y:S05]  /*4750*/  BSYNC B0 ;  /* 0x0000000000007941 */ /* 0x000fea0003800000 */
.L_x_897:
[----:B------:R-:W-:Y:S01]  /*4760*/  BAR.SYNC.DEFER_BLOCKING 0x1, 0x180 ;  /* 0x0046000000007b1d */ /* 0x000fe20000010000 */
[----:B------:R-:W-:-:S05]  /*4770*/  ISETP.NE.AND P0, PT, R0, 0x80, PT ;  /* 0x000000800000780c */ /* 0x000fca0003f05270 */
        /* <DEDUP_REMOVED lines=26> */
.L_x_900:
        /* <DEDUP_REMOVED lines=8> */
.L_x_868:
        /* <DEDUP_REMOVED lines=20> */
.L_x_902:
        /* <DEDUP_REMOVED lines=13> */
.L_x_904:
[----:B------:R-:W-:-:S05]  /*4bb0*/  ULDC UR5, c[0x0][0x8c4] ;  /* 0x0002310000057ab9 */ /* 0x000fca0000000800 */
.L_x_903:
        /* <DEDUP_REMOVED lines=40> */
.L_x_905:
        /* <DEDUP_REMOVED lines=53> */
.L_x_927:
        /* <DEDUP_REMOVED lines=23> */
.L_x_908:
[----:B------:R-:W-:Y:S05]  /*5300*/  BSYNC B0 ;  /* 0x0000000000007941 */ /* 0x000fea0003800000 */
.L_x_907:
        /* <DEDUP_REMOVED lines=12> */
.L_x_910:
[----:B------:R-:W-:Y:S05]  /*53d0*/  BSYNC B0 ;  /* 0x0000000000007941 */ /* 0x000fea0003800000 */
.L_x_909:
        /* <DEDUP_REMOVED lines=13> */
.L_x_912:
[----:B------:R-:W-:Y:S05]  /*54b0*/  BSYNC B0 ;  /* 0x0000000000007941 */ /* 0x000fea0003800000 */
.L_x_911:
[----:B------:R-:W-:Y:S06]  /*54c0*/  BAR.ARV 0xa, 0xa0 ;  /* 0x0282800000007b1d */ /* 0x000fec0000002000 */
[----:B------:R-:W-:Y:S04]  /*54d0*/  BSSY B0, `(.L_x_913) ;  /* 0x0000003000007945 */ /* 0x000fe80003800000 */
[----:B------:R-:W-:Y:S05]  /*54e0*/  @!P0 BRA `(.L_x_914) ;  /* 0x0000000000048947 */ /* 0x000fea0003800000 */
[----:B------:R-:W-:-:S04]  /*54f0*/  DEPBAR.LE SB0, 0x1 ;  /* 0x000080400000791a */ /* 0x000fc80000000000 */
.L_x_914:
[----:B------:R-:W-:Y:S05]  /*5500*/  BSYNC B0 ;  /* 0x0000000000007941 */ /* 0x000fea0003800000 */
.L_x_913:
[----:B------:R-:W-:Y:S06]  /*5510*/  BAR.ARV 0xb, 0xa0 ;  /* 0x02c2800000007b1d */ /* 0x000fec0000002000 */
[----:B------:R-:W-:Y:S04]  /*5520*/  BSSY B0, `(.L_x_915) ;  /* 0x0000003000007945 */ /* 0x000fe80003800000 */
[----:B------:R-:W-:Y:S05]  /*5530*/  @!P0 BRA `(.L_x_916) ;  /* 0x0000000000048947 */ /* 0x000fea0003800000 */
[----:B------:R-:W-:-:S04]  /*5540*/  DEPBAR.LE SB0, 0x0 ;  /* 0x000080000000791a */ /* 0x000fc80000000000 */
.L_x_916:
[----:B------:R-:W-:Y:S05]  /*5550*/  BSYNC B0 ;  /* 0x0000000000007941 */ /* 0x000fea0003800000 */
.L_x_915:
        /* <DEDUP_REMOVED lines=13> */
.L_x_918:
[----:B------:R-:W-:Y:S05]  /*5630*/  BSYNC B0 ;  /* 0x0000000000007941 */ /* 0x000fea0003800000 */
.L_x_917:
        /* <DEDUP_REMOVED lines=12> */
.L_x_920:
[----:B------:R-:W-:Y:S05]  /*5700*/  BSYNC B0 ;  /* 0x0000000000007941 */ /* 0x000fea0003800000 */
.L_x_919:
        /* <DEDUP_REMOVED lines=13> */
.L_x_922:
[----:B------:R-:W-:Y:S05]  /*57e0*/  BSYNC B0 ;  /* 0x0000000000007941 */ /* 0x000fea0003800000 */
.L_x_921:
[----:B------:R-:W-:Y:S06]  /*57f0*/  BAR.ARV 0xa, 0xa0 ;  /* 0x0282800000007b1d */ /* 0x000fec0000002000 */
[----:B------:R-:W-:Y:S04]  /*5800*/  BSSY B0, `(.L_x_923) ;  /* 0x0000003000007945 */ /* 0x000fe80003800000 */
[----:B------:R-:W-:Y:S05]  /*5810*/  @!P0 BRA `(.L_x_924) ;  /* 0x0000000000048947 */ /* 0x000fea0003800000 */
[----:B------:R-:W-:-:S04]  /*5820*/  DEPBAR.LE SB0, 0x1 ;  /* 0x000080400000791a */ /* 0x000fc80000000000 */
.L_x_924:
[----:B------:R-:W-:Y:S05]  /*5830*/  BSYNC B0 ;  /* 0x0000000000007941 */ /* 0x000fea0003800000 */
.L_x_923:
[----:B------:R-:W-:Y:S01]  /*5840*/  VIADD R0, R0, 0xfffffffe ;  /* 0xfffffffe00007836 */ /* 0x000fe20000000000 */
[----:B------:R-:W-:Y:S06]  /*5850*/  BAR.ARV 0xb, 0xa0 ;  /* 0x02c2800000007b1d */ /* 0x000fec0000002000 */
[----:B------:R-:W-:Y:S01]  /*5860*/  BSSY B0, `(.L_x_925) ;  /* 0x0000004000007945 */ /* 0x000fe20003800000 */
[----:B------:R-:W-:-:S03]  /*5870*/  ISETP.NE.AND P1, PT, R0, RZ, PT ;  /* 0x000000ff0000720c */ /* 0x000fc60003f25270 */
[----:B------:R-:W-:Y:S10]  /*5880*/  @!P0 BRA `(.L_x_926) ;  /* 0x0000000000048947 */ /* 0x000ff40003800000 */
[----:B------:R-:W-:-:S04]  /*5890*/  DEPBAR.LE SB0, 0x0 ;  /* 0x000080000000791a */ /* 0x000fc80000000000 */
.L_x_926:
[----:B------:R-:W-:Y:S05]  /*58a0*/  BSYNC B0 ;  /* 0x0000000000007941 */ /* 0x000fea0003800000 */
.L_x_925:
[----:B------:R-:W-:Y:S06]  /*58b0*/  BAR.ARV 0xc, 0xa0 ;  /* 0x0302800000007b1d */ /* 0x000fec0000002000 */
[----:B------:R-:W-:Y:S02]  /*58c0*/  UIADD3 UR5, UR5, 0x2, URZ ;  /* 0x0000000205057890 */ /* 0x000fe4000fffe03f */
[----:B------:R-:W-:Y:S01]  /*58d0*/  UIADD3 UR4, UR4, 0x1, URZ ;  /* 0x0000000104047890 */ /* 0x000fe2000fffe03f */
[----:B------:R-:W-:Y:S11]  /*58e0*/  @P1 BRA `(.L_x_927) ;  /* 0xfffffff800281947 */ /* 0x000ff6000383ffff */
[----:B------:R-:W-:-:S12]  /*58f0*/  UIADD3 UR6, UR20, 0x6000, URZ ;  /* 0x0000600014067890 */ /* 0x000fd8000fffe03f */
.L_x_906:
        /* <DEDUP_REMOVED lines=19> */
.L_x_929:
[----:B------:R-:W-:Y:S05]  /*5a30*/  BSYNC B0 ;  /* 0x0000000000007941 */ /* 0x000fea0003800000 */
.L_x_928:
        /* <DEDUP_REMOVED lines=18> */
.L_x_931:
[----:B------:R-:W-:Y:S05]  /*5b60*/  BSYNC B0 ;  /* 0x0000000000007941 */ /* 0x000fea0003800000 */
.L_x_930:
        /* <DEDUP_REMOVED lines=19> */
.L_x_933:
[----:B------:R-:W-:Y:S05]  /*5ca0*/  BSYNC B0 ;  /* 0x0000000000007941 */ /* 0x000fea0003800000 */
.L_x_932:
[----:B------:R-:W-:Y:S06]  /*5cb0*/  BAR.ARV 0xa, 0xa0 ;  /* 0x0282800000007b1d */ /* 0x000fec0000002000 */
[----:B------:R-:W-:Y:S04]  /*5cc0*/  BSSY B0, `(.L_x_934) ;  /* 0x0000003000007945 */ /* 0x000fe80003800000 */
[----:B------:R-:W-:Y:S05]  /*5cd0*/  @!P0 BRA `(.L_x_935) ;  /* 0x0000000000048947 */ /* 0x000fea0003800000 */
[----:B------:R-:W-:-:S04]  /*5ce0*/  DEPBAR.LE SB0, 0x1 ;  /* 0x000080400000791a */ /* 0x000fc80000000000 */
.L_x_935:
[----:B------:R-:W-:Y:S05]  /*5cf0*/  BSYNC B0 ;  /* 0x0000000000007941 */ /* 0x000fea0003800000 */
.L_x_934:
[----:B------:R-:W-:Y:S06]  /*5d00*/  BAR.ARV 0xb, 0xa0 ;  /* 0x02c2800000007b1d */ /* 0x000fec0000002000 */
[----:B------:R-:W-:Y:S04]  /*5d10*/  BSSY B0, `(.L_x_936) ;  /* 0x0000003000007945 */ /* 0x000fe80003800000 */
[----:B------:R-:W-:Y:S05]  /*5d20*/  @!P0 BRA `(.L_x_937) ;  /* 0x0000000000048947 */ /* 0x000fea0003800000 */
[----:B------:R-:W-:-:S04]  /*5d30*/  DEPBAR.LE SB0, 0x0 ;  /* 0x000080000000791a */ /* 0x000fc80000000000 */
.L_x_937:
[----:B------:R-:W-:Y:S05]  /*5d40*/  BSYNC B0 ;  /* 0x0000000000007941 */ /* 0x000fea0003800000 */
.L_x_936:
[----:B------:R-:W-:Y:S06]  /*5d50*/  BAR.ARV 0xc, 0xa0 ;  /* 0x0302800000007b1d */ /* 0x000fec0000002000 */
[----:B------:R-:W-:Y:S05]  /*5d60*/  BRA `(.L_x_873) ;  /* 0x0000002400887947 */ /* 0x000fea0003800000 */
.L_x_901:
        /* <DEDUP_REMOVED lines=10> */
.L_x_938:
        /* <DEDUP_REMOVED lines=10> */
.L_x_940:
[----:B------:R-:W3:Y:S02]  /*5eb0*/  LDC R0, c[0x0][0x8c4] ;  /* 0x00023100ff007b82 */ /* 0x000ee40000000800 */
.L_x_939:
        /* <DEDUP_REMOVED lines=42> */
.L_x_942:
        /* <DEDUP_REMOVED lines=70> */
.L_x_971:
        /* <DEDUP_REMOVED lines=9> */
.L_x_945:
        /* <DEDUP_REMOVED lines=98> */
.L_x_956:
[----:B-1----:R-:W-:-:S05]  /*6c70*/  IMAD.MOV.U32 R11, RZ, RZ, 0x1 ;  /* 0x00000001ff0b7424 */ /* 0x002fca00078e00ff */
[----:B------:R-:W-:-:S04]  /*6c80*/  SHF.L.U32 R11, R11, 0x1f, RZ ;  /* 0x0000001f0b0b7819 */ /* 0x000fc800000006ff */
[----:B------:R-:W1:Y:S02]  /*6c90*/  SYNCS.PHASECHK.TRANS64.TRYWAIT P1, [R12+URZ+0x36438], R11 ;  /* 0x0364380b0c0075a7 */ /* 0x000e64000802017f */
[----:B-1234-:R-:W-:Y:S05]  /*6ca0*/  @!P1 BRA `(.L_x_948) ;  /* 0x0000001800349947 */ /* 0x01efea0003800000 */
.L_x_972:
[----:B------:R-:W-:Y:S05]  /*6cb0*/  @P0 BRA `(.L_x_949) ;  /* 0x0000000000140947 */ /* 0x000fea0003800000 */
[----:B------:R-:W-:Y:S01]  /*6cc0*/  ISETP.NE.AND P1, PT, R8, RZ, PT ;  /* 0x000000ff0800720c */ /* 0x000fe20003f25270 */
[----:B------:R-:W-:-:S04]  /*6cd0*/  IMAD.MOV.U32 R3, RZ, RZ, 0x6100 ;  /* 0x00006100ff037424 */ /* 0x000fc800078e00ff */
[----:B------:R2:W-:Y:S08]  /*6ce0*/  SYNCS.ARRIVE.TRANS64 RZ, [R12+URZ+0x36430], R3 ;  /* 0x036430030cff79a7 */ /* 0x0005f0000800003f */
[----:B------:R-:W-:Y:S05]  /*6cf0*/  @!P1 BRA `(.L_x_949) ;  /* 0x0000000000049947 */ /* 0x000fea0003800000 */
[----:B------:R-:W-:Y:S01]  /*6d00*/  BPT.TRAP 0x1 ;  /* 0x000000040000795c */ /* 0x000fe20000300000 */
.L_x_949:
        /* <DEDUP_REMOVED lines=49> */
.L_x_973:
[----:B------:R-:W-:Y:S05]  /*7020*/  @P0 BRA `(.L_x_951) ;  /* 0x0000000000140947 */ /* 0x000fea0003800000 */
[----:B------:R-:W-:Y:S01]  /*7030*/  ISETP.NE.AND P1, PT, R8, RZ, PT ;  /* 0x000000ff0800720c */ /* 0x000fe20003f25270 */
[----:B--2---:R-:W-:-:S04]  /*7040*/  IMAD.MOV.U32 R27, RZ, RZ, 0x6100 ;  /* 0x00006100ff1b7424 */ /* 0x004fc800078e00ff */
[----:B------:R3:W-:Y:S08]  /*7050*/  SYNCS.ARRIVE.TRANS64 RZ, [R12+URZ+0x36418], R27 ;  /* 0x0364181b0cff79a7 */ /* 0x0007f0000800003f */
[----:B------:R-:W-:Y:S05]  /*7060*/  @!P1 BRA `(.L_x_951) ;  /* 0x0000000000049947 */ /* 0x000fea0003800000 */
[----:B------:R-:W-:Y:S01]  /*7070*/  BPT.TRAP 0x1 ;  /* 0x000000040000795c */ /* 0x000fe20000300000 */
.L_x_951:
        /* <DEDUP_REMOVED lines=37> */
.L_x_974:
[----:B--2---:R-:W-:Y:S01]  /*72d0*/  SHF.R.S32.HI R28, RZ, 0x1f, R26 ;  /* 0x0000001fff1c7819 */ /* 0x004fe2000001141a */
[----:B------:R-:W-:Y:S06]  /*72e0*/  @P0 BRA `(.L_x_953) ;  /* 0x0000000000140947 */ /* 0x000fec0003800000 */
[----:B------:R-:W-:Y:S01]  /*72f0*/  ISETP.NE.AND P1, PT, R8, RZ, PT ;  /* 0x000000ff0800720c */ /* 0x000fe20003f25270 */
[----:B------:R-:W-:-:S04]  /*7300*/  IMAD.MOV.U32 R29, RZ, RZ, 0x6100 ;  /* 0x00006100ff1d7424 */ /* 0x000fc800078e00ff */
[----:B------:R2:W-:Y:S08]  /*7310*/  SYNCS.ARRIVE.TRANS64 RZ, [R12+URZ+0x36430], R29 ;  /* 0x0364301d0cff79a7 */ /* 0x0005f0000800003f */
[----:B------:R-:W-:Y:S05]  /*7320*/  @!P1 BRA `(.L_x_953) ;  /* 0x0000000000049947 */ /* 0x000fea0003800000 */
[----:B------:R-:W-:Y:S01]  /*7330*/  BPT.TRAP 0x1 ;  /* 0x000000040000795c */ /* 0x000fe20000300000 */
.L_x_953:
        /* <DEDUP_REMOVED lines=37> */
.L_x_976:
[----:B------:R-:W-:Y:S05]  /*7590*/  @P0 BRA `(.L_x_955) ;  /* 0x0000000000140947 */ /* 0x000fea0003800000 */
[----:B------:R-:W-:Y:S01]  /*75a0*/  ISETP.NE.AND P1, PT, R8, RZ, PT ;  /* 0x000000ff0800720c */ /* 0x000fe20003f25270 */
[----:B---3--:R-:W-:-:S04]  /*75b0*/  IMAD.MOV.U32 R5, RZ, RZ, 0x6100 ;  /* 0x00006100ff057424 */ /* 0x008fc800078e00ff */
[----:B------:R4:W-:Y:S08]  /*75c0*/  SYNCS.ARRIVE.TRANS64 RZ, [R12+URZ+0x36410], R5 ;  /* 0x036410050cff79a7 */ /* 0x0009f0000800003f */
[----:B------:R-:W-:Y:S05]  /*75d0*/  @!P1 BRA `(.L_x_955) ;  /* 0x0000000000049947 */ /* 0x000fea0003800000 */
[----:B------:R-:W-:Y:S01]  /*75e0*/  BPT.TRAP 0x1 ;  /* 0x000000040000795c */ /* 0x000fe20000300000 */
.L_x_955:
        /* <DEDUP_REMOVED lines=37> */
.L_x_947:
[----:B------:R-:W-:Y:S01]  /*7840*/  ISETP.NE.AND P1, PT, R17, RZ, PT ;  /* 0x000000ff1100720c */ /* 0x000fe20003f25270 */
[----:B------:R-:W-:-:S12]  /*7850*/  IMAD.MOV.U32 R4, RZ, RZ, 0x1 ;  /* 0x00000001ff047424 */ /* 0x000fd800078e00ff */
[----:B------:R-:W-:Y:S05]  /*7860*/  @!P1 BRA `(.L_x_946) ;  /* 0x00000004006c9947 */ /* 0x000fea0003800000 */
[----:B------:R-:W3:Y:S02]  /*7870*/  SYNCS.PHASECHK.TRANS64.TRYWAIT P1, [R12+URZ+0x36438], R11 ;  /* 0x0364380b0c0075a7 */ /* 0x000ee4000802017f */
[----:B---3--:R-:W-:Y:S05]  /*7880*/  @!P1 BRA `(.L_x_957) ;  /* 0x0000000c00909947 */ /* 0x008fea0003800000 */
.L_x_977:
[----:B------:R-:W-:Y:S05]  /*7890*/  @P0 BRA `(.L_x_958) ;  /* 0x0000000000140947 */ /* 0x000fea0003800000 */
[----:B------:R-:W-:Y:S01]  /*78a0*/  ISETP.NE.AND P1, PT, R8, RZ, PT ;  /* 0x000000ff0800720c */ /* 0x000fe20003f25270 */
[----:B------:R-:W-:-:S04]  /*78b0*/  IMAD.MOV.U32 R5, RZ, RZ, 0x6100 ;  /* 0x00006100ff057424 */ /* 0x000fc800078e00ff */
[----:B------:R4:W-:Y:S08]  /*78c0*/  SYNCS.ARRIVE.TRANS64 RZ, [R12+URZ+0x36430], R5 ;  /* 0x036430050cff79a7 */ /* 0x0009f0000800003f */
[----:B------:R-:W-:Y:S05]  /*78d0*/  @!P1 BRA `(.L_x_958) ;  /* 0x0000000000049947 */ /* 0x000fea0003800000 */
[----:B------:R-:W-:Y:S01]  /*78e0*/  BPT.TRAP 0x1 ;  /* 0x000000040000795c */ /* 0x000fe20000300000 */
.L_x_958:
        /* <DEDUP_REMOVED lines=42> */
.L_x_978:
[----:B------:R-:W-:Y:S01]  /*7b90*/  IMAD.MOV.U32 R4, RZ, RZ, RZ ;  /* 0x000000ffff047224 */ /* 0x000fe200078e00ff */
[----:B------:R-:W-:Y:S06]  /*7ba0*/  @P0 BRA `(.L_x_960) ;  /* 0x0000000000140947 */ /* 0x000fec0003800000 */
[----:B------:R-:W-:Y:S01]  /*7bb0*/  ISETP.NE.AND P1, PT, R8, RZ, PT ;  /* 0x000000ff0800720c */ /* 0x000fe20003f25270 */
[----:B----4-:R-:W-:-:S04]  /*7bc0*/  IMAD.MOV.U32 R5, RZ, RZ, 0x6100 ;  /* 0x00006100ff057424 */ /* 0x010fc800078e00ff */
[----:B------:R4:W-:Y:S08]  /*7bd0*/  SYNCS.ARRIVE.TRANS64 RZ, [R12+URZ+0x36418], R5 ;  /* 0x036418050cff79a7 */ /* 0x0009f0000800003f */
[----:B------:R-:W-:Y:S05]  /*7be0*/  @!P1 BRA `(.L_x_960) ;  /* 0x0000000000049947 */ /* 0x000fea0003800000 */
[----:B------:R-:W-:Y:S01]  /*7bf0*/  BPT.TRAP 0x1 ;  /* 0x000000040000795c */ /* 0x000fe20000300000 */
.L_x_960:
        /* <DEDUP_REMOVED lines=34> */
.L_x_946:
[----:B------:R-:W-:-:S04]  /*7e20*/  SHF.L.U32 R3, R4, 0x1f, RZ ;  /* 0x0000001f04037819 */ /* 0x000fc800000006ff */
[----:B------:R-:W4:Y:S02]  /*7e30*/  SYNCS.PHASECHK.TRANS64.TRYWAIT P1, [R12+URZ+0x36438], R3 ;  /* 0x036438030c0075a7 */ /* 0x000f24000802017f */
[----:B----4-:R-:W-:Y:S05]  /*7e40*/  @!P1 BRA `(.L_x_961) ;  /* 0x0000000800489947 */ /* 0x010fea0003800000 */
.L_x_979:
[----:B------:R-:W-:Y:S05]  /*7e50*/  @P0 BRA `(.L_x_962) ;  /* 0x0000000000180947 */ /* 0x000fea0003800000 */
[----:B------:R-:W5:Y:S01]  /*7e60*/  S2R R2, SR_TID.X ;  /* 0x0000000000027919 */ /* 0x000f620000002100 */
[----:B----4-:R-:W-:-:S04]  /*7e70*/  IMAD.MOV.U32 R3, RZ, RZ, 0x6100 ;  /* 0x00006100ff037424 */ /* 0x010fc800078e00ff */
[----:B------:R4:W-:Y:S01]  /*7e80*/  SYNCS.ARRIVE.TRANS64 RZ, [R12+URZ+0x36430], R3 ;  /* 0x036430030cff79a7 */ /* 0x0009e2000800003f */
[----:B-----5:R-:W-:-:S13]  /*7e90*/  LOP3.LUT P0, RZ, R2, 0x1f, RZ, 0xc0, !PT ;  /* 0x0000001f02ff7812 */ /* 0x020fda000780c0ff */
[----:B----4-:R-:W-:Y:S05]  /*7ea0*/  @!P0 BRA `(.L_x_962) ;  /* 0x0000000000048947 */ /* 0x010fea0003800000 */
[----:B------:R-:W-:Y:S01]  /*7eb0*/  BPT.TRAP 0x1 ;  /* 0x000000040000795c */ /* 0x000fe20000300000 */
.L_x_962:
        /* <DEDUP_REMOVED lines=44> */
.L_x_943:
[----:B------:R-:W-:Y:S05]  /*8180*/  BSYNC B0 ;  /* 0x0000000000007941 */ /* 0x000fea0003800000 */
.L_x_941:
[----:B------:R-:W-:-:S03]  /*8190*/  UMOV UR6, 0xffffffff ;  /* 0xffffffff00067882 */ /* 0x000fc60000000000 */
[----:B------:R-:W-:Y:S05]  /*81a0*/  BRA.DIV UR6, `(.L_x_963) ;  /* 0x0000000606847947 */ /* 0x000fea000b800000 */
[----:B------:R-:W-:-:S13]  /*81b0*/  ELECT P6, URZ, PT ;  /* 0x00000000003f782f */ /* 0x000fda00038c0000 */
.L_x_982:
[----:B------:R-:W-:Y:S05]  /*81c0*/  @!P6 BRA `(.L_x_873) ;  /* 0x000000000070e947 */ /* 0x000fea0003800000 */
[----:B------:R-:W-:-:S04]  /*81d0*/  LOP3.LUT R16, R16, 0x2, RZ, 0xfc, !PT ;  /* 0x0000000210107812 */ /* 0x000fc800078efcff */
[----:B------:R-:W-:-:S13]  /*81e0*/  ISETP.NE.AND P2, PT, R16, 0x3, PT ;  /* 0x000000031000780c */ /* 0x000fda0003f45270 */
[----:B------:R-:W-:Y:S05]  /*81f0*/  @!P2 BRA `(.L_x_964) ;  /* 0x000000000004a947 */ /* 0x000fea0003800000 */
[----:B--2---:R-:W-:Y:S01]  /*8200*/  BPT.TRAP 0x1 ;  /* 0x000000040000795c */ /* 0x004fe20000300000 */
.L_x_964:
        /* <DEDUP_REMOVED lines=15> */
.L_x_983:
[----:B------:R-:W5:Y:S02]  /*8300*/  SYNCS.PHASECHK.TRANS64.TRYWAIT P0, [R5+URZ], R0 ;  /* 0x00000000050075a7 */ /* 0x000f64000800017f */
[----:B-----5:R-:W-:Y:S05]  /*8310*/  @!P0 BRA `(.L_x_966) ;  /* 0x00000004005c8947 */ /* 0x020fea0003800000 */
.L_x_984:
[----:B------:R-:W-:Y:S05]  /*8320*/  @!P2 BRA `(.L_x_967) ;  /* 0x000000000004a947 */ /* 0x000fea0003800000 */
[----:B--2---:R-:W-:Y:S01]  /*8330*/  BPT.TRAP 0x1 ;  /* 0x000000040000795c */ /* 0x004fe20000300000 */
.L_x_967:
[----:B------:R-:W-:-:S07]  /*8340*/  SHF.L.U32 R4, R4, 0x1f, RZ ;  /* 0x0000001f04047819 */ /* 0x000fce00000006ff */
.L_x_968:
[----:B------:R1:W1:Y:S02]  /*8350*/  SYNCS.PHASECHK.TRANS64.TRYWAIT P0, [R9+URZ+0x36438], R4 ;  /* 0x03643804090075a7 */ /* 0x000264000800017f */
[----:B-1----:R-:W-:Y:S05]  /*8360*/  @!P0 NANOSLEEP.SYNCS 0x989680 ;  /* 0x009896800000895d */ /* 0x002fea0003900000 */
[----:B------:R-:W1:Y:S02]  /*8370*/  @!P0 SYNCS.PHASECHK.TRANS64 P0, [R9+URZ+0x36438], R4 ;  /* 0x03643804090085a7 */ /* 0x000e64000800007f */
[----:B-1----:R-:W-:Y:S05]  /*8380*/  @!P0 BRA `(.L_x_968) ;  /* 0xfffffffc00f08947 */ /* 0x002fea000383ffff */
.L_x_873:
[----:B--2---:R-:W-:Y:S05]  /*8390*/  BSYNC B6 ;  /* 0x0000000000067941 */ /* 0x004fea0003800000 */
.L_x_867:
[----:B------:R-:W-:Y:S05]  /*83a0*/  EXIT ;  /* 0x000000000000794d */ /* 0x000fea0003800000 */
.L_x_883:
[----:B------:R-:W-:Y:S02]  /*83b0*/  IMAD.MOV.U32 R12, RZ, RZ, RZ ;  /* 0x000000ffff0c7224 */ /* 0x000fe400078e00ff */
[----:B------:R-:W-:Y:S02]  /*83c0*/  IMAD.MOV.U32 R11, RZ, RZ, 0x1f ;  /* 0x0000001fff0b7424 */ /* 0x000fe400078e00ff */
[----:B------:R-:W-:-:S07]  /*83d0*/  IMAD.MOV.U32 R15, RZ, RZ, -0x1 ;  /* 0xffffffffff0f7424 */ /* 0x000fce00078e00ff */
[----:B------:R-:W-:Y:S05]  /*83e0*/  WARPSYNC.COLLECTIVE R15, `(.L_x_969) ;  /* 0x000000000f087348 */ /* 0x000fea0003c00000 */
[----:B------:R1:W2:Y:S02]  /*83f0*/  SHFL.IDX P6, R14, R13, R12, R11 ;  /* 0x0000000c0d0e7389 */ /* 0x0002a400000c000b */
[----:B-12---:R-:W-:Y:S01]  /*8400*/  ENDCOLLECTIVE ;  /* 0x000000000000791b */ /* 0x006fe20003800000 */
.L_x_969:
[----:B------:R-:W-:Y:S05]  /*8410*/  BRA `(.L_x_970) ;  /* 0xffffff8c00907947 */ /* 0x000fea000383ffff */
.L_x_885:
[----:B--2---:R-:W-:-:S04]  /*8420*/  IMAD.U32 R7, RZ, RZ, UR36 ;  /* 0x00000024ff077e24 */ /* 0x004fc8000f8e00ff */
[----:B------:R2:W3:Y:S03]  /*8430*/  SYNCS.PHASECHK.TRANS64.TRYWAIT P0, [R7+URZ+0x36400], R11 ;  /* 0x0364000b070075a7 */ /* 0x0004e6000800017f */
[----:B---3--:R-:W-:Y:S05]  /*8440*/  @!P0 NANOSLEEP.SYNCS 0x989680 ;  /* 0x009896800000895d */ /* 0x008fea0003900000 */
[----:B------:R-:W3:Y:S02]  /*8450*/  @!P0 SYNCS.PHASECHK.TRANS64 P0, [R7+URZ+0x36400], R11 ;  /* 0x0364000b070085a7 */ /* 0x000ee4000800007f */
[----:B---3--:R-:W-:Y:S05]  /*8460*/  @!P0 BRA `(.L_x_885) ;  /* 0xfffffffc00ec8947 */ /* 0x008fea000383ffff */
[----:B------:R-:W-:Y:S05]  /*8470*/  BRA `(.L_x_884) ;  /* 0xffffff8c00e07947 */ /* 0x000fea000383ffff */
.L_x_889:
[----:B--2---:R2:W3:Y:S02]  /*8480*/  SYNCS.PHASECHK.TRANS64.TRYWAIT P1, [R4+URZ+0x36410], R11 ;  /* 0x0364100b040075a7 */ /* 0x0044e4000802017f */
[----:B---3--:R-:W-:Y:S05]  /*8490*/  @!P1 NANOSLEEP.SYNCS 0x989680 ;  /* 0x009896800000995d */ /* 0x008fea0003900000 */
[----:B------:R-:W3:Y:S02]  /*84a0*/  @!P1 SYNCS.PHASECHK.TRANS64 P1, [R4+URZ+0x36410], R11 ;  /* 0x0364100b040095a7 */ /* 0x000ee4000802007f */
[----:B---3--:R-:W-:Y:S05]  /*84b0*/  @!P1 BRA `(.L_x_889) ;  /* 0xfffffffc00f09947 */ /* 0x008fea000383ffff */
[----:B------:R-:W-:Y:S05]  /*84c0*/  BRA `(.L_x_888) ;  /* 0xffffff9400887947 */ /* 0x000fea000383ffff */
.L_x_893:
[----:B--2---:R-:W-:-:S04]  /*84d0*/  IMAD.U32 R120, RZ, RZ, UR36 ;  /* 0x00000024ff787e24 */ /* 0x004fc8000f8e00ff */
[----:B------:R2:W3:Y:S03]  /*84e0*/  SYNCS.PHASECHK.TRANS64.TRYWAIT P1, [R120+URZ+0x36430], R15 ;  /* 0x0364300f780075a7 */ /* 0x0004e6000802017f */
[----:B---3--:R-:W-:Y:S05]  /*84f0*/  @!P1 NANOSLEEP.SYNCS 0x989680 ;  /* 0x009896800000995d */ /* 0x008fea0003900000 */
[----:B------:R-:W3:Y:S02]  /*8500*/  @!P1 SYNCS.PHASECHK.TRANS64 P1, [R120+URZ+0x36430], R15 ;  /* 0x0364300f780095a7 */ /* 0x000ee4000802007f */
[----:B---3--:R-:W-:Y:S05]  /*8510*/  @!P1 BRA `(.L_x_893) ;  /* 0xfffffffc00ec9947 */ /* 0x008fea000383ffff */
[----:B------:R-:W-:Y:S05]  /*8520*/  BRA `(.L_x_892) ;  /* 0xffffff9c00a47947 */ /* 0x000fea000383ffff */
.L_x_944:
[----:B-1----:R1:W2:Y:S02]  /*8530*/  SYNCS.PHASECHK.TRANS64.TRYWAIT P1, [R12+URZ+0x36420], R11 ;  /* 0x0364200b0c0075a7 */ /* 0x0022a4000802017f */
[----:B--2---:R-:W-:Y:S05]  /*8540*/  @!P1 NANOSLEEP.SYNCS 0x989680 ;  /* 0x009896800000995d */ /* 0x004fea0003900000 */
[----:B------:R-:W2:Y:S02]  /*8550*/  @!P1 SYNCS.PHASECHK.TRANS64 P1, [R12+URZ+0x36420], R11 ;  /* 0x0364200b0c0095a7 */ /* 0x000ea4000802007f */
[----:B--2---:R-:W-:Y:S05]  /*8560*/  @!P1 BRA `(.L_x_944) ;  /* 0xfffffffc00f09947 */ /* 0x004fea000383ffff */
[----:B------:R-:W-:Y:S05]  /*8570*/  BRA `(.L_x_971) ;  /* 0xffffffe000107947 */ /* 0x000fea000383ffff */
.L_x_948:
[----:B-1----:R1:W2:Y:S02]  /*8580*/  SYNCS.PHASECHK.TRANS64.TRYWAIT P1, [R12+URZ+0x36438], R11 ;  /* 0x0364380b0c0075a7 */ /* 0x0022a4000802017f */
[----:B--2---:R-:W-:Y:S05]  /*8590*/  @!P1 NANOSLEEP.SYNCS 0x989680 ;  /* 0x009896800000995d */ /* 0x004fea0003900000 */
[----:B------:R-:W2:Y:S02]  /*85a0*/  @!P1 SYNCS.PHASECHK.TRANS64 P1, [R12+URZ+0x36438], R11 ;  /* 0x0364380b0c0095a7 */ /* 0x000ea4000802007f */
[----:B--2---:R-:W-:Y:S05]  /*85b0*/  @!P1 BRA `(.L_x_948) ;  /* 0xfffffffc00f09947 */ /* 0x004fea000383ffff */
[----:B------:R-:W-:Y:S05]  /*85c0*/  BRA `(.L_x_972) ;  /* 0xffffffe400b87947 */ /* 0x000fea000383ffff */
.L_x_950:
[----:B--2---:R2:W3:Y:S02]  /*85d0*/  SYNCS.PHASECHK.TRANS64.TRYWAIT P1, [R12+URZ+0x36428], R27 ;  /* 0x0364281b0c0075a7 */ /* 0x0044e4000802017f */
[----:B---3--:R-:W-:Y:S05]  /*85e0*/  @!P1 NANOSLEEP.SYNCS 0x989680 ;  /* 0x009896800000995d */ /* 0x008fea0003900000 */
[----:B------:R-:W3:Y:S02]  /*85f0*/  @!P1 SYNCS.PHASECHK.TRANS64 P1, [R12+URZ+0x36428], R27 ;  /* 0x0364281b0c0095a7 */ /* 0x000ee4000802007f */
[----:B---3--:R-:W-:Y:S05]  /*8600*/  @!P1 BRA `(.L_x_950) ;  /* 0xfffffffc00f09947 */ /* 0x008fea000383ffff */
[----:B------:R-:W-:Y:S05]  /*8610*/  BRA `(.L_x_973) ;  /* 0xffffffe800807947 */ /* 0x000fea000383ffff */
.L_x_952:
[----:B--2---:R2:W3:Y:S02]  /*8620*/  SYNCS.PHASECHK.TRANS64.TRYWAIT P1, [R12+URZ+0x36438], R28 ;  /* 0x0364381c0c0075a7 */ /* 0x0044e4000802017f */
[----:B---3--:R-:W-:Y:S05]  /*8630*/  @!P1 NANOSLEEP.SYNCS 0x989680 ;  /* 0x009896800000995d */ /* 0x008fea0003900000 */
[----:B------:R-:W3:Y:S02]  /*8640*/  @!P1 SYNCS.PHASECHK.TRANS64 P1, [R12+URZ+0x36438], R28 ;  /* 0x0364381c0c0095a7 */ /* 0x000ee4000802007f */
[----:B---3--:R-:W-:Y:S05]  /*8650*/  @!P1 BRA `(.L_x_952) ;  /* 0xfffffffc00f09947 */ /* 0x008fea000383ffff */
[----:B------:R-:W-:Y:S05]  /*8660*/  BRA `(.L_x_974) ;  /* 0xffffffec00187947 */ /* 0x000fea000383ffff */
.L_x_954:
[----:B------:R-:W-:-:S07]  /*8670*/  SHF.L.U32 R5, R0, 0x1f, RZ ;  /* 0x0000001f00057819 */ /* 0x000fce00000006ff */
.L_x_975:
[----:B---3--:R3:W4:Y:S02]  /*8680*/  SYNCS.PHASECHK.TRANS64.TRYWAIT P1, [R12+URZ+0x36420], R5 ;  /* 0x036420050c0075a7 */ /* 0x008724000802017f */
[----:B----4-:R-:W-:Y:S05]  /*8690*/  @!P1 NANOSLEEP.SYNCS 0x989680 ;  /* 0x009896800000995d */ /* 0x010fea0003900000 */
[----:B------:R-:W4:Y:S02]  /*86a0*/  @!P1 SYNCS.PHASECHK.TRANS64 P1, [R12+URZ+0x36420], R5 ;  /* 0x036420050c0095a7 */ /* 0x000f24000802007f */
[----:B----4-:R-:W-:Y:S05]  /*86b0*/  @!P1 BRA `(.L_x_975) ;  /* 0xfffffffc00f09947 */ /* 0x010fea000383ffff */
[----:B------:R-:W-:Y:S05]  /*86c0*/  BRA `(.L_x_976) ;  /* 0xffffffec00b07947 */ /* 0x000fea000383ffff */
.L_x_957:
[----:B---3--:R3:W4:Y:S02]  /*86d0*/  SYNCS.PHASECHK.TRANS64.TRYWAIT P1, [R12+URZ+0x36438], R11 ;  /* 0x0364380b0c0075a7 */ /* 0x008724000802017f */
[----:B----4-:R-:W-:Y:S05]  /*86e0*/  @!P1 NANOSLEEP.SYNCS 0x989680 ;  /* 0x009896800000995d */ /* 0x010fea0003900000 */
[----:B------:R-:W4:Y:S02]  /*86f0*/  @!P1 SYNCS.PHASECHK.TRANS64 P1, [R12+URZ+0x36438], R11 ;  /* 0x0364380b0c0095a7 */ /* 0x000f24000802007f */
[----:B----4-:R-:W-:Y:S05]  /*8700*/  @!P1 BRA `(.L_x_957) ;  /* 0xfffffffc00f09947 */ /* 0x010fea000383ffff */
[----:B------:R-:W-:Y:S05]  /*8710*/  BRA `(.L_x_977) ;  /* 0xfffffff0005c7947 */ /* 0x000fea000383ffff */
.L_x_959:
[----:B----4-:R4:W1:Y:S02]  /*8720*/  SYNCS.PHASECHK.TRANS64.TRYWAIT P1, [R12+URZ+0x36428], R5 ;  /* 0x036428050c0075a7 */ /* 0x010864000802017f */
[----:B-1----:R-:W-:Y:S05]  /*8730*/  @!P1 NANOSLEEP.SYNCS 0x989680 ;  /* 0x009896800000995d */ /* 0x002fea0003900000 */
[----:B------:R-:W1:Y:S02]  /*8740*/  @!P1 SYNCS.PHASECHK.TRANS64 P1, [R12+URZ+0x36428], R5 ;  /* 0x036428050c0095a7 */ /* 0x000e64000802007f */
[----:B-1----:R-:W-:Y:S05]  /*8750*/  @!P1 BRA `(.L_x_959) ;  /* 0xfffffffc00f09947 */ /* 0x002fea000383ffff */
[----:B------:R-:W-:Y:S05]  /*8760*/  BRA `(.L_x_978) ;  /* 0xfffffff400087947 */ /* 0x000fea000383ffff */
.L_x_961:
[----:B----4-:R4:W1:Y:S02]  /*8770*/  SYNCS.PHASECHK.TRANS64.TRYWAIT P1, [R12+URZ+0x36438], R3 ;  /* 0x036438030c0075a7 */ /* 0x010864000802017f */
[----:B-1----:R-:W-:Y:S05]  /*8780*/  @!P1 NANOSLEEP.SYNCS 0x989680 ;  /* 0x009896800000995d */ /* 0x002fea0003900000 */
[----:B------:R-:W1:Y:S02]  /*8790*/  @!P1 SYNCS.PHASECHK.TRANS64 P1, [R12+URZ+0x36438], R3 ;  /* 0x036438030c0095a7 */ /* 0x000e64000802007f */
[----:B-1----:R-:W-:Y:S05]  /*87a0*/  @!P1 BRA `(.L_x_961) ;  /* 0xfffffffc00f09947 */ /* 0x002fea000383ffff */
[----:B------:R-:W-:Y:S05]  /*87b0*/  BRA `(.L_x_979) ;  /* 0xfffffff400a47947 */ /* 0x000fea000383ffff */
.L_x_963:
[----:B------:R-:W-:Y:S01]  /*87c0*/  BSSY B0, `(.L_x_980) ;  /* 0x0000006000007945 */ /* 0x000fe20003800000 */
[----:B------:R-:W-:-:S07]  /*87d0*/  IMAD.MOV.U32 R15, RZ, RZ, -0x1 ;  /* 0xffffffffff0f7424 */ /* 0x000fce00078e00ff */
[----:B-1234-:R-:W-:Y:S05]  /*87e0*/  WARPSYNC.COLLECTIVE R15, `(.L_x_981) ;  /* 0x000000000f0c7348 */ /* 0x01efea0003c00000 */
[----:B------:R-:W-:Y:S02]  /*87f0*/  ELECT P6, UR62, PT ;  /* 0x00000000003e782f */ /* 0x000fe400038c0000 */
[----:B------:R-:W-:Y:S01]  /*8800*/  MOV R14, UR62 ;  /* 0x0000003e000e7c02 */ /* 0x000fe20008000f00 */
[----:B-1234-:R-:W-:Y:S10]  /*8810*/  ENDCOLLECTIVE ;  /* 0x000000000000791b */ /* 0x01eff40003800000 */
.L_x_981:
[----:B------:R-:W-:Y:S05]  /*8820*/  BSYNC B0 ;  /* 0x0000000000007941 */ /* 0x000fea0003800000 */
.L_x_980:
[----:B------:R-:W-:Y:S05]  /*8830*/  BRA `(.L_x_982) ;  /* 0xfffffff800607947 */ /* 0x000fea000383ffff */
.L_x_965:
[----:B----4-:R4:W1:Y:S02]  /*8840*/  SYNCS.PHASECHK.TRANS64.TRYWAIT P0, [R7+URZ], R6 ;  /* 0x00000006070075a7 */ /* 0x010864000800017f */
[----:B-1----:R-:W-:Y:S05]  /*8850*/  @!P0 NANOSLEEP.SYNCS 0x989680 ;  /* 0x009896800000895d */ /* 0x002fea0003900000 */
[----:B------:R-:W1:Y:S02]  /*8860*/  @!P0 SYNCS.PHASECHK.TRANS64 P0, [R7+URZ], R6 ;  /* 0x00000006070085a7 */ /* 0x000e64000800007f */
[----:B-1----:R-:W-:Y:S05]  /*8870*/  @!P0 BRA `(.L_x_965) ;  /* 0xfffffffc00f08947 */ /* 0x002fea000383ffff */
[----:B------:R-:W-:Y:S05]  /*8880*/  BRA `(.L_x_983) ;  /* 0xfffffff8009c7947 */ /* 0x000fea000383ffff */
.L_x_966:
[----:B------:R1:W1:Y:S02]  /*8890*/  SYNCS.PHASECHK.TRANS64.TRYWAIT P0, [R5+URZ], R0 ;  /* 0x00000000050075a7 */ /* 0x000264000800017f */
[----:B-1----:R-:W-:Y:S05]  /*88a0*/  @!P0 NANOSLEEP.SYNCS 0x989680 ;  /* 0x009896800000895d */ /* 0x002fea0003900000 */
[----:B------:R-:W1:Y:S02]  /*88b0*/  @!P0 SYNCS.PHASECHK.TRANS64 P0, [R5+URZ], R0 ;  /* 0x00000000050085a7 */ /* 0x000e64000800007f */
[----:B-1----:R-:W-:Y:S05]  /*88c0*/  @!P0 BRA `(.L_x_966) ;  /* 0xfffffffc00f08947 */ /* 0x002fea000383ffff */
[----:B------:R-:W-:Y:S05]  /*88d0*/  BRA `(.L_x_984) ;  /* 0xfffffff800907947 */ /* 0x000fea000383ffff */
.L_x_985:
        /* <DEDUP_REMOVED lines=10> */
.L_x_3861:


//--------------------- .text._ZN7cutlass13device_kernelIN5flash11enable_sm90INS1_16FlashAttnBwdSm90INS1_25CollectiveMainloopBwdSm90ILi2ELi1ELi1EN4cute5tupleIJNS5_1CILi1EEES8_S8_EEENS6_IJNS7_ILi64EEENS7_ILi96EEENS7_ILi192EEEEEENS_6half_tEfNS_4arch4Sm90ELb0ELb0ELb1ELb1ELb1ELb0ELb1ELb0ELi3ELi1ELi1ELi1ELb0EEENS1_24CollectiveEpilogueBwdGQAISD_fSG_Li384ELb1ELb1EEENS1_19SingleTileSchedulerILb1ELb0ELb0ELi96EEEEEEEEEvNT_6ParamsE --------------------------
	.section	.text._ZN7cutlass13device_kernelIN5flash11enable_sm90INS1_16FlashAttnBwdSm90INS1_25CollectiveMainloopBwdSm90ILi2ELi1ELi1EN4cute5tupleIJNS5_1CILi1EEES8_S8_EEENS6_IJNS7_ILi64EEENS7_ILi96EEENS7_ILi192EEEEEENS_6half_tEfNS_4arch4Sm90ELb0ELb0ELb1ELb1ELb1ELb0ELb1ELb0ELi3ELi1ELi1ELi1ELb0EEENS1_24CollectiveEpilogueBwdGQAISD_fSG_Li384ELb1ELb1EEENS1_19SingleTileSchedulerILb1ELb0ELb0ELi96EEEEEEEEEvNT_6ParamsE,"ax",@progbits
	.align	128
.text._ZN7cutlass13device_kernelIN5flash11enable_sm90INS1_16FlashAttnBwdSm90INS1_25CollectiveMainloopBwdSm90ILi2ELi1ELi1EN4cute5tupleIJNS5_1CILi1EEES8_S8_EEENS6_IJNS7_ILi64EEENS7_ILi96EEENS7_ILi192EEEEEENS_6half_tEfNS_4arch4Sm90ELb0ELb0ELb1ELb1ELb1ELb0ELb1ELb0ELi3ELi1ELi1ELi1ELb0EEENS1_24CollectiveEpilogueBwdGQAISD_fSG_Li384ELb1ELb1EEENS1_19SingleTileSchedulerILb1ELb0ELb0ELi96EEEEEEEEEvNT_6ParamsE:
        .type           _ZN7cutlass13device_kernelIN5flash11enable_sm90INS1_16FlashAttnBwdSm90INS1_25CollectiveMainloopBwdSm90ILi2ELi1ELi1EN4cute5tupleIJNS5_1CILi1EEES8_S8_EEENS6_IJNS7_ILi64EEENS7_ILi96EEENS7_ILi192EEEEEENS_6half_tEfNS_4arch4Sm90ELb0ELb0ELb1ELb1ELb1ELb0ELb1ELb0ELi3ELi1ELi1ELi1ELb0EEENS1_24CollectiveEpilogueBwdGQAISD_fSG_Li384ELb1ELb1EEENS1_19SingleTileSchedulerILb1ELb0ELb0ELi96EEEEEEEEEvNT_6ParamsE,@function
        .size           _ZN7cutlass13device_kernelIN5flash11enable_sm90INS1_16FlashAttnBwdSm90INS1_25CollectiveMainloopBwdSm90ILi2ELi1ELi1EN4cute5tupleIJNS5_1CILi1EEES8_S8_EEENS6_IJNS7_ILi64EEENS7_ILi96EEENS7_ILi192EEEEEENS_6half_tEfNS_4arch4Sm90ELb0ELb0ELb1ELb1ELb1ELb0ELb1ELb0ELi3ELi1ELi1ELi1ELb0EEENS1_24CollectiveEpilogueBwdGQAISD_fSG_Li384ELb1ELb1EEENS1_19SingleTileSchedulerILb1ELb0ELb0ELi96EEEEEEEEEvNT_6ParamsE,(.L_x_3862 - _ZN7cutlass13device_kernelIN5flash11enable_sm90INS1_16FlashAttnBwdSm90INS1_25CollectiveMainloopBwdSm90ILi2ELi1ELi1EN4cute5tupleIJNS5_1CILi1EEES8_S8_EEENS6_IJNS7_ILi64EEENS7_ILi96EEENS7_ILi192EEEEEENS_6half_tEfNS_4arch4Sm90ELb0ELb0ELb1ELb1ELb1ELb0ELb1ELb0ELi3ELi1ELi1ELi1ELb0EEENS1_24CollectiveEpilogueBwdGQAISD_fSG_Li384ELb1ELb1EEENS1_19SingleTileSchedulerILb1ELb0ELb0ELi96EEEEEEEEEvNT_6ParamsE)
        .other          _ZN7cutlass13device_kernelIN5flash11enable_sm90INS1_16FlashAttnBwdSm90INS1_25CollectiveMainloopBwdSm90ILi2ELi1ELi1EN4cute5tupleIJNS5_1CILi1EEES8_S8_EEENS6_IJNS7_ILi64EEENS7_ILi96EEENS7_ILi192EEEEEENS_6half_tEfNS_4arch4Sm90ELb0ELb0ELb1ELb1ELb1ELb0ELb1ELb0ELi3ELi1ELi1ELi1ELb0EEENS1_24CollectiveEpilogueBwdGQAISD_fSG_Li384ELb1ELb1EEENS1_19SingleTileSchedulerILb1ELb0ELb0ELi96EEEEEEEEEvNT_6ParamsE,@"STO_CUDA_ENTRY STV_DEFAULT"
_ZN7cutlass13device_kernelIN5flash11enable_sm90INS1_16FlashAttnBwdSm90INS1_25CollectiveMainloopBwdSm90ILi2ELi1ELi1EN4cute5tupleIJNS5_1CILi1EEES8_S8_EEENS6_IJNS7_ILi64EEENS7_ILi96EEENS7_ILi192EEEEEENS_6half_tEfNS_4arch4Sm90ELb0ELb0ELb1ELb1ELb1ELb0ELb1ELb0ELi3ELi1ELi1ELi1ELb0EEENS1_24CollectiveEpilogueBwdGQAISD_fSG_Li384ELb1ELb1EEENS1_19SingleTileSchedulerILb1ELb0ELb0ELi96EEEEEEEEEvNT_6ParamsE:
        /* <DEDUP_REMOVED lines=23> */
.L_x_987:
[----:B------:R-:W-:Y:S05]  /*0170*/  BSYNC B0 ;  /* 0x0000000000007941 */ /* 0x000fea0003800000 */
.L_x_986:
        /* <DEDUP_REMOVED lines=34> */
.L_x_988:
        /* <DEDUP_REMOVED lines=20> */
.L_x_989:
        /* <DEDUP_REMOVED lines=8> */
.L_x_992:
        /* <DEDUP_REMOVED lines=21> */
.L_x_993:
        /* <DEDUP_REMOVED lines=10> */
.L_x_995:
[----:B------:R-:W2:Y:S02]  /*0750*/  LDC R0, c[0x0][0x8c4] ;  /* 0x00023100ff007b82 */ /* 0x000ea40000000800 */
.L_x_994:
        /* <DEDUP_REMOVED lines=15> */
.L_x_997:
        /* <DEDUP_REMOVED lines=10> */
.L_x_998:
        /* <DEDUP_REMOVED lines=8> */
.L_x_999:
        /* <DEDUP_REMOVED lines=9> */
.L_x_1000:
        /* <DEDUP_REMOVED lines=76> */
.L_x_1003:
        /* <DEDUP_REMOVED lines=15> */
.L_x_1002:
        /* <DEDUP_REMOVED lines=20> */
.L_x_1005:
        /* <DEDUP_REMOVED lines=15> */
.L_x_1004:
        /* <DEDUP_REMOVED lines=8> */
.L_x_1121:
        /* <DEDUP_REMOVED lines=26> */
.L_x_1007:
        /* <DEDUP_REMOVED lines=100> */
.L_x_1019:
[----:B------:R-:W-:-:S13]  /*1a40*/  ISETP.NE.AND P0, PT, R9, 0x3, PT ;  /* 0x000000030900780c */ /* 0x000fda0003f05270 */
[----:B------:R-:W-:Y:S05]  /*1a50*/  @!P0 BRA `(.L_x_1009) ;  /* 0x0000000000048947 */ /* 0x000fea0003800000 */
[----:B------:R-:W-:Y:S01]  /*1a60*/  BPT.TRAP 0x1 ;  /* 0x000000040000795c */ /* 0x000fe20000300000 */
.L_x_1009:
[----:B------:R-:W-:Y:S02]  /*1a70*/  LEA R4, R3, UR36, 0x3 ;  /* 0x0000002403047c11 */ /* 0x000fe4000f8e18ff */
[----:B------:R-:W-:-:S04]  /*1a80*/  SHF.L.U32 R11, R7, 0x1f, RZ ;  /* 0x0000001f070b7819 */ /* 0x000fc800000006ff */
[----:B------:R1:W2:Y:S01]  /*1a90*/  SYNCS.PHASECHK.TRANS64.TRYWAIT P1, [R4+URZ+0x36410], R11 ;  /* 0x0364100b040075a7 */ /* 0x0002a2000802017f */
[----:B------:R-:W-:Y:S05]  /*1aa0*/  @!P0 BRA `(.L_x_1010) ;  /* 0x0000000000048947 */ /* 0x000fea0003800000 */
[----:B------:R-:W-:Y:S01]  /*1ab0*/  BPT.TRAP 0x1 ;  /* 0x000000040000795c */ /* 0x000fe20000300000 */
.L_x_1010:
[----:B--2---:R-:W-:Y:S05]  /*1ac0*/  @P1 BRA `(.L_x_1011) ;  /* 0x0000000000081947 */ /* 0x004fea0003800000 */
[----:B------:R-:W2:Y:S02]  /*1ad0*/  SYNCS.PHASECHK.TRANS64.TRYWAIT P1, [R4+URZ+0x36410], R11 ;  /* 0x0364100b040075a7 */ /* 0x000ea4000802017f */
[----:B--2---:R-:W-:Y:S05]  /*1ae0*/  @!P1 BRA `(.L_x_1012) ;  /* 0x00000074007c9947 */ /* 0x004fea0003800000 */
.L_x_1011:
        /* <DEDUP_REMOVED lines=104> */
.L_x_1013:
[----:B------:R-:W-:-:S04]  /*2170*/  SHF.L.U32 R15, R6, 0x1f, RZ ;  /* 0x0000001f060f7819 */ /* 0x000fc800000006ff */
[----:B------:R1:W1:Y:S01]  /*2180*/  SYNCS.PHASECHK.TRANS64.TRYWAIT P1, [UR36+0x36430], R15 ;  /* 0x0364300fff0075a7 */ /* 0x0002620008020164 */
[----:B------:R-:W-:Y:S05]  /*2190*/  @!P0 BRA `(.L_x_1014) ;  /* 0x0000000000048947 */ /* 0x000fea0003800000 */
[----:B------:R-:W-:Y:S01]  /*21a0*/  BPT.TRAP 0x1 ;  /* 0x000000040000795c */ /* 0x000fe20000300000 */
.L_x_1014:
        /* <DEDUP_REMOVED lines=33> */
.L_x_1015:
        /* <DEDUP_REMOVED lines=340> */
.L_x_1017:
        /* <DEDUP_REMOVED lines=60> */
.L_x_1018:
        /* <DEDUP_REMOVED lines=63> */
.L_x_1001:
[----:B------:R-:W-:Y:S05]  /*40b0*/  @P0 BRA `(.L_x_996) ;  /* 0x0000004c00cc0947 */ /* 0x000fea0003800000 */
[----:B------:R-:W3:Y:S01]  /*40c0*/  LDL.LU R120, [R1+0x8] ;  /* 0x0000080001787983 */ /* 0x000ee20000300800 */
[----:B-12---:R-:W1:Y:S01]  /*40d0*/  LDC.64 R2, c[0x0][0x878] ;  /* 0x00021e00ff027b82 */ /* 0x006e620000000a00 */
[----:B------:R-:W-:Y:S01]  /*40e0*/  ULDC UR7, c[0x0][0x870] ;  /* 0x00021c0000077ab9 */ /* 0x000fe20000000800 */
[----:B------:R-:W-:Y:S01]  /*40f0*/  ULDC UR6, c[0x0][0x80c] ;  /* 0x0002030000067ab9 */ /* 0x000fe20000000800 */
[----:B------:R-:W2:Y:S01]  /*4100*/  S2R R8, SR_TID.X ;  /* 0x0000000000087919 */ /* 0x000ea20000002100 */
[----:B------:R-:W4:Y:S01]  /*4110*/  S2R R0, SR_CTAID.Y ;  /* 0x0000000000007919 */ /* 0x000f220000002600 */
[----:B------:R-:W5:Y:S03]  /*4120*/  S2R R16, SR_CTAID.X ;  /* 0x0000000000107919 */ /* 0x000f660000002500 */
[----:B------:R-:W2:Y:S01]  /*4130*/  S2UR UR5, SR_CgaCtaId ;  /* 0x00000000000579c3 */ /* 0x000ea20000008800 */
[----:B------:R-:W-:-:S07]  /*4140*/  UMOV UR4, 0x400 ;  /* 0x0000040000047882 */ /* 0x000fce0000000000 */
[----:B------:R-:W5:Y:S01]  /*4150*/  LDC.64 R18, c[0x0][0x820] ;  /* 0x00020800ff127b82 */ /* 0x000f620000000a00 */
[----:B-1----:R-:W-:-:S04]  /*4160*/  ISETP.NE.U32.AND P0, PT, R2, RZ, PT ;  /* 0x000000ff0200720c */ /* 0x002fc80003f05070 */
[----:B------:R-:W-:-:S03]  /*4170*/  ISETP.NE.AND.EX P0, PT, R3, RZ, PT, P0 ;  /* 0x000000ff0300720c */ /* 0x000fc60003f05300 */
[----:B------:R-:W1:Y:S08]  /*4180*/  LDC.64 R20, c[0x0][0x848] ;  /* 0x00021200ff147b82 */ /* 0x000e700000000a00 */
[----:B------:R-:W2:Y:S08]  /*4190*/  LDC R3, c[0x0][0x850] ;  /* 0x00021400ff037b82 */ /* 0x000eb00000000800 */
[----:B------:R-:W3:Y:S08]  /*41a0*/  @P0 LDC.64 R4, c[0x0][0x878] ;  /* 0x00021e00ff040b82 */ /* 0x000ef00000000a00 */
[----:B------:R-:W1:Y:S01]  /*41b0*/  LDC.64 R22, c[0x0][0x800] ;  /* 0x00020000ff167b82 */ /* 0x000e620000000a00 */
[----:B---3--:R-:W-:-:S06]  /*41c0*/  @P0 IMAD.WIDE R4, R120, 0x4, R4 ;  /* 0x0000000478040825 */ /* 0x008fcc00078e0204 */
[----:B------:R3:W5:Y:S01]  /*41d0*/  @P0 LDG.E R5, desc[UR38][R4.64] ;  /* 0x0000002604050981 */ /* 0x000762000c1e1900 */
[----:B------:R-:W-:Y:S01]  /*41e0*/  BAR.SYNC.DEFER_BLOCKING 0x1, 0x180 ;  /* 0x0046000000007b1d */ /* 0x000fe20000010000 */
[----:B--2---:R-:W-:Y:S01]  /*41f0*/  ISETP.NE.AND P2, PT, R3, 0x1, PT ;  /* 0x000000010300780c */ /* 0x004fe20003f45270 */
[C---:B------:R-:W-:Y:S01]  /*4200*/  VIADD R15, R8.reuse, 0xffffff80 ;  /* 0xffffff80080f7836 */ /* 0x040fe20000000000 */
[----:B------:R-:W-:Y:S01]  /*4210*/  ISETP.NE.AND P1, PT, R8, 0x80, PT ;  /* 0x000000800800780c */ /* 0x000fe20003f25270 */
[----:B------:R-:W-:Y:S02]  /*4220*/  ULEA UR4, UR5, UR4, 0x18 ;  /* 0x0000000405047291 */ /* 0x000fe4000f8ec03f */
[----:B------:R-:W-:Y:S01]  /*4230*/  BSSY B0, `(.L_x_1020) ;  /* 0x0000052000007945 */ /* 0x000fe20003800000 */
[----:B------:R-:W-:-:S04]  /*4240*/  SHF.R.S32.HI R2, RZ, 0x1f, R15 ;  /* 0x0000001fff027819 */ /* 0x000fc8000001140f */
[----:B------:R-:W-:-:S03]  /*4250*/  LEA.HI R6, R2, R15, RZ, 0x7 ;  /* 0x0000000f02067211 */ /* 0x000fc600078f38ff */
[----:B------:R-:W3:Y:S01]  /*4260*/  @P2 LDC R7, c[0x0][0x854] ;  /* 0x00021500ff072b82 */ /* 0x000ee20000000800 */
[----:B------:R-:W-:Y:S02]  /*4270*/  LOP3.LUT R2, R6, 0x3fffff80, RZ, 0xc0, !PT ;  /* 0x3fffff8006027812 */ /* 0x000fe400078ec0ff */
[----:B------:R-:W-:-:S03]  /*4280*/  SHF.R.S32.HI R11, RZ, 0x7, R6 ;  /* 0x00000007ff0b7819 */ /* 0x000fc60000011406 */
[----:B------:R-:W-:Y:S02]  /*4290*/  IMAD.IADD R6, R15, 0x1, -R2 ;  /* 0x000000010f067824 */ /* 0x000fe400078e0a02 */
[----:B------:R-:W2:Y:S01]  /*42a0*/  @P2 LDC R9, c[0x0][0x858] ;  /* 0x00021600ff092b82 */ /* 0x000ea20000000800 */
[----:B----4-:R-:W-:Y:S02]  /*42b0*/  IMAD.MOV.U32 R2, RZ, RZ, R0 ;  /* 0x000000ffff027224 */ /* 0x010fe400078e0000 */
[----:B------:R-:W-:-:S04]  /*42c0*/  IMAD R10, R11, 0x600, R6 ;  /* 0x000006000b0a7824 */ /* 0x000fc800078e0206 */
[----:B------:R-:W-:Y:S02]  /*42d0*/  IMAD.SHL.U32 R10, R10, 0x4, RZ ;  /* 0x000000040a0a7824 */ /* 0x000fe400078e00ff */
[----:B---3--:R-:W-:-:S04]  /*42e0*/  @P2 IMAD.HI.U32 R4, R0, R7, RZ ;  /* 0x0000000700042227 */ /* 0x008fc800078e00ff */
[----:B-----5:R-:W-:Y:S01]  /*42f0*/  IMAD R7, R16, UR7, RZ ;  /* 0x0000000710077c24 */ /* 0x020fe2000f8e02ff */
[----:B--2---:R-:W-:Y:S01]  /*4300*/  @P2 SHF.R.U32.HI R2, RZ, R9, R4 ;  /* 0x00000009ff022219 */ /* 0x004fe20000011604 */
[----:B------:R-:W-:Y:S01]  /*4310*/  IMAD R9, R120, UR6, RZ ;  /* 0x0000000678097c24 */ /* 0x000fe2000f8e02ff */
[----:B------:R-:W-:Y:S01]  /*4320*/  ISETP.NE.AND P2, PT, R15, RZ, PT ;  /* 0x000000ff0f00720c */ /* 0x000fe20003f45270 */
[----:B------:R-:W-:Y:S01]  /*4330*/  IMAD R11, R7, UR6, RZ ;  /* 0x00000006070b7c24 */ /* 0x000fe2000f8e02ff */
[--C-:B------:R-:W-:Y:S01]  /*4340*/  SHF.R.S32.HI R13, RZ, 0x1f, R2.reuse ;  /* 0x0000001fff0d7819 */ /* 0x100fe20000011402 */
[----:B------:R-:W-:Y:S01]  /*4350*/  ULDC.64 UR6, c[0x0][0x868] ;  /* 0x00021a0000067ab9 */ /* 0x000fe20000000a00 */
[----:B------:R-:W-:Y:S02]  /*4360*/  SHF.R.S32.HI R12, RZ, 0x1f, R9 ;  /* 0x0000001fff0c7819 */ /* 0x000fe40000011409 */
[----:B------:R-:W-:Y:S02]  /*4370*/  IADD3 R14, P3, P4, R11, R9, R2 ;  /* 0x000000090b0e7210 */ /* 0x000fe40007c7e002 */
[----:B------:R-:W-:-:S04]  /*4380*/  SHF.R.S32.HI R11, RZ, 0x1f, R11 ;  /* 0x0000001fff0b7819 */ /* 0x000fc8000001140b */
[----:B------:R-:W-:Y:S01]  /*4390*/  IADD3.X R15, R11, R12, R13, P3, P4 ;  /* 0x0000000c0b0f7210 */ /* 0x000fe20001fe840d */
[----:B------:R-:W-:Y:S02]  /*43a0*/  @P0 IMAD R6, R120, 0x60, R5 ;  /* 0x0000006078060824 */ /* 0x000fe400078e0205 */
[----:B------:R-:W2:Y:S02]  /*43b0*/  LDC.64 R4, c[0x0][0x818] ;  /* 0x00020600ff047b82 */ /* 0x000ea40000000a00 */
[----:B------:R-:W-:-:S05]  /*43c0*/  @P0 IMAD.HI R8, R6, 0x2aaaaaab, RZ ;  /* 0x2aaaaaab06080827 */ /* 0x000fca00078e02ff */
[----:B------:R-:W-:Y:S01]  /*43d0*/  @P0 SHF.R.U32.HI R9, RZ, 0x1f, R8 ;  /* 0x0000001fff090819 */ /* 0x000fe20000011608 */
[----:B------:R-:W3:Y:S03]  /*43e0*/  LDC.64 R6, c[0x0][0x840] ;  /* 0x00021000ff067b82 */ /* 0x000ee60000000a00 */
[----:B------:R-:W-:Y:S02]  /*43f0*/  @P0 LEA.HI.SX32 R9, R8, R9, 0x1c ;  /* 0x0000000908090211 */ /* 0x000fe400078fe2ff */
[----:B------:R-:W-:-:S03]  /*4400*/  LEA R8, R10, UR4, 0x2 ;  /* 0x000000040a087c11 */ /* 0x000fc6000f8e10ff */
[----:B------:R-:W-:Y:S02]  /*4410*/  @P0 IMAD R10, R9, 0x4800, RZ ;  /* 0x00004800090a0824 */ /* 0x000fe400078e02ff */
[----:B------:R-:W-:Y:S01]  /*4420*/  IMAD R9, R16, 0x4800, RZ ;  /* 0x0000480010097824 */ /* 0x000fe200078e02ff */
[----:B------:R4:W-:Y:S02]  /*4430*/  STS.128 [R8], R24 ;  /* 0x0000001808007388 */ /* 0x0009e40000000c00 */
[----:B------:R-:W-:Y:S02]  /*4440*/  @P0 SHF.R.S32.HI R11, RZ, 0x1f, R10 ;  /* 0x0000001fff0b0819 */ /* 0x000fe4000001140a */
[----:B------:R-:W-:Y:S01]  /*4450*/  @!P0 CS2R R10, SRZ ;  /* 0x00000000000a8805 */ /* 0x000fe2000001ff00 */
[----:B------:R1:W-:Y:S01]  /*4460*/  STS.128 [R8+0x800], R28 ;  /* 0x0008001c08007388 */ /* 0x0003e20000000c00 */
[----:B--2---:R-:W-:-:S03]  /*4470*/  IMAD R12, R13, R4, RZ ;  /* 0x000000040d0c7224 */ /* 0x004fc600078e02ff */
[----:B------:R2:W-:Y:S01]  /*4480*/  STS.128 [R8+0x1000], R32 ;  /* 0x0010002008007388 */ /* 0x0005e20000000c00 */
[----:B------:R-:W-:-:S03]  /*4490*/  IADD3 R10, P3, R9, R10, RZ ;  /* 0x0000000a090a7210 */ /* 0x000fc60007f7e0ff */
[----:B------:R2:W-:Y:S01]  /*44a0*/  STS.128 [R8+0x1800], R36 ;  /* 0x0018002408007388 */ /* 0x0005e20000000c00 */
[----:B---3--:R-:W-:Y:S01]  /*44b0*/  IMAD R16, R13, R6, RZ ;  /* 0x000000060d107224 */ /* 0x008fe200078e02ff */
[----:B------:R-:W-:Y:S01]  /*44c0*/  LEA.HI.X.SX32 R11, R9, R11, 0x1, P3 ;  /* 0x0000000b090b7211 */ /* 0x000fe200018f0eff */
[C---:B------:R-:W-:Y:S01]  /*44d0*/  IMAD R13, R2.reuse, R5, R12 ;  /* 0x00000005020d7224 */ /* 0x040fe200078e020c */
[----:B----4-:R-:W3:Y:S01]  /*44e0*/  LDC.64 R24, c[0x0][0x828] ;  /* 0x00020a00ff187b82 */ /* 0x010ee20000000a00 */
[----:B------:R-:W-:Y:S01]  /*44f0*/  SHF.R.S32.HI R9, RZ, 0x1f, R120 ;  /* 0x0000001fff097819 */ /* 0x000fe20000011478 */
[----:B------:R2:W-:Y:S01]  /*4500*/  STS.128 [R8+0x2000], R40 ;  /* 0x0020002808007388 */ /* 0x0005e20000000c00 */
[----:B------:R-:W-:Y:S01]  /*4510*/  IMAD R17, R2, R7, R16 ;  /* 0x0000000702117224 */ /* 0x000fe200078e0210 */
[----:B------:R-:W-:Y:S01]  /*4520*/  SHF.L.U64.HI R16, R14, 0x2, R15 ;  /* 0x000000020e107819 */ /* 0x000fe2000001020f */
[C-C-:B------:R-:W-:Y:S01]  /*4530*/  IMAD.WIDE.U32 R4, R2.reuse, R4, R10.reuse ;  /* 0x0000000402047225 */ /* 0x140fe200078e000a */
[----:B------:R2:W-:Y:S03]  /*4540*/  STS.128 [R8+0x2800], R44 ;  /* 0x0028002c08007388 */ /* 0x0005e60000000c00 */
[----:B------:R-:W-:Y:S01]  /*4550*/  IMAD.WIDE.U32 R6, R2, R6, R10 ;  /* 0x0000000602067225 */ /* 0x000fe200078e000a */
[----:B------:R2:W-:Y:S01]  /*4560*/  STS.128 [R8+0x3000], R48 ;  /* 0x0030003008007388 */ /* 0x0005e20000000c00 */
[----:B------:R-:W-:-:S02]  /*4570*/  SEL R11, R9, RZ, !P0 ;  /* 0x000000ff090b7207 */ /* 0x000fc40004000000 */
[----:B------:R-:W-:Y:S01]  /*4580*/  SEL R9, R120, RZ, !P0 ;  /* 0x000000ff78097207 */ /* 0x000fe20004000000 */
[----:B------:R2:W-:Y:S01]  /*4590*/  STS.128 [R8+0x3800], R52 ;  /* 0x0038003408007388 */ /* 0x0005e20000000c00 */
[----:B------:R-:W-:Y:S02]  /*45a0*/  IMAD.SHL.U32 R14, R14, 0x4, RZ ;  /* 0x000000040e0e7824 */ /* 0x000fe400078e00ff */
[----:B------:R-:W-:Y:S01]  /*45b0*/  IMAD R10, R11, R18, RZ ;  /* 0x000000120b0a7224 */ /* 0x000fe200078e02ff */
[----:B------:R2:W-:Y:S01]  /*45c0*/  STS.128 [R8+0x4000], R56 ;  /* 0x0040003808007388 */ /* 0x0005e20000000c00 */
[----:B------:R-:W-:Y:S02]  /*45d0*/  IMAD.IADD R5, R5, 0x1, R13 ;  /* 0x0000000105057824 */ /* 0x000fe400078e020d */
[----:B------:R-:W-:Y:S01]  /*45e0*/  IMAD.IADD R7, R7, 0x1, R17 ;  /* 0x0000000107077824 */ /* 0x000fe200078e0211 */
[----:B------:R2:W-:Y:S01]  /*45f0*/  STS.128 [R8+0x4800], R60 ;  /* 0x0048003c08007388 */ /* 0x0005e20000000c00 */
[----:B------:R-:W-:Y:S01]  /*4600*/  IMAD R13, R9, R19, R10 ;  /* 0x00000013090d7224 */ /* 0x000fe200078e020a */
[----:B------:R-:W-:Y:S01]  /*4610*/  IADD3 R10, P0, R14, UR6, RZ ;  /* 0x000000060e0a7c10 */ /* 0x000fe2000ff1e0ff */
[----:B-1----:R-:W-:Y:S01]  /*4620*/  IMAD R12, R11, R20, RZ ;  /* 0x000000140b0c7224 */ /* 0x002fe200078e02ff */
[----:B------:R2:W-:Y:S01]  /*4630*/  STS.128 [R8+0x5000], R64 ;  /* 0x0050004008007388 */ /* 0x0005e20000000c00 */
[----:B------:R-:W-:Y:S01]  /*4640*/  IMAD.WIDE.U32 R4, R9, R18, R4 ;  /* 0x0000001209047225 */ /* 0x000fe200078e0004 */
[----:B------:R-:W-:-:S02]  /*4650*/  IADD3.X R11, R16, UR7, RZ, P0, !PT ;  /* 0x00000007100b7c10 */ /* 0x000fc400087fe4ff */
[----:B------:R2:W-:Y:S01]  /*4660*/  STS.128 [R8+0x5800], R68 ;  /* 0x0058004408007388 */ /* 0x0005e20000000c00 */
[----:B------:R-:W-:Y:S01]  /*4670*/  IMAD.WIDE.U32 R6, R9, R20, R6 ;  /* 0x0000001409067225 */ /* 0x000fe200078e0006 */
[----:B------:R-:W-:-:S03]  /*4680*/  LEA R22, P3, R4, R22, 0x2 ;  /* 0x0000001604167211 */ /* 0x000fc600078610ff */
[----:B------:R-:W-:Y:S01]  /*4690*/  IMAD.MOV R2, RZ, RZ, -R2 ;  /* 0x000000ffff027224 */ /* 0x000fe200078e0a02 */
[----:B---3--:R-:W-:Y:S01]  /*46a0*/  LEA R24, P4, R6, R24, 0x2 ;  /* 0x0000001806187211 */ /* 0x008fe200078810ff */
[----:B------:R-:W-:Y:S02]  /*46b0*/  IMAD R9, R9, R21, R12 ;  /* 0x0000001509097224 */ /* 0x000fe400078e020c */
[----:B------:R-:W-:Y:S02]  /*46c0*/  IMAD R17, R3, R2, R0 ;  /* 0x0000000203117224 */ /* 0x000fe400078e0200 */
[----:B------:R-:W-:Y:S02]  /*46d0*/  IMAD.IADD R3, R5, 0x1, R13 ;  /* 0x0000000105037824 */ /* 0x000fe400078e020d */
[----:B------:R-:W-:Y:S01]  /*46e0*/  IMAD.IADD R2, R7, 0x1, R9 ;  /* 0x0000000107027824 */ /* 0x000fe200078e0209 */
[----:B--2---:R-:W-:Y:S06]  /*46f0*/  @P2 BRA `(.L_x_1021) ;  /* 0x0000000000142947 */ /* 0x004fec0003800000 */
.L_x_1022:
[----:B------:R-:W2:Y:S04]  /*4700*/  LDG.E.STRONG.GPU R0, desc[UR38][R10.64] ;  /* 0x000000260a007981 */ /* 0x000ea8000c1ef900 */
[----:B--2---:R-:W-:Y:S01]  /*4710*/  CCTL.IVALL ;  /* 0x00000000ff00798f */ /* 0x004fe20002000000 */
[----:B------:R-:W-:Y:S05]  /*4720*/  YIELD ;  /* 0x0000000000007946 */ /* 0x000fea0003800000 */
[----:B------:R-:W-:-:S13]  /*4730*/  ISETP.NE.AND P0, PT, R0, R17, PT ;  /* 0x000000110000720c */ /* 0x000fda0003f05270 */
[----:B------:R-:W-:Y:S05]  /*4740*/  @P0 BRA `(.L_x_1022) ;  /* 0xfffffffc00ec0947 */ /* 0x000fea000383ffff */
.L_x_1021:
[----:B------:R-:W-:Y:S05]  /*4750*/  BSYNC B0 ;  /* 0x0000000000007941 */ /* 0x000fea0003800000 */
.L_x_1020:
[----:B------:R-:W-:Y:S01]  /*4760*/  UMOV UR5, 0xffffffff ;  /* 0xffffffff00057882 */ /* 0x000fe20000000000 */
[----:B------:R-:W-:Y:S02]  /*4770*/  LEA.HI.X R23, R4, R23, R3, 0x2, P3 ;  /* 0x0000001704177211 */ /* 0x000fe400018f1403 */
[----:B------:R-:W-:Y:S01]  /*4780*/  LEA.HI.X R2, R6, R25, R2, 0x2, P4 ;  /* 0x0000001906027211 */ /* 0x000fe200020f1402 */
[----:B------:R-:W-:Y:S06]  /*4790*/  BRA.DIV UR5, `(.L_x_1023) ;  /* 0x0000004a057c7947 */ /* 0x000fec000b800000 */
[----:B------:R-:W-:Y:S01]  /*47a0*/  NOP ;  /* 0x0000000000007918 */ /* 0x000fe20000000000 */
.L_x_1124:
        /* <DEDUP_REMOVED lines=16> */
.L_x_1026:
[----:B------:R-:W-:Y:S01]  /*48b0*/  @P0 ELECT P2, URZ, PT ;  /* 0x00000000003f082f */ /* 0x000fe20003840000 */
[----:B------:R1:W-:-:S12]  /*48c0*/  UBLKRED.G.S.ADD.F32.RN [UR6], [UR4], UR5, desc[UR8] ;  /* 0x00000806040073bb */ /* 0x0003d800080a1405 */
[----:B------:R-:W-:Y:S02]  /*48d0*/  @P2 PLOP3.LUT P0, PT, P2, PT, PT, 0x8, 0x0 ;  /* 0x000000000000281c */ /* 0x000fe4000170e170 */
[----:B------:R-:W-:-:S11]  /*48e0*/  PLOP3.LUT P2, PT, PT, PT, PT, 0x8, 0x0 ;  /* 0x000000000000781c */ /* 0x000fd60003f4e170 */
[----:B-1----:R-:W-:Y:S05]  /*48f0*/  @P0 BRA.U.ANY `(.L_x_1026) ;  /* 0xfffffffd00ec0947 */ /* 0x002fea000393ffff */
[----:B------:R0:W-:Y:S01]  /*4900*/  UTMACMDFLUSH ;  /* 0x00000000000079b7 */ /* 0x0001e20000000000 */
[----:B------:R-:W-:-:S04]  /*4910*/  DEPBAR.LE SB0, 0x0 ;  /* 0x000080000000791a */ /* 0x000fc80000000000 */
.L_x_1025:
[----:B------:R-:W-:Y:S05]  /*4920*/  BSYNC B0 ;  /* 0x0000000000007941 */ /* 0x000fea0003800000 */
.L_x_1024:
        /* <DEDUP_REMOVED lines=14> */
.L_x_1028:
[----:B------:R-:W-:Y:S05]  /*4a10*/  BSYNC B0 ;  /* 0x0000000000007941 */ /* 0x000fea0003800000 */
.L_x_1027:
        /* <DEDUP_REMOVED lines=18> */
.L_x_1031:
[----:B------:R-:W2:Y:S04]  /*4b40*/  LDG.E.STRONG.GPU R0, desc[UR38][R2.64] ;  /* 0x0000002602007981 */ /* 0x000ea8000c1ef900 */
[----:B--2---:R-:W-:Y:S01]  /*4b50*/  CCTL.IVALL ;  /* 0x00000000ff00798f */ /* 0x004fe20002000000 */
[----:B------:R-:W-:Y:S05]  /*4b60*/  YIELD ;  /* 0x0000000000007946 */ /* 0x000fea0003800000 */
[----:B------:R-:W-:-:S13]  /*4b70*/  ISETP.NE.AND P0, PT, R0, R17, PT ;  /* 0x000000110000720c */ /* 0x000fda0003f05270 */
[----:B------:R-:W-:Y:S05]  /*4b80*/  @P0 BRA `(.L_x_1031) ;  /* 0xfffffffc00ec0947 */ /* 0x000fea000383ffff */
.L_x_1030:
[----:B------:R-:W-:Y:S05]  /*4b90*/  BSYNC B0 ;  /* 0x0000000000007941 */ /* 0x000fea0003800000 */
.L_x_1029:
[----:B------:R-:W-:-:S03]  /*4ba0*/  UMOV UR5, 0xffffffff ;  /* 0xffffffff00057882 */ /* 0x000fc60000000000 */
[----:B------:R-:W-:Y:S05]  /*4bb0*/  BRA.DIV UR5, `(.L_x_1032) ;  /* 0x0000004605907947 */ /* 0x000fea000b800000 */
[----:B------:R-:W-:Y:S01]  /*4bc0*/  NOP ;  /* 0x0000000000007918 */ /* 0x000fe20000000000 */
.L_x_1127:
        /* <DEDUP_REMOVED lines=16> */
.L_x_1035:
[----:B------:R-:W-:Y:S01]  /*4cd0*/  @P0 ELECT P2, URZ, PT ;  /* 0x00000000003f082f */ /* 0x000fe20003840000 */
[----:B------:R2:W-:-:S12]  /*4ce0*/  UBLKRED.G.S.ADD.F32.RN [UR6], [UR4], UR5, desc[UR8] ;  /* 0x00000806040073bb */ /* 0x0005d800080a1405 */
[----:B------:R-:W-:Y:S02]  /*4cf0*/  @P2 PLOP3.LUT P0, PT, P2, PT, PT, 0x8, 0x0 ;  /* 0x000000000000281c */ /* 0x000fe4000170e170 */
[----:B------:R-:W-:-:S11]  /*4d00*/  PLOP3.LUT P2, PT, PT, PT, PT, 0x8, 0x0 ;  /* 0x000000000000781c */ /* 0x000fd60003f4e170 */
[----:B--2---:R-:W-:Y:S05]  /*4d10*/  @P0 BRA.U.ANY `(.L_x_1035) ;  /* 0xfffffffd00ec0947 */ /* 0x004fea000393ffff */
[----:B------:R0:W-:Y:S01]  /*4d20*/  UTMACMDFLUSH ;  /* 0x00000000000079b7 */ /* 0x0001e20000000000 */
[----:B------:R-:W-:-:S04]  /*4d30*/  DEPBAR.LE SB0, 0x0 ;  /* 0x000080000000791a */ /* 0x000fc80000000000 */
.L_x_1034:
[----:B------:R-:W-:Y:S05]  /*4d40*/  BSYNC B0 ;  /* 0x0000000000007941 */ /* 0x000fea0003800000 */
.L_x_1033:
        /* <DEDUP_REMOVED lines=14> */
.L_x_991:
        /* <DEDUP_REMOVED lines=21> */
.L_x_1037:
        /* <DEDUP_REMOVED lines=13> */
.L_x_1039:
[----:B------:R-:W-:-:S05]  /*5050*/  ULDC UR4, c[0x0][0x8c4] ;  /* 0x0002310000047ab9 */ /* 0x000fca0000000800 */
.L_x_1038:
        /* <DEDUP_REMOVED lines=39> */
.L_x_1040:
        /* <DEDUP_REMOVED lines=34> */
[----:B------:R-:W-:Y:S01]  /*54f0*/  UIMAD.WIDE.U32 UR8, UR17, UR22, UR8 ;  /* 0x00000016110872a5 */ /* 0x000fe2000f8e0008 */
[----:B------:R-:W-:Y:S01]  /*5500*/  ELECT P0, URZ, PT ;  /* 0x00000000003f782f */ /* 0x000fe20003800000 */
[----:B------:R-:W-:Y:S02]  /*5510*/  ULEA.HI.X.SX32 UR11, UR11, UR14, 0x1, UP0 ;  /* 0x0000000e0b0b7291 */ /* 0x000fe400080f0e3f */
        /* <DEDUP_REMOVED lines=15> */
.L_x_1074:
        /* <DEDUP_REMOVED lines=13> */
.L_x_1044:
[----:B------:R-:W2:Y:S04]  /*56e0*/  LDG.E.STRONG.GPU R5, desc[UR38][R2.64] ;  /* 0x0000002602057981 */ /* 0x000ea8000c1ef900 */
[----:B--2---:R-:W-:Y:S01]  /*56f0*/  CCTL.IVALL ;  /* 0x00000000ff00798f */ /* 0x004fe20002000000 */
[----:B------:R-:W-:Y:S05]  /*5700*/  YIELD ;  /* 0x0000000000007946 */ /* 0x000fea0003800000 */
[----:B------:R-:W-:-:S13]  /*5710*/  ISETP.NE.AND P1, PT, R5, UR18, PT ;  /* 0x0000001205007c0c */ /* 0x000fda000bf25270 */
[----:B------:R-:W-:Y:S05]  /*5720*/  @P1 BRA `(.L_x_1044) ;  /* 0xfffffffc00ec1947 */ /* 0x000fea000383ffff */
.L_x_1043:
[----:B------:R-:W-:Y:S05]  /*5730*/  BSYNC B0 ;  /* 0x0000000000007941 */ /* 0x000fea0003800000 */
.L_x_1042:
[----:B------:R-:W-:-:S03]  /*5740*/  UMOV UR5, 0xffffffff ;  /* 0xffffffff00057882 */ /* 0x000fc60000000000 */
[----:B------:R-:W-:Y:S05]  /*5750*/  BRA.DIV UR5, `(.L_x_1045) ;  /* 0x0000003a05c47947 */ /* 0x000fea000b800000 */
[----:B------:R-:W-:Y:S01]  /*5760*/  NOP ;  /* 0x0000000000007918 */ /* 0x000fe20000000000 */
.L_x_1130:
        /* <DEDUP_REMOVED lines=19> */
.L_x_1047:
[----:B------:R-:W-:Y:S05]  /*58a0*/  BSYNC B0 ;  /* 0x0000000000007941 */ /* 0x000fea0003800000 */
.L_x_1046:
        /* <DEDUP_REMOVED lines=14> */
.L_x_1049:
[----:B------:R-:W-:Y:S05]  /*5990*/  BSYNC B0 ;  /* 0x0000000000007941 */ /* 0x000fea0003800000 */
.L_x_1048:
        /* <DEDUP_REMOVED lines=15> */
.L_x_1051:
[----:B------:R-:W-:Y:S05]  /*5a90*/  BSYNC B0 ;  /* 0x0000000000007941 */ /* 0x000fea0003800000 */
.L_x_1050:
[----:B------:R-:W-:Y:S06]  /*5aa0*/  BAR.ARV 0xa, 0xa0 ;  /* 0x0282800000007b1d */ /* 0x000fec0000002000 */
[----:B------:R-:W-:Y:S04]  /*5ab0*/  BSSY B0, `(.L_x_1052) ;  /* 0x0000003000007945 */ /* 0x000fe80003800000 */
[----:B------:R-:W-:Y:S05]  /*5ac0*/  @!P0 BRA `(.L_x_1053) ;  /* 0x0000000000048947 */ /* 0x000fea0003800000 */
[----:B------:R-:W-:-:S04]  /*5ad0*/  DEPBAR.LE SB0, 0x1 ;  /* 0x000080400000791a */ /* 0x000fc80000000000 */
.L_x_1053:
[----:B------:R-:W-:Y:S05]  /*5ae0*/  BSYNC B0 ;  /* 0x0000000000007941 */ /* 0x000fea0003800000 */
.L_x_1052:
[----:B------:R-:W-:Y:S06]  /*5af0*/  BAR.ARV 0xb, 0xa0 ;  /* 0x02c2800000007b1d */ /* 0x000fec0000002000 */
[----:B------:R-:W-:Y:S04]  /*5b00*/  BSSY B0, `(.L_x_1054) ;  /* 0x0000003000007945 */ /* 0x000fe80003800000 */
[----:B------:R-:W-:Y:S05]  /*5b10*/  @!P0 BRA `(.L_x_1055) ;  /* 0x0000000000048947 */ /* 0x000fea0003800000 */
[----:B------:R-:W-:-:S04]  /*5b20*/  DEPBAR.LE SB0, 0x0 ;  /* 0x000080000000791a */ /* 0x000fc80000000000 */
.L_x_1055:
[----:B------:R-:W-:Y:S05]  /*5b30*/  BSYNC B0 ;  /* 0x0000000000007941 */ /* 0x000fea0003800000 */
.L_x_1054:
        /* <DEDUP_REMOVED lines=19> */
.L_x_1057:
[----:B------:R-:W-:Y:S05]  /*5c70*/  BSYNC B0 ;  /* 0x0000000000007941 */ /* 0x000fea0003800000 */
.L_x_1056:
        /* <DEDUP_REMOVED lines=9> */
.L_x_1060:
[----:B------:R-:W2:Y:S04]  /*5d10*/  LDG.E.STRONG.GPU R5, desc[UR38][R2.64] ;  /* 0x0000002602057981 */ /* 0x000ea8000c1ef900 */
[----:B--2---:R-:W-:Y:S01]  /*5d20*/  CCTL.IVALL ;  /* 0x00000000ff00798f */ /* 0x004fe20002000000 */
[----:B------:R-:W-:Y:S05]  /*5d30*/  YIELD ;  /* 0x0000000000007946 */ /* 0x000fea0003800000 */
[----:B------:R-:W-:-:S13]  /*5d40*/  ISETP.NE.AND P1, PT, R5, UR18, PT ;  /* 0x0000001205007c0c */ /* 0x000fda000bf25270 */
[----:B------:R-:W-:Y:S05]  /*5d50*/  @P1 BRA `(.L_x_1060) ;  /* 0xfffffffc00ec1947 */ /* 0x000fea000383ffff */
.L_x_1059:
[----:B------:R-:W-:Y:S05]  /*5d60*/  BSYNC B0 ;  /* 0x0000000000007941 */ /* 0x000fea0003800000 */
.L_x_1058:
[----:B------:R-:W-:-:S03]  /*5d70*/  UMOV UR5, 0xffffffff ;  /* 0xffffffff00057882 */ /* 0x000fc60000000000 */
[----:B------:R-:W-:Y:S05]  /*5d80*/  BRA.DIV UR5, `(.L_x_1061) ;  /* 0x0000003605547947 */ /* 0x000fea000b800000 */
[----:B------:R-:W-:Y:S01]  /*5d90*/  NOP ;  /* 0x0000000000007918 */ /* 0x000fe20000000000 */
.L_x_1133:
        /* <DEDUP_REMOVED lines=15> */
.L_x_1063:
[----:B------:R-:W-:Y:S05]  /*5e90*/  BSYNC B0 ;  /* 0x0000000000007941 */ /* 0x000fea0003800000 */
.L_x_1062:
        /* <DEDUP_REMOVED lines=14> */
.L_x_1065:
[----:B------:R-:W-:Y:S05]  /*5f80*/  BSYNC B0 ;  /* 0x0000000000007941 */ /* 0x000fea0003800000 */
.L_x_1064:
        /* <DEDUP_REMOVED lines=15> */
.L_x_1067:
[----:B------:R-:W-:Y:S05]  /*6080*/  BSYNC B0 ;  /* 0x0000000000007941 */ /* 0x000fea0003800000 */
.L_x_1066:
[----:B------:R-:W-:Y:S06]  /*6090*/  BAR.ARV 0xa, 0xa0 ;  /* 0x0282800000007b1d */ /* 0x000fec0000002000 */
[----:B------:R-:W-:Y:S04]  /*60a0*/  BSSY B0, `(.L_x_1068) ;  /* 0x0000003000007945 */ /* 0x000fe80003800000 */
[----:B------:R-:W-:Y:S05]  /*60b0*/  @!P0 BRA `(.L_x_1069) ;  /* 0x0000000000048947 */ /* 0x000fea0003800000 */
[----:B------:R-:W-:-:S04]  /*60c0*/  DEPBAR.LE SB0, 0x1 ;  /* 0x000080400000791a */ /* 0x000fc80000000000 */
.L_x_1069:
[----:B------:R-:W-:Y:S05]  /*60d0*/  BSYNC B0 ;  /* 0x0000000000007941 */ /* 0x000fea0003800000 */
.L_x_1068:
[----:B------:R-:W-:Y:S06]  /*60e0*/  BAR.ARV 0xb, 0xa0 ;  /* 0x02c2800000007b1d */ /* 0x000fec0000002000 */
[----:B------:R-:W-:Y:S04]  /*60f0*/  BSSY B0, `(.L_x_1070) ;  /* 0x0000003000007945 */ /* 0x000fe80003800000 */
[----:B------:R-:W-:Y:S05]  /*6100*/  @!P0 BRA `(.L_x_1071) ;  /* 0x0000000000048947 */ /* 0x000fea0003800000 */
[----:B------:R-:W-:-:S04]  /*6110*/  DEPBAR.LE SB0, 0x0 ;  /* 0x000080000000791a */ /* 0x000fc80000000000 */
.L_x_1071:
[----:B------:R-:W-:Y:S05]  /*6120*/  BSYNC B0 ;  /* 0x0000000000007941 */ /* 0x000fea0003800000 */
.L_x_1070:
        /* <DEDUP_REMOVED lines=19> */
.L_x_1073:
[----:B------:R-:W-:Y:S05]  /*6260*/  BSYNC B0 ;  /* 0x0000000000007941 */ /* 0x000fea0003800000 */
.L_x_1072:
[----:B------:R-:W-:Y:S02]  /*6270*/  UIADD3 UR6, UR6, 0x2, URZ ;  /* 0x0000000206067890 */ /* 0x000fe4000fffe03f */
[----:B------:R-:W-:Y:S01]  /*6280*/  UIADD3 UR4, UR4, 0x1, URZ ;  /* 0x0000000104047890 */ /* 0x000fe2000fffe03f */
[----:B------:R-:W-:Y:S11]  /*6290*/  @P3 BRA `(.L_x_1074) ;  /* 0xfffffff000dc3947 */ /* 0x000ff6000383ffff */
.L_x_1041:
        /* <DEDUP_REMOVED lines=13> */
.L_x_1077:
[----:B------:R-:W2:Y:S04]  /*6370*/  LDG.E.STRONG.GPU R0, desc[UR38][R2.64] ;  /* 0x0000002602007981 */ /* 0x000ea8000c1ef900 */
[----:B--2---:R-:W-:Y:S01]  /*6380*/  CCTL.IVALL ;  /* 0x00000000ff00798f */ /* 0x004fe20002000000 */
[----:B------:R-:W-:Y:S05]  /*6390*/  YIELD ;  /* 0x0000000000007946 */ /* 0x000fea0003800000 */
[----:B------:R-:W-:-:S13]  /*63a0*/  ISETP.NE.AND P1, PT, R0, UR18, PT ;  /* 0x0000001200007c0c */ /* 0x000fda000bf25270 */
[----:B------:R-:W-:Y:S05]  /*63b0*/  @P1 BRA `(.L_x_1077) ;  /* 0xfffffffc00ec1947 */ /* 0x000fea000383ffff */
.L_x_1076:
[----:B------:R-:W-:Y:S05]  /*63c0*/  BSYNC B0 ;  /* 0x0000000000007941 */ /* 0x000fea0003800000 */
.L_x_1075:
[----:B------:R-:W-:-:S03]  /*63d0*/  UMOV UR4, 0xffffffff ;  /* 0xffffffff00047882 */ /* 0x000fc60000000000 */
[----:B------:R-:W-:Y:S05]  /*63e0*/  BRA.DIV UR4, `(.L_x_1078) ;  /* 0x0000002e04d87947 */ /* 0x000fea000b800000 */
[----:B------:R-:W-:Y:S01]  /*63f0*/  NOP ;  /* 0x0000000000007918 */ /* 0x000fe20000000000 */
.L_x_1136:
        /* <DEDUP_REMOVED lines=22> */
.L_x_1080:
[----:B------:R-:W-:Y:S05]  /*6560*/  BSYNC B0 ;  /* 0x0000000000007941 */ /* 0x000fea0003800000 */
.L_x_1079:
        /* <DEDUP_REMOVED lines=19> */
.L_x_1082:
[----:B------:R-:W-:Y:S05]  /*66a0*/  BSYNC B0 ;  /* 0x0000000000007941 */ /* 0x000fea0003800000 */
.L_x_1081:
        /* <DEDUP_REMOVED lines=20> */
.L_x_1084:
[----:B------:R-:W-:Y:S05]  /*67f0*/  BSYNC B0 ;  /* 0x0000000000007941 */ /* 0x000fea0003800000 */
.L_x_1083:
[----:B------:R-:W-:Y:S06]  /*6800*/  BAR.ARV 0xa, 0xa0 ;  /* 0x0282800000007b1d */ /* 0x000fec0000002000 */
[----:B------:R-:W-:Y:S04]  /*6810*/  BSSY B0, `(.L_x_1085) ;  /* 0x0000003000007945 */ /* 0x000fe80003800000 */
[----:B------:R-:W-:Y:S05]  /*6820*/  @!P0 BRA `(.L_x_1086) ;  /* 0x0000000000048947 */ /* 0x000fea0003800000 */
[----:B------:R-:W-:-:S04]  /*6830*/  DEPBAR.LE SB0, 0x1 ;  /* 0x000080400000791a */ /* 0x000fc80000000000 */
.L_x_1086:
[----:B------:R-:W-:Y:S05]  /*6840*/  BSYNC B0 ;  /* 0x0000000000007941 */ /* 0x000fea0003800000 */
.L_x_1085:
[----:B------:R-:W-:Y:S06]  /*6850*/  BAR.ARV 0xb, 0xa0 ;  /* 0x02c2800000007b1d */ /* 0x000fec0000002000 */
[----:B------:R-:W-:Y:S04]  /*6860*/  BSSY B0, `(.L_x_1087) ;  /* 0x0000003000007945 */ /* 0x000fe80003800000 */
[----:B------:R-:W-:Y:S05]  /*6870*/  @!P0 BRA `(.L_x_1088) ;  /* 0x0000000000048947 */ /* 0x000fea0003800000 */
[----:B------:R-:W-:-:S04]  /*6880*/  DEPBAR.LE SB0, 0x0 ;  /* 0x000080000000791a */ /* 0x000fc80000000000 */
.L_x_1088:
[----:B------:R-:W-:Y:S05]  /*6890*/  BSYNC B0 ;  /* 0x0000000000007941 */ /* 0x000fea0003800000 */
.L_x_1087:
        /* <DEDUP_REMOVED lines=19> */
.L_x_1036:
        /* <DEDUP_REMOVED lines=10> */
.L_x_1089:
        /* <DEDUP_REMOVED lines=10> */
.L_x_1091:
[----:B------:R-:W3:Y:S02]  /*6b10*/  LDC R0, c[0x0][0x8c4] ;  /* 0x00023100ff007b82 */ /* 0x000ee40000000800 */
.L_x_1090:
        /* <DEDUP_REMOVED lines=42> */
.L_x_1093:
        /* <DEDUP_REMOVED lines=70> */
.L_x_1137:
        /* <DEDUP_REMOVED lines=9> */
.L_x_1096:
        /* <DEDUP_REMOVED lines=98> */
.L_x_1107:
[----:B-1----:R-:W-:-:S05]  /*78d0*/  IMAD.MOV.U32 R11, RZ, RZ, 0x1 ;  /* 0x00000001ff0b7424 */ /* 0x002fca00078e00ff */
[----:B------:R-:W-:-:S04]  /*78e0*/  SHF.L.U32 R11, R11, 0x1f, RZ ;  /* 0x0000001f0b0b7819 */ /* 0x000fc800000006ff */
[----:B------:R-:W1:Y:S02]  /*78f0*/  SYNCS.PHASECHK.TRANS64.TRYWAIT P1, [R12+URZ+0x36438], R11 ;  /* 0x0364380b0c0075a7 */ /* 0x000e64000802017f */
[----:B-1234-:R-:W-:Y:S05]  /*7900*/  @!P1 BRA `(.L_x_1099) ;  /* 0x0000001800c09947 */ /* 0x01efea0003800000 */
.L_x_1138:
[----:B------:R-:W-:Y:S05]  /*7910*/  @P0 BRA `(.L_x_1100) ;  /* 0x0000000000140947 */ /* 0x000fea0003800000 */
[----:B------:R-:W-:Y:S01]  /*7920*/  ISETP.NE.AND P1, PT, R8, RZ, PT ;  /* 0x000000ff0800720c */ /* 0x000fe20003f25270 */
[----:B------:R-:W-:-:S04]  /*7930*/  IMAD.MOV.U32 R3, RZ, RZ, 0x6100 ;  /* 0x00006100ff037424 */ /* 0x000fc800078e00ff */
[----:B------:R2:W-:Y:S08]  /*7940*/  SYNCS.ARRIVE.TRANS64 RZ, [R12+URZ+0x36430], R3 ;  /* 0x036430030cff79a7 */ /* 0x0005f0000800003f */
[----:B------:R-:W-:Y:S05]  /*7950*/  @!P1 BRA `(.L_x_1100) ;  /* 0x0000000000049947 */ /* 0x000fea0003800000 */
[----:B------:R-:W-:Y:S01]  /*7960*/  BPT.TRAP 0x1 ;  /* 0x000000040000795c */ /* 0x000fe20000300000 */
.L_x_1100:
        /* <DEDUP_REMOVED lines=49> */
.L_x_1139:
[----:B------:R-:W-:Y:S05]  /*7c80*/  @P0 BRA `(.L_x_1102) ;  /* 0x0000000000140947 */ /* 0x000fea0003800000 */
[----:B------:R-:W-:Y:S01]  /*7c90*/  ISETP.NE.AND P1, PT, R8, RZ, PT ;  /* 0x000000ff0800720c */ /* 0x000fe20003f25270 */
[----:B--2---:R-:W-:-:S04]  /*7ca0*/  IMAD.MOV.U32 R27, RZ, RZ, 0x6100 ;  /* 0x00006100ff1b7424 */ /* 0x004fc800078e00ff */
[----:B------:R3:W-:Y:S08]  /*7cb0*/  SYNCS.ARRIVE.TRANS64 RZ, [R12+URZ+0x36418], R27 ;  /* 0x0364181b0cff79a7 */ /* 0x0007f0000800003f */
[----:B------:R-:W-:Y:S05]  /*7cc0*/  @!P1 BRA `(.L_x_1102) ;  /* 0x0000000000049947 */ /* 0x000fea0003800000 */
[----:B------:R-:W-:Y:S01]  /*7cd0*/  BPT.TRAP 0x1 ;  /* 0x000000040000795c */ /* 0x000fe20000300000 */
.L_x_1102:
        /* <DEDUP_REMOVED lines=37> */
.L_x_1140:
[----:B--2---:R-:W-:Y:S01]  /*7f30*/  SHF.R.S32.HI R28, RZ, 0x1f, R26 ;  /* 0x0000001fff1c7819 */ /* 0x004fe2000001141a */
[----:B------:R-:W-:Y:S06]  /*7f40*/  @P0 BRA `(.L_x_1104) ;  /* 0x0000000000140947 */ /* 0x000fec0003800000 */
[----:B------:R-:W-:Y:S01]  /*7f50*/  ISETP.NE.AND P1, PT, R8, RZ, PT ;  /* 0x000000ff0800720c */ /* 0x000fe20003f25270 */
[----:B------:R-:W-:-:S04]  /*7f60*/  IMAD.MOV.U32 R29, RZ, RZ, 0x6100 ;  /* 0x00006100ff1d7424 */ /* 0x000fc800078e00ff */
[----:B------:R2:W-:Y:S08]  /*7f70*/  SYNCS.ARRIVE.TRANS64 RZ, [R12+URZ+0x36430], R29 ;  /* 0x0364301d0cff79a7 */ /* 0x0005f0000800003f */
[----:B------:R-:W-:Y:S05]  /*7f80*/  @!P1 BRA `(.L_x_1104) ;  /* 0x0000000000049947 */ /* 0x000fea0003800000 */
[----:B------:R-:W-:Y:S01]  /*7f90*/  BPT.TRAP 0x1 ;  /* 0x000000040000795c */ /* 0x000fe20000300000 */
.L_x_1104:
        /* <DEDUP_REMOVED lines=37> */
.L_x_1142:
[----:B------:R-:W-:Y:S05]  /*81f0*/  @P0 BRA `(.L_x_1106) ;  /* 0x0000000000140947 */ /* 0x000fea0003800000 */
[----:B------:R-:W-:Y:S01]  /*8200*/  ISETP.NE.AND P1, PT, R8, RZ, PT ;  /* 0x000000ff0800720c */ /* 0x000fe20003f25270 */
[----:B---3--:R-:W-:-:S04]  /*8210*/  IMAD.MOV.U32 R5, RZ, RZ, 0x6100 ;  /* 0x00006100ff057424 */ /* 0x008fc800078e00ff */
[----:B------:R4:W-:Y:S08]  /*8220*/  SYNCS.ARRIVE.TRANS64 RZ, [R12+URZ+0x36410], R5 ;  /* 0x036410050cff79a7 */ /* 0x0009f0000800003f */
[----:B------:R-:W-:Y:S05]  /*8230*/  @!P1 BRA `(.L_x_1106) ;  /* 0x0000000000049947 */ /* 0x000fea0003800000 */
[----:B------:R-:W-:Y:S01]  /*8240*/  BPT.TRAP 0x1 ;  /* 0x000000040000795c */ /* 0x000fe20000300000 */
.L_x_1106:
        /* <DEDUP_REMOVED lines=37> */
.L_x_1098:
[----:B------:R-:W-:Y:S01]  /*84a0*/  ISETP.NE.AND P1, PT, R17, RZ, PT ;  /* 0x000000ff1100720c */ /* 0x000fe20003f25270 */
[----:B------:R-:W-:-:S12]  /*84b0*/  IMAD.MOV.U32 R4, RZ, RZ, 0x1 ;  /* 0x00000001ff047424 */ /* 0x000fd800078e00ff */
[----:B------:R-:W-:Y:S05]  /*84c0*/  @!P1 BRA `(.L_x_1097) ;  /* 0x00000004006c9947 */ /* 0x000fea0003800000 */
[----:B------:R-:W3:Y:S02]  /*84d0*/  SYNCS.PHASECHK.TRANS64.TRYWAIT P1, [R12+URZ+0x36438], R11 ;  /* 0x0364380b0c0075a7 */ /* 0x000ee4000802017f */
[----:B---3--:R-:W-:Y:S05]  /*84e0*/  @!P1 BRA `(.L_x_1108) ;  /* 0x00000010001c9947 */ /* 0x008fea0003800000 */
.L_x_1143:
[----:B------:R-:W-:Y:S05]  /*84f0*/  @P0 BRA `(.L_x_1109) ;  /* 0x0000000000140947 */ /* 0x000fea0003800000 */
[----:B------:R-:W-:Y:S01]  /*8500*/  ISETP.NE.AND P1, PT, R8, RZ, PT ;  /* 0x000000ff0800720c */ /* 0x000fe20003f25270 */
[----:B------:R-:W-:-:S04]  /*8510*/  IMAD.MOV.U32 R5, RZ, RZ, 0x6100 ;  /* 0x00006100ff057424 */ /* 0x000fc800078e00ff */
[----:B------:R4:W-:Y:S08]  /*8520*/  SYNCS.ARRIVE.TRANS64 RZ, [R12+URZ+0x36430], R5 ;  /* 0x036430050cff79a7 */ /* 0x0009f0000800003f */
[----:B------:R-:W-:Y:S05]  /*8530*/  @!P1 BRA `(.L_x_1109) ;  /* 0x0000000000049947 */ /* 0x000fea0003800000 */
[----:B------:R-:W-:Y:S01]  /*8540*/  BPT.TRAP 0x1 ;  /* 0x000000040000795c */ /* 0x000fe20000300000 */
.L_x_1109:
        /* <DEDUP_REMOVED lines=42> */
.L_x_1144:
[----:B------:R-:W-:Y:S01]  /*87f0*/  IMAD.MOV.U32 R4, RZ, RZ, RZ ;  /* 0x000000ffff047224 */ /* 0x000fe200078e00ff */
[----:B------:R-:W-:Y:S06]  /*8800*/  @P0 BRA `(.L_x_1111) ;  /* 0x0000000000140947 */ /* 0x000fec0003800000 */
[----:B------:R-:W-:Y:S01]  /*8810*/  ISETP.NE.AND P1, PT, R8, RZ, PT ;  /* 0x000000ff0800720c */ /* 0x000fe20003f25270 */
[----:B----4-:R-:W-:-:S04]  /*8820*/  IMAD.MOV.U32 R5, RZ, RZ, 0x6100 ;  /* 0x00006100ff057424 */ /* 0x010fc800078e00ff */
[----:B------:R4:W-:Y:S08]  /*8830*/  SYNCS.ARRIVE.TRANS64 RZ, [R12+URZ+0x36418], R5 ;  /* 0x036418050cff79a7 */ /* 0x0009f0000800003f */
[----:B------:R-:W-:Y:S05]  /*8840*/  @!P1 BRA `(.L_x_1111) ;  /* 0x0000000000049947 */ /* 0x000fea0003800000 */
[----:B------:R-:W-:Y:S01]  /*8850*/  BPT.TRAP 0x1 ;  /* 0x000000040000795c */ /* 0x000fe20000300000 */
.L_x_1111:
        /* <DEDUP_REMOVED lines=34> */
.L_x_1097:
[----:B------:R-:W-:-:S04]  /*8a80*/  SHF.L.U32 R3, R4, 0x1f, RZ ;  /* 0x0000001f04037819 */ /* 0x000fc800000006ff */
[----:B------:R-:W4:Y:S02]  /*8a90*/  SYNCS.PHASECHK.TRANS64.TRYWAIT P1, [R12+URZ+0x36438], R3 ;  /* 0x036438030c0075a7 */ /* 0x000f24000802017f */
[----:B----4-:R-:W-:Y:S05]  /*8aa0*/  @!P1 BRA `(.L_x_1112) ;  /* 0x0000000800d49947 */ /* 0x010fea0003800000 */
.L_x_1145:
[----:B------:R-:W-:Y:S05]  /*8ab0*/  @P0 BRA `(.L_x_1113) ;  /* 0x0000000000180947 */ /* 0x000fea0003800000 */
[----:B------:R-:W5:Y:S01]  /*8ac0*/  S2R R2, SR_TID.X ;  /* 0x0000000000027919 */ /* 0x000f620000002100 */
[----:B----4-:R-:W-:-:S04]  /*8ad0*/  IMAD.MOV.U32 R3, RZ, RZ, 0x6100 ;  /* 0x00006100ff037424 */ /* 0x010fc800078e00ff */
[----:B------:R4:W-:Y:S01]  /*8ae0*/  SYNCS.ARRIVE.TRANS64 RZ, [R12+URZ+0x36430], R3 ;  /* 0x036430030cff79a7 */ /* 0x0009e2000800003f */
[----:B-----5:R-:W-:-:S13]  /*8af0*/  LOP3.LUT P0, RZ, R2, 0x1f, RZ, 0xc0, !PT ;  /* 0x0000001f02ff7812 */ /* 0x020fda000780c0ff */
[----:B----4-:R-:W-:Y:S05]  /*8b00*/  @!P0 BRA `(.L_x_1113) ;  /* 0x0000000000048947 */ /* 0x010fea0003800000 */
[----:B------:R-:W-:Y:S01]  /*8b10*/  BPT.TRAP 0x1 ;  /* 0x000000040000795c */ /* 0x000fe20000300000 */
.L_x_1113:
        /* <DEDUP_REMOVED lines=44> */
.L_x_1094:
[----:B------:R-:W-:Y:S05]  /*8de0*/  BSYNC B0 ;  /* 0x0000000000007941 */ /* 0x000fea0003800000 */
.L_x_1092:
[----:B------:R-:W-:-:S03]  /*8df0*/  UMOV UR6, 0xffffffff ;  /* 0xffffffff00067882 */ /* 0x000fc60000000000 */
[----:B------:R-:W-:Y:S05]  /*8e00*/  BRA.DIV UR6, `(.L_x_1114) ;  /* 0x0000000a06107947 */ /* 0x000fea000b800000 */
[----:B------:R-:W-:-:S13]  /*8e10*/  ELECT P6, URZ, PT ;  /* 0x00000000003f782f */ /* 0x000fda00038c0000 */
.L_x_1148:
[----:B------:R-:W-:Y:S05]  /*8e20*/  @!P6 BRA `(.L_x_996) ;  /* 0x000000000070e947 */ /* 0x000fea0003800000 */
[----:B------:R-:W-:-:S04]  /*8e30*/  LOP3.LUT R16, R16, 0x2, RZ, 0xfc, !PT ;  /* 0x0000000210107812 */ /* 0x000fc800078efcff */
[----:B------:R-:W-:-:S13]  /*8e40*/  ISETP.NE.AND P2, PT, R16, 0x3, PT ;  /* 0x000000031000780c */ /* 0x000fda0003f45270 */
[----:B------:R-:W-:Y:S05]  /*8e50*/  @!P2 BRA `(.L_x_1115) ;  /* 0x000000000004a947 */ /* 0x000fea0003800000 */
[----:B--2---:R-:W-:Y:S01]  /*8e60*/  BPT.TRAP 0x1 ;  /* 0x000000040000795c */ /* 0x004fe20000300000 */
.L_x_1115:
        /* <DEDUP_REMOVED lines=15> */
.L_x_1149:
[----:B------:R-:W5:Y:S02]  /*8f60*/  SYNCS.PHASECHK.TRANS64.TRYWAIT P0, [R5+URZ], R0 ;  /* 0x00000000050075a7 */ /* 0x000f64000800017f */
[----:B-----5:R-:W-:Y:S05]  /*8f70*/  @!P0 BRA `(.L_x_1117) ;  /* 0x0000000400e88947 */ /* 0x020fea0003800000 */
.L_x_1150:
[----:B------:R-:W-:Y:S05]  /*8f80*/  @!P2 BRA `(.L_x_1118) ;  /* 0x000000000004a947 */ /* 0x000fea0003800000 */
[----:B--2---:R-:W-:Y:S01]  /*8f90*/  BPT.TRAP 0x1 ;  /* 0x000000040000795c */ /* 0x004fe20000300000 */
.L_x_1118:
[----:B------:R-:W-:-:S07]  /*8fa0*/  SHF.L.U32 R4, R4, 0x1f, RZ ;  /* 0x0000001f04047819 */ /* 0x000fce00000006ff */
.L_x_1119:
[----:B------:R1:W1:Y:S02]  /*8fb0*/  SYNCS.PHASECHK.TRANS64.TRYWAIT P0, [R9+URZ+0x36438], R4 ;  /* 0x03643804090075a7 */ /* 0x000264000800017f */
[----:B-1----:R-:W-:Y:S05]  /*8fc0*/  @!P0 NANOSLEEP.SYNCS 0x989680 ;  /* 0x009896800000895d */ /* 0x002fea0003900000 */
[----:B------:R-:W1:Y:S02]  /*8fd0*/  @!P0 SYNCS.PHASECHK.TRANS64 P0, [R9+URZ+0x36438], R4 ;  /* 0x03643804090085a7 */ /* 0x000e64000800007f */
[----:B-1----:R-:W-:Y:S05]  /*8fe0*/  @!P0 BRA `(.L_x_1119) ;  /* 0xfffffffc00f08947 */ /* 0x002fea000383ffff */
.L_x_996:
[----:B--2---:R-:W-:Y:S05]  /*8ff0*/  BSYNC B6 ;  /* 0x0000000000067941 */ /* 0x004fea0003800000 */
.L_x_990:
[----:B------:R-:W-:Y:S05]  /*9000*/  EXIT ;  /* 0x000000000000794d */ /* 0x000fea0003800000 */
.L_x_1006:
[----:B------:R-:W-:Y:S02]  /*9010*/  IMAD.MOV.U32 R12, RZ, RZ, RZ ;  /* 0x000000ffff0c7224 */ /* 0x000fe400078e00ff */
[----:B------:R-:W-:Y:S02]  /*9020*/  IMAD.MOV.U32 R11, RZ, RZ, 0x1f ;  /* 0x0000001fff0b7424 */ /* 0x000fe400078e00ff */
[----:B------:R-:W-:-:S07]  /*9030*/  IMAD.MOV.U32 R15, RZ, RZ, -0x1 ;  /* 0xffffffffff0f7424 */ /* 0x000fce00078e00ff */
[----:B------:R-:W-:Y:S05]  /*9040*/  WARPSYNC.COLLECTIVE R15, `(.L_x_1120) ;  /* 0x000000000f087348 */ /* 0x000fea0003c00000 */
[----:B------:R1:W2:Y:S02]  /*9050*/  SHFL.IDX P6, R14, R13, R12, R11 ;  /* 0x0000000c0d0e7389 */ /* 0x0002a400000c000b */
[----:B-12---:R-:W-:Y:S01]  /*9060*/  ENDCOLLECTIVE ;  /* 0x000000000000791b */ /* 0x006fe20003800000 */
.L_x_1120:
[----:B------:R-:W-:Y:S05]  /*9070*/  BRA `(.L_x_1121) ;  /* 0xffffff8000787947 */ /* 0x000fea000383ffff */
.L_x_1008:
[----:B--2---:R-:W-:-:S04]  /*9080*/  IMAD.U32 R7, RZ, RZ, UR36 ;  /* 0x00000024ff077e24 */ /* 0x004fc8000f8e00ff */
[----:B------:R2:W3:Y:S03]  /*9090*/  SYNCS.PHASECHK.TRANS64.TRYWAIT P0, [R7+URZ+0x36400], R11 ;  /* 0x0364000b070075a7 */ /* 0x0004e6000800017f */
[----:B---3--:R-:W-:Y:S05]  /*90a0*/  @!P0 NANOSLEEP.SYNCS 0x989680 ;  /* 0x009896800000895d */ /* 0x008fea0003900000 */
[----:B------:R-:W3:Y:S02]  /*90b0*/  @!P0 SYNCS.PHASECHK.TRANS64 P0, [R7+URZ+0x36400], R11 ;  /* 0x0364000b070085a7 */ /* 0x000ee4000800007f */
[----:B---3--:R-:W-:Y:S05]  /*90c0*/  @!P0 BRA `(.L_x_1008) ;  /* 0xfffffffc00ec8947 */ /* 0x008fea000383ffff */
[----:B------:R-:W-:Y:S05]  /*90d0*/  BRA `(.L_x_1007) ;  /* 0xffffff8000c87947 */ /* 0x000fea000383ffff */
.L_x_1012:
[----:B--2---:R2:W3:Y:S02]  /*90e0*/  SYNCS.PHASECHK.TRANS64.TRYWAIT P1, [R4+URZ+0x36410], R11 ;  /* 0x0364100b040075a7 */ /* 0x0044e4000802017f */
[----:B---3--:R-:W-:Y:S05]  /*90f0*/  @!P1 NANOSLEEP.SYNCS 0x989680 ;  /* 0x009896800000995d */ /* 0x008fea0003900000 */
[----:B------:R-:W3:Y:S02]  /*9100*/  @!P1 SYNCS.PHASECHK.TRANS64 P1, [R4+URZ+0x36410], R11 ;  /* 0x0364100b040095a7 */ /* 0x000ee4000802007f */
[----:B---3--:R-:W-:Y:S05]  /*9110*/  @!P1 BRA `(.L_x_1012) ;  /* 0xfffffffc00f09947 */ /* 0x008fea000383ffff */
[----:B------:R-:W-:Y:S05]  /*9120*/  BRA `(.L_x_1011) ;  /* 0xffffff8800707947 */ /* 0x000fea000383ffff */
.L_x_1016:
[----:B--2---:R-:W-:-:S04]  /*9130*/  IMAD.U32 R120, RZ, RZ, UR36 ;  /* 0x00000024ff787e24 */ /* 0x004fc8000f8e00ff */
[----:B------:R2:W3:Y:S03]  /*9140*/  SYNCS.PHASECHK.TRANS64.TRYWAIT P1, [R120+URZ+0x36430], R15 ;  /* 0x0364300f780075a7 */ /* 0x0004e6000802017f */
[----:B---3--:R-:W-:Y:S05]  /*9150*/  @!P1 NANOSLEEP.SYNCS 0x989680 ;  /* 0x009896800000995d */ /* 0x008fea0003900000 */
[----:B------:R-:W3:Y:S02]  /*9160*/  @!P1 SYNCS.PHASECHK.TRANS64 P1, [R120+URZ+0x36430], R15 ;  /* 0x0364300f780095a7 */ /* 0x000ee4000802007f */
[----:B---3--:R-:W-:Y:S05]  /*9170*/  @!P1 BRA `(.L_x_1016) ;  /* 0xfffffffc00ec9947 */ /* 0x008fea000383ffff */
[----:B------:R-:W-:Y:S05]  /*9180*/  BRA `(.L_x_1015) ;  /* 0xffffff90008c7947 */ /* 0x000fea000383ffff */
.L_x_1023:
[----:B------:R-:W-:Y:S01]  /*9190*/  BSSY B0, `(.L_x_1122) ;  /* 0x0000005000007945 */ /* 0x000fe20003800000 */
[----:B------:R-:W-:-:S07]  /*91a0*/  IMAD.MOV.U32 R15, RZ, RZ, -0x1 ;  /* 0xffffffffff0f7424 */ /* 0x000fce00078e00ff */
[----:B------:R-:W-:Y:S05]  /*91b0*/  WARPSYNC.COLLECTIVE R15, `(.L_x_1123) ;  /* 0x000000000f087348 */ /* 0x000fea0003c00000 */
[----:B------:R-:W-:Y:S01]  /*91c0*/  NOP ;  /* 0x0000000000007918 */ /* 0x000fe20000000000 */
[----:B------:R-:W-:Y:S01]  /*91d0*/  ENDCOLLECTIVE ;  /* 0x000000000000791b */ /* 0x000fe20003800000 */
.L_x_1123:
[----:B------:R-:W-:Y:S05]  /*91e0*/  BSYNC B0 ;  /* 0x0000000000007941 */ /* 0x000fea0003800000 */
.L_x_1122:
[----:B------:R-:W-:Y:S05]  /*91f0*/  BRA `(.L_x_1124) ;  /* 0xffffffb4006c7947 */ /* 0x000fea000383ffff */
.L_x_1032:
[----:B------:R-:W-:Y:S01]  /*9200*/  BSSY B0, `(.L_x_1125) ;  /* 0x0000005000007945 */ /* 0x000fe20003800000 */
[----:B------:R-:W-:-:S07]  /*9210*/  IMAD.MOV.U32 R15, RZ, RZ, -0x1 ;  /* 0xffffffffff0f7424 */ /* 0x000fce00078e00ff */
[----:B-1----:R-:W-:Y:S05]  /*9220*/  WARPSYNC.COLLECTIVE R15, `(.L_x_1126) ;  /* 0x000000000f087348 */ /* 0x002fea0003c00000 */
[----:B------:R-:W-:Y:S01]  /*9230*/  NOP ;  /* 0x0000000000007918 */ /* 0x000fe20000000000 */
[----:B-1----:R-:W-:Y:S01]  /*9240*/  ENDCOLLECTIVE ;  /* 0x000000000000791b */ /* 0x002fe20003800000 */
.L_x_1126:
[----:B------:R-:W-:Y:S05]  /*9250*/  BSYNC B0 ;  /* 0x0000000000007941 */ /* 0x000fea0003800000 */
.L_x_1125:
[----:B------:R-:W-:Y:S05]  /*9260*/  BRA `(.L_x_1127) ;  /* 0xffffffb800587947 */ /* 0x000fea000383ffff */
.L_x_1045:
[----:B------:R-:W-:Y:S01]  /*9270*/  BSSY B0, `(.L_x_1128) ;  /* 0x0000005000007945 */ /* 0x000fe20003800000 */
[----:B------:R-:W-:-:S07]  /*9280*/  IMAD.MOV.U32 R15, RZ, RZ, -0x1 ;  /* 0xffffffffff0f7424 */ /* 0x000fce00078e00ff */
[----:B------:R-:W-:Y:S05]  /*9290*/  WARPSYNC.COLLECTIVE R15, `(.L_x_1129) ;  /* 0x000000000f087348 */ /* 0x000fea0003c00000 */
[----:B------:R-:W-:Y:S01]  /*92a0*/  NOP ;  /* 0x0000000000007918 */ /* 0x000fe20000000000 */
[----:B------:R-:W-:Y:S01]  /*92b0*/  ENDCOLLECTIVE ;  /* 0x000000000000791b */ /* 0x000fe20003800000 */
.L_x_1129:
[----:B------:R-:W-:Y:S05]  /*92c0*/  BSYNC B0 ;  /* 0x0000000000007941 */ /* 0x000fea0003800000 */
.L_x_1128:
[----:B------:R-:W-:Y:S05]  /*92d0*/  BRA `(.L_x_1130) ;  /* 0xffffffc400247947 */ /* 0x000fea000383ffff */
.L_x_1061:
[----:B------:R-:W-:Y:S01]  /*92e0*/  BSSY B0, `(.L_x_1131) ;  /* 0x0000005000007945 */ /* 0x000fe20003800000 */
[----:B------:R-:W-:-:S07]  /*92f0*/  IMAD.MOV.U32 R15, RZ, RZ, -0x1 ;  /* 0xffffffffff0f7424 */ /* 0x000fce00078e00ff */
[----:B------:R-:W-:Y:S05]  /*9300*/  WARPSYNC.COLLECTIVE R15, `(.L_x_1132) ;  /* 0x000000000f087348 */ /* 0x000fea0003c00000 */
[----:B------:R-:W-:Y:S01]  /*9310*/  NOP ;  /* 0x0000000000007918 */ /* 0x000fe20000000000 */
[----:B------:R-:W-:Y:S01]  /*9320*/  ENDCOLLECTIVE ;  /* 0x000000000000791b */ /* 0x000fe20003800000 */
.L_x_1132:
[----:B------:R-:W-:Y:S05]  /*9330*/  BSYNC B0 ;  /* 0x0000000000007941 */ /* 0x000fea0003800000 */
.L_x_1131:
[----:B------:R-:W-:Y:S05]  /*9340*/  BRA `(.L_x_1133) ;  /* 0xffffffc800947947 */ /* 0x000fea000383ffff */
.L_x_1078:
[----:B------:R-:W-:Y:S01]  /*9350*/  BSSY B0, `(.L_x_1134) ;  /* 0x0000005000007945 */ /* 0x000fe20003800000 */
[----:B------:R-:W-:-:S07]  /*9360*/  IMAD.MOV.U32 R15, RZ, RZ, -0x1 ;  /* 0xffffffffff0f7424 */ /* 0x000fce00078e00ff */
[----:B------:R-:W-:Y:S05]  /*9370*/  WARPSYNC.COLLECTIVE R15, `(.L_x_1135) ;  /* 0x000000000f087348 */ /* 0x000fea0003c00000 */
[----:B------:R-:W-:Y:S01]  /*9380*/  NOP ;  /* 0x0000000000007918 */ /* 0x000fe20000000000 */
[----:B------:R-:W-:Y:S01]  /*9390*/  ENDCOLLECTIVE ;  /* 0x000000000000791b */ /* 0x000fe20003800000 */
.L_x_1135:
[----:B------:R-:W-:Y:S05]  /*93a0*/  BSYNC B0 ;  /* 0x0000000000007941 */ /* 0x000fea0003800000 */
.L_x_1134:
[----:B------:R-:W-:Y:S05]  /*93b0*/  BRA `(.L_x_1136) ;  /* 0xffffffd000107947 */ /* 0x000fea000383ffff */
.L_x_1095:
[----:B-1----:R1:W2:Y:S02]  /*93c0*/  SYNCS.PHASECHK.TRANS64.TRYWAIT P1, [R12+URZ+0x36420], R11 ;  /* 0x0364200b0c0075a7 */ /* 0x0022a4000802017f */
[----:B--2---:R-:W-:Y:S05]  /*93d0*/  @!P1 NANOSLEEP.SYNCS 0x989680 ;  /* 0x009896800000995d */ /* 0x004fea0003900000 */
[----:B------:R-:W2:Y:S02]  /*93e0*/  @!P1 SYNCS.PHASECHK.TRANS64 P1, [R12+URZ+0x36420], R11 ;  /* 0x0364200b0c0095a7 */ /* 0x000ea4000802007f */
[----:B--2---:R-:W-:Y:S05]  /*93f0*/  @!P1 BRA `(.L_x_1095) ;  /* 0xfffffffc00f09947 */ /* 0x004fea000383ffff */
[----:B------:R-:W-:Y:S05]  /*9400*/  BRA `(.L_x_1137) ;  /* 0xffffffdc00847947 */ /* 0x000fea000383ffff */
.L_x_1099:
[----:B-1----:R1:W2:Y:S02]  /*9410*/  SYNCS.PHASECHK.TRANS64.TRYWAIT P1, [R12+URZ+0x36438], R11 ;  /* 0x0364380b0c0075a7 */ /* 0x0022a4000802017f */
[----:B--2---:R-:W-:Y:S05]  /*9420*/  @!P1 NANOSLEEP.SYNCS 0x989680 ;  /* 0x009896800000995d */ /* 0x004fea0003900000 */
[----:B------:R-:W2:Y:S02]  /*9430*/  @!P1 SYNCS.PHASECHK.TRANS64 P1, [R12+URZ+0x36438], R11 ;  /* 0x0364380b0c0095a7 */ /* 0x000ea4000802007f */
[----:B--2---:R-:W-:Y:S05]  /*9440*/  @!P1 BRA `(.L_x_1099) ;  /* 0xfffffffc00f09947 */ /* 0x004fea000383ffff */
[----:B------:R-:W-:Y:S05]  /*9450*/  BRA `(.L_x_1138) ;  /* 0xffffffe4002c7947 */ /* 0x000fea000383ffff */
.L_x_1101:
[----:B--2---:R2:W3:Y:S02]  /*9460*/  SYNCS.PHASECHK.TRANS64.TRYWAIT P1, [R12+URZ+0x36428], R27 ;  /* 0x0364281b0c0075a7 */ /* 0x0044e4000802017f */
[----:B---3--:R-:W-:Y:S05]  /*9470*/  @!P1 NANOSLEEP.SYNCS 0x989680 ;  /* 0x009896800000995d */ /* 0x008fea0003900000 */
[----:B------:R-:W3:Y:S02]  /*9480*/  @!P1 SYNCS.PHASECHK.TRANS64 P1, [R12+URZ+0x36428], R27 ;  /* 0x0364281b0c0095a7 */ /* 0x000ee4000802007f */
[----:B---3--:R-:W-:Y:S05]  /*9490*/  @!P1 BRA `(.L_x_1101) ;  /* 0xfffffffc00f09947 */ /* 0x008fea000383ffff */
[----:B------:R-:W-:Y:S05]  /*94a0*/  BRA `(.L_x_1139) ;  /* 0xffffffe400f47947 */ /* 0x000fea000383ffff */
.L_x_1103:
[----:B--2---:R2:W3:Y:S02]  /*94b0*/  SYNCS.PHASECHK.TRANS64.TRYWAIT P1, [R12+URZ+0x36438], R28 ;  /* 0x0364381c0c0075a7 */ /* 0x0044e4000802017f */
[----:B---3--:R-:W-:Y:S05]  /*94c0*/  @!P1 NANOSLEEP.SYNCS 0x989680 ;  /* 0x009896800000995d */ /* 0x008fea0003900000 */
[----:B------:R-:W3:Y:S02]  /*94d0*/  @!P1 SYNCS.PHASECHK.TRANS64 P1, [R12+URZ+0x36438], R28 ;  /* 0x0364381c0c0095a7 */ /* 0x000ee4000802007f */
[----:B---3--:R-:W-:Y:S05]  /*94e0*/  @!P1 BRA `(.L_x_1103) ;  /* 0xfffffffc00f09947 */ /* 0x008fea000383ffff */
[----:B------:R-:W-:Y:S05]  /*94f0*/  BRA `(.L_x_1140) ;  /* 0xffffffe8008c7947 */ /* 0x000fea000383ffff */
.L_x_1105:
[----:B------:R-:W-:-:S07]  /*9500*/  SHF.L.U32 R5, R0, 0x1f, RZ ;  /* 0x0000001f00057819 */ /* 0x000fce00000006ff */
.L_x_1141:
[----:B---3--:R3:W4:Y:S02]  /*9510*/  SYNCS.PHASECHK.TRANS64.TRYWAIT P1, [R12+URZ+0x36420], R5 ;  /* 0x036420050c0075a7 */ /* 0x008724000802017f */
[----:B----4-:R-:W-:Y:S05]  /*9520*/  @!P1 NANOSLEEP.SYNCS 0x989680 ;  /* 0x009896800000995d */ /* 0x010fea0003900000 */
[----:B------:R-:W4:Y:S02]  /*9530*/  @!P1 SYNCS.PHASECHK.TRANS64 P1, [R12+URZ+0x36420], R5 ;  /* 0x036420050c0095a7 */ /* 0x000f24000802007f */
[----:B----4-:R-:W-:Y:S05]  /*9540*/  @!P1 BRA `(.L_x_1141) ;  /* 0xfffffffc00f09947 */ /* 0x010fea000383ffff */
[----:B------:R-:W-:Y:S05]  /*9550*/  BRA `(.L_x_1142) ;  /* 0xffffffec00247947 */ /* 0x000fea000383ffff */
.L_x_1108:
[----:B---3--:R3:W4:Y:S02]  /*9560*/  SYNCS.PHASECHK.TRANS64.TRYWAIT P1, [R12+URZ+0x36438], R11 ;  /* 0x0364380b0c0075a7 */ /* 0x008724000802017f */
[----:B----4-:R-:W-:Y:S05]  /*9570*/  @!P1 NANOSLEEP.SYNCS 0x989680 ;  /* 0x009896800000995d */ /* 0x010fea0003900000 */
[----:B------:R-:W4:Y:S02]  /*9580*/  @!P1 SYNCS.PHASECHK.TRANS64 P1, [R12+URZ+0x36438], R11 ;  /* 0x0364380b0c0095a7 */ /* 0x000f24000802007f */
[----:B----4-:R-:W-:Y:S05]  /*9590*/  @!P1 BRA `(.L_x_1108) ;  /* 0xfffffffc00f09947 */ /* 0x010fea000383ffff */
[----:B------:R-:W-:Y:S05]  /*95a0*/  BRA `(.L_x_1143) ;  /* 0xffffffec00d07947 */ /* 0x000fea000383ffff */
.L_x_1110:
[----:B----4-:R4:W1:Y:S02]  /*95b0*/  SYNCS.PHASECHK.TRANS64.TRYWAIT P1, [R12+URZ+0x36428], R5 ;  /* 0x036428050c0075a7 */ /* 0x010864000802017f */
[----:B-1----:R-:W-:Y:S05]  /*95c0*/  @!P1 NANOSLEEP.SYNCS 0x989680 ;  /* 0x009896800000995d */ /* 0x002fea0003900000 */
[----:B------:R-:W1:Y:S02]  /*95d0*/  @!P1 SYNCS.PHASECHK.TRANS64 P1, [R12+URZ+0x36428], R5 ;  /* 0x036428050c0095a7 */ /* 0x000e64000802007f */
[----:B-1----:R-:W-:Y:S05]  /*95e0*/  @!P1 BRA `(.L_x_1110) ;  /* 0xfffffffc00f09947 */ /* 0x002fea000383ffff */
[----:B------:R-:W-:Y:S05]  /*95f0*/  BRA `(.L_x_1144) ;  /* 0xfffffff0007c7947 */ /* 0x000fea000383ffff */
.L_x_1112:
[----:B----4-:R4:W1:Y:S02]  /*9600*/  SYNCS.PHASECHK.TRANS64.TRYWAIT P1, [R12+URZ+0x36438], R3 ;  /* 0x036438030c0075a7 */ /* 0x010864000802017f */
[----:B-1----:R-:W-:Y:S05]  /*9610*/  @!P1 NANOSLEEP.SYNCS 0x989680 ;  /* 0x009896800000995d */ /* 0x002fea0003900000 */
[----:B------:R-:W1:Y:S02]  /*9620*/  @!P1 SYNCS.PHASECHK.TRANS64 P1, [R12+URZ+0x36438], R3 ;  /* 0x036438030c0095a7 */ /* 0x000e64000802007f */
[----:B-1----:R-:W-:Y:S05]  /*9630*/  @!P1 BRA `(.L_x_1112) ;  /* 0xfffffffc00f09947 */ /* 0x002fea000383ffff */
[----:B------:R-:W-:Y:S05]  /*9640*/  BRA `(.L_x_1145) ;  /* 0xfffffff400187947 */ /* 0x000fea000383ffff */
.L_x_1114:
[----:B------:R-:W-:Y:S01]  /*9650*/  BSSY B0, `(.L_x_1146) ;  /* 0x0000006000007945 */ /* 0x000fe20003800000 */
[----:B------:R-:W-:-:S07]  /*9660*/  IMAD.MOV.U32 R15, RZ, RZ, -0x1 ;  /* 0xffffffffff0f7424 */ /* 0x000fce00078e00ff */
[----:B-123--:R-:W-:Y:S05]  /*9670*/  WARPSYNC.COLLECTIVE R15, `(.L_x_1147) ;  /* 0x000000000f0c7348 */ /* 0x00efea0003c00000 */
[----:B------:R-:W-:Y:S02]  /*9680*/  ELECT P6, UR62, PT ;  /* 0x00000000003e782f */ /* 0x000fe400038c0000 */
[----:B------:R-:W-:Y:S01]  /*9690*/  MOV R14, UR62 ;  /* 0x0000003e000e7c02 */ /* 0x000fe20008000f00 */
[----:B-123--:R-:W-:Y:S10]  /*96a0*/  ENDCOLLECTIVE ;  /* 0x000000000000791b */ /* 0x00eff40003800000 */
.L_x_1147:
[----:B------:R-:W-:Y:S05]  /*96b0*/  BSYNC B0 ;  /* 0x0000000000007941 */ /* 0x000fea0003800000 */
.L_x_1146:
[----:B------:R-:W-:Y:S05]  /*96c0*/  BRA `(.L_x_1148) ;  /* 0xfffffff400d47947 */ /* 0x000fea000383ffff */
.L_x_1116:
[----:B----4-:R4:W1:Y:S02]  /*96d0*/  SYNCS.PHASECHK.TRANS64.TRYWAIT P0, [R7+URZ], R6 ;  /* 0x00000006070075a7 */ /* 0x010864000800017f */
[----:B-1----:R-:W-:Y:S05]  /*96e0*/  @!P0 NANOSLEEP.SYNCS 0x989680 ;  /* 0x009896800000895d */ /* 0x002fea0003900000 */
[----:B------:R-:W1:Y:S02]  /*96f0*/  @!P0 SYNCS.PHASECHK.TRANS64 P0, [R7+URZ], R6 ;  /* 0x00000006070085a7 */ /* 0x000e64000800007f */
[----:B-1----:R-:W-:Y:S05]  /*9700*/  @!P0 BRA `(.L_x_1116) ;  /* 0xfffffffc00f08947 */ /* 0x002fea000383ffff */
[----:B------:R-:W-:Y:S05]  /*9710*/  BRA `(.L_x_1149) ;  /* 0xfffffff800107947 */ /* 0x000fea000383ffff */
.L_x_1117:
[----:B------:R1:W1:Y:S02]  /*9720*/  SYNCS.PHASECHK.TRANS64.TRYWAIT P0, [R5+URZ], R0 ;  /* 0x00000000050075a7 */ /* 0x000264000800017f */
[----:B-1----:R-:W-:Y:S05]  /*9730*/  @!P0 NANOSLEEP.SYNCS 0x989680 ;  /* 0x009896800000895d */ /* 0x002fea0003900000 */
[----:B------:R-:W1:Y:S02]  /*9740*/  @!P0 SYNCS.PHASECHK.TRANS64 P0, [R5+URZ], R0 ;  /* 0x00000000050085a7 */ /* 0x000e64000800007f */
[----:B-1----:R-:W-:Y:S05]  /*9750*/  @!P0 BRA `(.L_x_1117) ;  /* 0xfffffffc00f08947 */ /* 0x002fea000383ffff */
[----:B------:R-:W-:Y:S05]  /*9760*/  BRA `(.L_x_1150) ;  /* 0xfffffff800047947 */ /* 0x000fea000383ffff */
.L_x_1151:
        /* <DEDUP_REMOVED lines=9> */
.L_x_3862:


//--------------------- .text._ZN7cutlass13device_kernelIN5flash11enable_sm90INS1_16FlashAttnBwdSm90INS1_25CollectiveMainloopBwdSm90ILi2ELi1ELi1EN4cute5tupleIJNS5_1CILi1EEES8_S8_EEENS6_IJNS7_ILi64EEENS7_ILi96EEENS7_ILi192EEEEEENS_6half_tEfNS_4arch4Sm90ELb0ELb1ELb1ELb0ELb0ELb0ELb1ELb0ELi3ELi1ELi1ELi1ELb0EEENS1_21CollectiveEpilogueBwdISD_SE_SG_Li384ELb0ELb1ELi3EEENS1_19SingleTileSchedulerILb0ELb0ELb0ELi96EEEEEEEEEvNT_6ParamsE --------------------------
	.section	.text._ZN7cutlass13device_kernelIN5flash11enable_sm90INS1_16FlashAttnBwdSm90INS1_25CollectiveMainloopBwdSm90ILi2ELi1ELi1EN4cute5tupleIJNS5_1CILi1EEES8_S8_EEENS6_IJNS7_ILi64EEENS7_ILi96EEENS7_ILi192EEEEEENS_6half_tEfNS_4arch4Sm90ELb0ELb1ELb1ELb0ELb0ELb0ELb1ELb0ELi3ELi1ELi1ELi1ELb0EEENS1_21CollectiveEpilogueBwdISD_SE_SG_Li384ELb0ELb1ELi3EEENS1_19SingleTileSchedulerILb0ELb0ELb0ELi96EEEEEEEEEvNT_6ParamsE,"ax",@progbits
	.align	128
.text._ZN7cutlass13device_kernelIN5flash11enable_sm90INS1_16FlashAttnBwdSm90INS1_25CollectiveMainloopBwdSm90ILi2ELi1ELi1EN4cute5tupleIJNS5_1CILi1EEES8_S8_EEENS6_IJNS7_ILi64EEENS7_ILi96EEENS7_ILi192EEEEEENS_6half_tEfNS_4arch4Sm90ELb0ELb1ELb1ELb0ELb0ELb0ELb1ELb0ELi3ELi1ELi1ELi1ELb0EEENS1_21CollectiveEpilogueBwdISD_SE_SG_Li384ELb0ELb1ELi3EEENS1_19SingleTileSchedulerILb0ELb0ELb0ELi96EEEEEEEEEvNT_6ParamsE:
        .type           _ZN7cutlass13device_kernelIN5flash11enable_sm90INS1_16FlashAttnBwdSm90INS1_25CollectiveMainloopBwdSm90ILi2ELi1ELi1EN4cute5tupleIJNS5_1CILi1EEES8_S8_EEENS6_IJNS7_ILi64EEENS7_ILi96EEENS7_ILi192EEEEEENS_6half_tEfNS_4arch4Sm90ELb0ELb1ELb1ELb0ELb0ELb0ELb1ELb0ELi3ELi1ELi1ELi1ELb0EEENS1_21CollectiveEpilogueBwdISD_SE_SG_Li384ELb0ELb1ELi3EEENS1_19SingleTileSchedulerILb0ELb0ELb0ELi96EEEEEEEEEvNT_6ParamsE,@function
        .size           _ZN7cutlass13device_kernelIN5flash11enable_sm90INS1_16FlashAttnBwdSm90INS1_25CollectiveMainloopBwdSm90ILi2ELi1ELi1EN4cute5tupleIJNS5_1CILi1EEES8_S8_EEENS6_IJNS7_ILi64EEENS7_ILi96EEENS7_ILi192EEEEEENS_6half_tEfNS_4arch4Sm90ELb0ELb1ELb1ELb0ELb0ELb0ELb1ELb0ELi3ELi1ELi1ELi1ELb0EEENS1_21CollectiveEpilogueBwdISD_SE_SG_Li384ELb0ELb1ELi3EEENS1_19SingleTileSchedulerILb0ELb0ELb0ELi96EEEEEEEEEvNT_6ParamsE,(.L_x_3863 - _ZN7cutlass13device_kernelIN5flash11enable_sm90INS1_16FlashAttnBwdSm90INS1_25CollectiveMainloopBwdSm90ILi2ELi1ELi1EN4cute5tupleIJNS5_1CILi1EEES8_S8_EEENS6_IJNS7_ILi64EEENS7_ILi96EEENS7_ILi192EEEEEENS_6half_tEfNS_4arch4Sm90ELb0ELb1ELb1ELb0ELb0ELb0ELb1ELb0ELi3ELi1ELi1ELi1ELb0EEENS1_21CollectiveEpilogueBwdISD_SE_SG_Li384ELb0ELb1ELi3EEENS1_19SingleTileSchedulerILb0ELb0ELb0ELi96EEEEEEEEEvNT_6ParamsE)
        .other          _ZN7cutlass13device_kernelIN5flash11enable_sm90INS1_16FlashAttnBwdSm90INS1_25CollectiveMainloopBwdSm90ILi2ELi1ELi1EN4cute5tupleIJNS5_1CILi1EEES8_S8_EEENS6_IJNS7_ILi64EEENS7_ILi96EEENS7_ILi192EEEEEENS_6half_tEfNS_4arch4Sm90ELb0ELb1ELb1ELb0ELb0ELb0ELb1ELb0ELi3ELi1ELi1ELi1ELb0EEENS1_21CollectiveEpilogueBwdISD_SE_SG_Li384ELb0ELb1ELi3EEENS1_19SingleTileSchedulerILb0ELb0ELb0ELi96EEEEEEEEEvNT_6ParamsE,@"STO_CUDA_ENTRY STV_DEFAULT"
_ZN7cutlass13device_kernelIN5flash11enable_sm90INS1_16FlashAttnBwdSm90INS1_25CollectiveMainloopBwdSm90ILi2ELi1ELi1EN4cute5tupleIJNS5_1CILi1EEES8_S8_EEENS6_IJNS7_ILi64EEENS7_ILi96EEENS7_ILi192EEEEEENS_6half_tEfNS_4arch4Sm90ELb0ELb1ELb1ELb0ELb0ELb0ELb1ELb0ELi3ELi1ELi1ELi1ELb0EEENS1_21CollectiveEpilogueBwdISD_SE_SG_Li384ELb0ELb1ELi3EEENS1_19SingleTileSchedulerILb0ELb0ELb0ELi96EEEEEEEEEvNT_6ParamsE:
[----:B------:R-:W1:Y:S02]  /*0000*/  LDC R1, c[0x0][0x28] ;  /* 0x00000a00ff017b82 */ /* 0x000e640000000800 */
[----:B-1----:R-:W-:Y:S01]  /*0010*/  VIADD R1, R1, 0xfffffff0 ;  /* 0xfffffff001017836 */ /* 0x002fe20000000000 */
[----:B------:R-:W1:Y:S01]  /*0020*/  S2R R3, SR_TID.X ;  /* 0x0000000000037919 */ /* 0x000e620000002100 */
[----:B------:R-:W-:Y:S01]  /*0030*/  ELECT P0, URZ, PT ;  /* 0x00000000003f782f */ /* 0x000fe20003800000 */
[----:B------:R-:W-:Y:S01]  /*0040*/  BSSY B0, `(.L_x_1152) ;  /* 0x000001a000007945 */ /* 0x000fe20003800000 */
[--C-:B-1----:R-:W-:Y:S02]  /*0050*/  SHF.R.U32.HI R0, RZ, 0x5, R3.reuse ;  /* 0x00000005ff007819 */ /* 0x102fe40000011603 */
[----:B------:R-:W-:-:S03]  /*0060*/  SHF.R.U32.HI R3, RZ, 0x7, R3 ;  /* 0x00000007ff037819 */ /* 0x000fc60000011603 */
        /* <DEDUP_REMOVED lines=23> */
.L_x_1153:
[----:B------:R-:W-:Y:S05]  /*01e0*/  BSYNC B0 ;  /* 0x0000000000007941 */ /* 0x000fea0003800000 */
.L_x_1152:
[----:B------:R-:W-:Y:S01]  /*01f0*/  VOTEU.ANY UP0, P0 ;  /* 0x00000000003f7886 */ /* 0x000fe20000000100 */
[----:B------:R-:W1:Y:S01]  /*0200*/  SHFL.IDX PT, R3, R3, RZ, 0x1f ;  /* 0x00001fff03037589 */ /* 0x000e6200000e0000 */
[----:B------:R-:W-:Y:S01]  /*0210*/  UMOV UR4, 0x1 ;  /* 0x0000000100047882 */ /* 0x000fe20000000000 */
[----:B------:R-:W-:Y:S01]  /*0220*/  VOTEU.ANY UP1, P0 ;  /* 0x00000000003f7886 */ /* 0x000fe20000020100 */
[----:B------:R-:W-:Y:S01]  /*0230*/  UMOV UR38, 0x1 ;  /* 0x0000000100267882 */ /* 0x000fe20000000000 */
[----:B------:R-:W2:Y:S01]  /*0240*/  @UP0 S2UR UR7, SR_CgaCtaId ;  /* 0x00000000000709c3 */ /* 0x000ea20000008800 */
[----:B------:R-:W3:Y:S01]  /*0250*/  SHFL.IDX PT, R2, R0, RZ, 0x1f ;  /* 0x00001fff00027589 */ /* 0x000ee200000e0000 */
[----:B------:R-:W-:Y:S01]  /*0260*/  @UP0 UMOV UR6, 0x400 ;  /* 0x0000040000060882 */ /* 0x000fe20000000000 */
[----:B------:R-:W-:-:S04]  /*0270*/  @UP0 UIADD3 UR4, -UR4, 0x100000, URZ ;  /* 0x0010000004040890 */ /* 0x000fc8000fffe13f */
[----:B------:R-:W-:Y:S02]  /*0280*/  @UP0 USHF.L.U32 UR5, UR4, 0xb, URZ ;  /* 0x0000000b04050899 */ /* 0x000fe4000800063f */
[----:B------:R-:W-:Y:S01]  /*0290*/  @UP0 USHF.L.U32 UR4, UR4, 0x1, URZ ;  /* 0x0000000104040899 */ /* 0x000fe2000800063f */
[----:B-1----:R-:W-:Y:S01]  /*02a0*/  R2UR UR8, R3 ;  /* 0x00000000030872ca */ /* 0x002fe200000e0000 */
[----:B--2---:R-:W-:Y:S01]  /*02b0*/  @UP0 ULEA UR6, UR7, UR6, 0x18 ;  /* 0x0000000607060291 */ /* 0x004fe2000f8ec03f */
[----:B---3--:R-:W-:-:S11]  /*02c0*/  ISETP.NE.AND P1, PT, R2, RZ, PT ;  /* 0x000000ff0200720c */ /* 0x008fd60003f25270 */
[----:B------:R-:W-:Y:S01]  /*02d0*/  UISETP.NE.AND UP0, UPT, UR8, URZ, UPT ;  /* 0x0000003f0800728c */ /* 0x000fe2000bf05270 */
[----:B------:R-:W1:Y:S02]  /*02e0*/  FENCE.VIEW.ASYNC.S ;  /* 0x00000000000073c6 */ /* 0x000e640000000000 */
[----:B-1----:R1:W2:Y:S01]  /*02f0*/  @UP1 SYNCS.EXCH.64 URZ, [UR6+0x36400], UR4 ;  /* 0x03640004063f15b2 */ /* 0x0022a20008000100 */
[----:B------:R-:W-:Y:S01]  /*0300*/  USEL UR38, UR38, 0x2, !UP0 ;  /* 0x0000000226267887 */ /* 0x000fe2000c000000 */
[----:B------:R-:W-:Y:S11]  /*0310*/  @P1 BRA `(.L_x_1154) ;  /* 0x0000000000481947 */ /* 0x000ff60003800000 */
[----:B-1----:R-:W1:Y:S01]  /*0320*/  S2UR UR5, SR_CgaCtaId ;  /* 0x00000000000579c3 */ /* 0x002e620000008800 */
        /* <DEDUP_REMOVED lines=15> */
[----:B------:R3:W1:Y:S02]  /*0420*/  SYNCS.EXCH.64 URZ, [UR8+0x36428], UR4 ;  /* 0x03642804083f75b2 */ /* 0x0006640008000100 */
[----:B---3--:R-:W-:Y:S01]  /*0430*/  NOP ;  /* 0x0000000000007918 */ /* 0x008fe20000000000 */
.L_x_1154:
        /* <DEDUP_REMOVED lines=20> */
.L_x_1155:
[----:B------:R-:W-:Y:S01]  /*0580*/  PLOP3.LUT P0, PT, PT, PT, UP0, 0x80, 0x0 ;  /* 0x000000000000781c */ /* 0x000fe20003f0f008 */
[----:B------:R-:W-:Y:S01]  /*0590*/  NOP ;  /* 0x0000000000007918 */ /* 0x000fe20000000000 */
[----:B-12-4-:R-:W-:Y:S11]  /*05a0*/  BAR.SYNC.DEFER_BLOCKING 0x0 ;  /* 0x0000000000007b1d */ /* 0x016ff60000010000 */
[----:B------:R-:W-:Y:S05]  /*05b0*/  @!P0 BRA `(.L_x_1156) ;  /* 0x0000005c00608947 */ /* 0x000fea0003800000 */
.L_x_1157:
        /* <DEDUP_REMOVED lines=14> */
[----:B------:R-:W1:Y:S01]  /*06a0*/  S2UR UR7, SR_CTAID.X ;  /* 0x00000000000779c3 */ /* 0x000e620000002500 */
[----:B------:R-:W-:Y:S01]  /*06b0*/  ULDC UR8, c[0x0][0x280] ;  /* 0x0000a00000087ab9 */ /* 0x000fe20000000800 */
[----:B------:R-:W-:Y:S01]  /*06c0*/  ULDC UR6, c[0x0][0x290] ;  /* 0x0000a40000067ab9 */ /* 0x000fe20000000800 */
[----:B------:R-:W-:Y:S01]  /*06d0*/  ULDC UR4, c[0x0][0x74c] ;  /* 0x0001d30000047ab9 */ /* 0x000fe20000000800 */
        /* <DEDUP_REMOVED lines=19> */
[----:B------:R-:W-:Y:S01]  /*0810*/  CS2R R34, SRZ ;  /* 0x0000000000227805 */ /* 0x000fe2000001ff00 */
[----:B-1----:R-:W-:Y:S02]  /*0820*/  UIMAD UR5, UR7, 0x60, UR8 ;  /* 0x00000060070578a4 */ /* 0x002fe4000f8e0208 */
[----:B------:R-:W-:Y:S02]  /*0830*/  ISETP.LE.AND P1, PT, RZ, UR7, PT ;  /* 0x00000007ff007c0c */ /* 0x000fe4000bf23270 */
[----:B------:R-:W-:-:S02]  /*0840*/  CS2R R32, SRZ ;  /* 0x0000000000207805 */ /* 0x000fc4000001ff00 */
[----:B------:R-:W-:Y:S01]  /*0850*/  CS2R R30, SRZ ;  /* 0x00000000001e7805 */ /* 0x000fe2000001ff00 */
[----:B------:R-:W-:Y:S01]  /*0860*/  UIADD3 UR4, -UR4, UR5, -UR6 ;  /* 0x0000000504047290 */ /* 0x000fe2000fffe906 */
[----:B------:R-:W-:Y:S02]  /*0870*/  CS2R R28, SRZ ;  /* 0x00000000001c7805 */ /* 0x000fe4000001ff00 */
[----:B------:R-:W-:Y:S02]  /*0880*/  CS2R R26, SRZ ;  /* 0x00000000001a7805 */ /* 0x000fe4000001ff00 */
[----:B------:R-:W-:Y:S01]  /*0890*/  CS2R R24, SRZ ;  /* 0x0000000000187805 */ /* 0x000fe2000001ff00 */
[----:B------:R-:W-:Y:S01]  /*08a0*/  USHF.R.S32.HI UR5, URZ, 0x1f, UR4 ;  /* 0x0000001f3f057899 */ /* 0x000fe20008011404 */
[----:B------:R-:W-:Y:S02]  /*08b0*/  CS2R R118, SRZ ;  /* 0x0000000000767805 */ /* 0x000fe4000001ff00 */
[----:B------:R-:W-:-:S02]  /*08c0*/  CS2R R116, SRZ ;  /* 0x0000000000747805 */ /* 0x000fc4000001ff00 */
[----:B------:R-:W-:Y:S01]  /*08d0*/  CS2R R114, SRZ ;  /* 0x0000000000727805 */ /* 0x000fe2000001ff00 */
[----:B------:R-:W-:Y:S01]  /*08e0*/  ULEA.HI UR5, UR5, UR4, URZ, 0x6 ;  /* 0x0000000405057291 */ /* 0x000fe2000f8f303f */
[----:B------:R-:W-:Y:S01]  /*08f0*/  CS2R R112, SRZ ;  /* 0x0000000000707805 */ /* 0x000fe2000001ff00 */
[----:B------:R-:W-:Y:S01]  /*0900*/  UIADD3 UR4, UR8, 0x3f, URZ ;  /* 0x0000003f08047890 */ /* 0x000fe2000fffe03f */
[----:B------:R-:W-:Y:S01]  /*0910*/  CS2R R110, SRZ ;  /* 0x00000000006e7805 */ /* 0x000fe2000001ff00 */
[----:B------:R-:W-:Y:S01]  /*0920*/  USHF.R.S32.HI UR6, URZ, 0x6, UR5 ;  /* 0x000000063f067899 */ /* 0x000fe20008011405 */
[----:B------:R-:W-:Y:S01]  /*0930*/  CS2R R108, SRZ ;  /* 0x00000000006c7805 */ /* 0x000fe2000001ff00 */
[----:B------:R-:W-:Y:S01]  /*0940*/  USHF.R.S32.HI UR5, URZ, 0x1f, UR4 ;  /* 0x0000001f3f057899 */ /* 0x000fe20008011404 */
[----:B------:R-:W-:Y:S01]  /*0950*/  CS2R R106, SRZ ;  /* 0x00000000006a7805 */ /* 0x000fe2000001ff00 */
[----:B------:R-:W-:Y:S01]  /*0960*/  UISETP.LT.AND UP0, UPT, URZ, UR6, UPT ;  /* 0x000000063f00728c */ /* 0x000fe2000bf01270 */
[----:B------:R-:W-:Y:S01]  /*0970*/  CS2R R104, SRZ ;  /* 0x0000000000687805 */ /* 0x000fe2000001ff00 */
[----:B------:R-:W-:Y:S01]  /*0980*/  ULEA.HI UR5, UR5, UR4, URZ, 0x6 ;  /* 0x0000000405057291 */ /* 0x000fe2000f8f303f */
[----:B------:R-:W-:Y:S01]  /*0990*/  CS2R R102, SRZ ;  /* 0x0000000000667805 */ /* 0x000fe2000001ff00 */
[----:B------:R-:W-:Y:S01]  /*09a0*/  USEL UR39, URZ, UR6, !UP0 ;  /* 0x000000063f277287 */ /* 0x000fe2000c000000 */
[----:B------:R-:W-:Y:S01]  /*09b0*/  CS2R R100, SRZ ;  /* 0x0000000000647805 */ /* 0x000fe2000001ff00 */
[----:B------:R-:W-:Y:S01]  /*09c0*/  USHF.R.S32.HI UR36, URZ, 0x6, UR5 ;  /* 0x000000063f247899 */ /* 0x000fe20008011405 */
[----:B------:R-:W-:-:S02]  /*09d0*/  CS2R R98, SRZ ;  /* 0x0000000000627805 */ /* 0x000fc4000001ff00 */
[----:B------:R-:W-:Y:S02]  /*09e0*/  CS2R R96, SRZ ;  /* 0x0000000000607805 */ /* 0x000fe4000001ff00 */
[----:B------:R-:W-:Y:S02]  /*09f0*/  CS2R R94, SRZ ;  /* 0x00000000005e7805 */ /* 0x000fe4000001ff00 */
[----:B------:R-:W-:Y:S02]  /*0a00*/  CS2R R92, SRZ ;  /* 0x00000000005c7805 */ /* 0x000fe4000001ff00 */
[----:B------:R-:W-:Y:S02]  /*0a10*/  CS2R R90, SRZ ;  /* 0x00000000005a7805 */ /* 0x000fe4000001ff00 */
[----:B------:R-:W-:Y:S02]  /*0a20*/  CS2R R88, SRZ ;  /* 0x0000000000587805 */ /* 0x000fe4000001ff00 */
[----:B------:R-:W-:-:S02]  /*0a30*/  CS2R R86, SRZ ;  /* 0x0000000000567805 */ /* 0x000fc4000001ff00 */
[----:B------:R-:W-:Y:S01]  /*0a40*/  CS2R R84, SRZ ;  /* 0x0000000000547805 */ /* 0x000fe2000001ff00 */
[----:B------:R-:W-:Y:S01]  /*0a50*/  IMAD.MOV.U32 R83, RZ, RZ, RZ ;  /* 0x000000ffff537224 */ /* 0x000fe200078e00ff */
[----:B------:R-:W-:Y:S06]  /*0a60*/  @!P1 BRA `(.L_x_1158) ;  /* 0x0000000000289947 */ /* 0x000fec0003800000 */
[----:B------:R-:W-:Y:S01]  /*0a70*/  UIMAD UR4, UR7, 0x60, UR8 ;  /* 0x00000060070478a4 */ /* 0x000fe2000f8e0208 */
[----:B------:R-:W-:-:S03]  /*0a80*/  ULDC UR5, c[0x0][0x290] ;  /* 0x0000a40000057ab9 */ /* 0x000fc60000000800 */
[----:B------:R-:W-:-:S03]  /*0a90*/  UIADD3 UR4, -UR5, 0x9f, UR4 ;  /* 0x0000009f05047890 */ /* 0x000fc6000fffe104 */
[----:B------:R-:W-:Y:S02]  /*0aa0*/  ULDC UR5, c[0x0][0x748] ;  /* 0x0001d20000057ab9 */ /* 0x000fe40000000800 */
[----:B------:R-:W-:-:S04]  /*0ab0*/  UIADD3 UR4, UR4, UR5, URZ ;  /* 0x0000000504047290 */ /* 0x000fc8000fffe03f */
[----:B------:R-:W-:-:S04]  /*0ac0*/  USHF.R.S32.HI UR5, URZ, 0x1f, UR4 ;  /* 0x0000001f3f057899 */ /* 0x000fc80008011404 */
[----:B------:R-:W-:-:S04]  /*0ad0*/  ULEA.HI UR5, UR5, UR4, URZ, 0x6 ;  /* 0x0000000405057291 */ /* 0x000fc8000f8f303f */
[----:B------:R-:W-:-:S04]  /*0ae0*/  USHF.R.S32.HI UR5, URZ, 0x6, UR5 ;  /* 0x000000063f057899 */ /* 0x000fc80008011405 */
[----:B------:R-:W-:-:S04]  /*0af0*/  UISETP.LT.AND UP0, UPT, UR36, UR5, UPT ;  /* 0x000000052400728c */ /* 0x000fc8000bf01270 */
[----:B------:R-:W-:-:S12]  /*0b00*/  USEL UR36, UR36, UR5, UP0 ;  /* 0x0000000524247287 */ /* 0x000fd80008000000 */
.L_x_1158:
[----:B------:R-:W-:Y:S01]  /*0b10*/  UISETP.GT.AND UP0, UPT, UR36, UR39, UPT ;  /* 0x000000272400728c */ /* 0x000fe2000bf04270 */
[----:B------:R-:W-:Y:S01]  /*0b20*/  IMAD.MOV.U32 R82, RZ, RZ, RZ ;  /* 0x000000ffff527224 */ /* 0x000fe200078e00ff */
[----:B------:R-:W-:Y:S02]  /*0b30*/  CS2R R80, SRZ ;  /* 0x0000000000507805 */ /* 0x000fe4000001ff00 */
[----:B------:R-:W-:Y:S02]  /*0b40*/  CS2R R78, SRZ ;  /* 0x00000000004e7805 */ /* 0x000fe4000001ff00 */
[----:B------:R-:W-:Y:S02]  /*0b50*/  CS2R R76, SRZ ;  /* 0x00000000004c7805 */ /* 0x000fe4000001ff00 */
[----:B------:R-:W-:Y:S02]  /*0b60*/  CS2R R74, SRZ ;  /* 0x00000000004a7805 */ /* 0x000fe4000001ff00 */
[----:B------:R-:W-:-:S02]  /*0b70*/  PLOP3.LUT P1, PT, PT, PT, UP0, 0x80, 0x0 ;  /* 0x000000000000781c */ /* 0x000fc40003f2f008 */
[----:B------:R-:W-:-:S11]  /*0b80*/  CS2R R72, SRZ ;  /* 0x0000000000487805 */ /* 0x000fd6000001ff00 */
[----:B------:R-:W-:Y:S05]  /*0b90*/  @!P1 BRA `(.L_x_1159) ;  /* 0x0000003800909947 */ /* 0x000fea0003800000 */
[----:B------:R-:W1:Y:S01]  /*0ba0*/  S2UR UR4, SR_CgaCtaId ;  /* 0x00000000000479c3 */ /* 0x000e620000008800 */
[----:B------:R-:W-:Y:S01]  /*0bb0*/  UMOV UR37, 0x400 ;  /* 0x0000040000257882 */ /* 0x000fe20000000000 */
[----:B------:R-:W-:Y:S01]  /*0bc0*/  ULDC UR43, c[0x0][0x290] ;  /* 0x0000a400002b7ab9 */ /* 0x000fe20000000800 */
[----:B------:R-:W-:Y:S01]  /*0bd0*/  ULDC UR44, c[0x0][0x750] ;  /* 0x0001d400002c7ab9 */ /* 0x000fe20000000800 */
[----:B------:R-:W-:Y:S01]  /*0be0*/  ULDC UR45, c[0x0][0x75c] ;  /* 0x0001d700002d7ab9 */ /* 0x000fe20000000800 */
[----:B------:R-:W-:Y:S01]  /*0bf0*/  ULDC UR46, c[0x0][0x744] ;  /* 0x0001d100002e7ab9 */ /* 0x000fe20000000800 */
[----:B------:R-:W-:Y:S01]  /*0c00*/  ULDC.64 UR40, c[0x0][0x748] ;  /* 0x0001d20000287ab9 */ /* 0x000fe20000000a00 */
        /* <DEDUP_REMOVED lines=21> */
.L_x_1161:
        /* <DEDUP_REMOVED lines=15> */
.L_x_1160:
        /* <DEDUP_REMOVED lines=20> */
.L_x_1163:
        /* <DEDUP_REMOVED lines=15> */
.L_x_1162:
        /* <DEDUP_REMOVED lines=8> */
.L_x_1283:
[----:B------:R-:W-:Y:S02]  /*1100*/  SHF.L.U32 R10, RZ, 0x1f, RZ ;  /* 0x0000001fff0a7819 */ /* 0x000fe400000006ff */
[CC--:B------:R-:W-:Y:S02]  /*1110*/  LEA.HI R4, R3.reuse, R0.reuse, RZ, 0x4 ;  /* 0x0000000003047211 */ /* 0x0c0fe400078f20ff */
[----:B------:R-:W3:Y:S01]  /*1120*/  SYNCS.PHASECHK.TRANS64.TRYWAIT P0, [UR37+0x36400], R10 ;  /* 0x0364000aff0075a7 */ /* 0x000ee20008000165 */
[----:B------:R-:W-:Y:S01]  /*1130*/  LEA.HI R6, R3, R0, RZ, 0x5 ;  /* 0x0000000003067211 */ /* 0x000fe200078f28ff */
[----:B--2---:R-:W-:Y:S01]  /*1140*/  IMAD.HI R3, R14, 0x55555556, RZ ;  /* 0x555555560e037827 */ /* 0x004fe200078e02ff */
[----:B------:R-:W-:Y:S02]  /*1150*/  LOP3.LUT R7, R4, 0xfffffff0, RZ, 0xc0, !PT ;  /* 0xfffffff004077812 */ /* 0x000fe400078ec0ff */
[--C-:B------:R-:W-:Y:S02]  /*1160*/  SHF.R.S32.HI R9, RZ, 0x5, R6.reuse ;  /* 0x00000005ff097819 */ /* 0x100fe40000011406 */
[----:B------:R-:W-:Y:S01]  /*1170*/  SHF.R.S32.HI R6, RZ, 0x1f, R6 ;  /* 0x0000001fff067819 */ /* 0x000fe20000011406 */
[----:B------:R-:W-:Y:S01]  /*1180*/  IMAD.IADD R7, R0, 0x1, -R7 ;  /* 0x0000000100077824 */ /* 0x000fe200078e0a07 */
[----:B------:R-:W-:-:S02]  /*1190*/  LOP3.LUT R5, R2, 0xffffff80, RZ, 0xc0, !PT ;  /* 0xffffff8002057812 */ /* 0x000fc400078ec0ff */
[----:B------:R-:W-:Y:S02]  /*11a0*/  LEA.HI R3, R3, R3, RZ, 0x1 ;  /* 0x0000000303037211 */ /* 0x000fe400078f08ff */
[----:B------:R-:W-:Y:S01]  /*11b0*/  LEA.HI R6, R6, R9, RZ, 0x2 ;  /* 0x0000000906067211 */ /* 0x000fe200078f10ff */
[----:B------:R-:W-:Y:S01]  /*11c0*/  IMAD.IADD R0, R0, 0x1, -R5 ;  /* 0x0000000100007824 */ /* 0x000fe200078e0a05 */
[----:B------:R-:W-:Y:S01]  /*11d0*/  LEA.HI R2, R7, R7, RZ, 0x1 ;  /* 0x0000000707027211 */ /* 0x000fe200078f08ff */
[----:B------:R-:W-:Y:S01]  /*11e0*/  IMAD R8, R3, -0x3, R14 ;  /* 0xfffffffd03087824 */ /* 0x000fe200078e020e */
[----:B------:R-:W-:Y:S01]  /*11f0*/  LOP3.LUT R6, R6, 0x3ffffc, RZ, 0xc0, !PT ;  /* 0x003ffffc06067812 */ /* 0x000fe200078ec0ff */
[----:B---3--:R-:W-:Y:S06]  /*1200*/  @P0 BRA `(.L_x_1165) ;  /* 0x0000000000080947 */ /* 0x008fec0003800000 */
[----:B------:R-:W2:Y:S02]  /*1210*/  SYNCS.PHASECHK.TRANS64.TRYWAIT P0, [UR37+0x36400], R10 ;  /* 0x0364000aff0075a7 */ /* 0x000ea40008000165 */
[----:B--2---:R-:W-:Y:S05]  /*1220*/  @!P0 BRA `(.L_x_1166) ;  /* 0x0000008800088947 */ /* 0x004fea0003800000 */
.L_x_1165:
[----:B------:R-:W-:Y:S01]  /*1230*/  IMAD.IADD R12, R9, 0x1, -R6 ;  /* 0x00000001090c7824 */ /* 0x000fe200078e0a06 */
[--C-:B------:R-:W-:Y:S01]  /*1240*/  SHF.R.S32.HI R5, RZ, 0x1, R2.reuse ;  /* 0x00000001ff057819 */ /* 0x100fe20000011402 */
[C---:B------:R-:W-:Y:S01]  /*1250*/  IMAD.HI R11, R13.reuse, 0x55555556, RZ ;  /* 0x555555560d0b7827 */ /* 0x040fe200078e02ff */
[----:B------:R-:W-:Y:S01]  /*1260*/  SHF.R.S32.HI R6, RZ, 0x1f, R2 ;  /* 0x0000001fff067819 */ /* 0x000fe20000011402 */
[----:B------:R-:W-:Y:S01]  /*1270*/  ULDC UR4, c[0x0][0x290] ;  /* 0x0000a40000047ab9 */ /* 0x000fe20000000800 */
[----:B--2---:R-:W-:Y:S01]  /*1280*/  SHF.R.S32.HI R10, RZ, 0x1f, R7 ;  /* 0x0000001fff0a7819 */ /* 0x004fe20000011407 */
[----:B------:R-:W-:Y:S01]  /*1290*/  IMAD R15, R13, 0x400, R0 ;  /* 0x000004000d0f7824 */ /* 0x000fe200078e0200 */
[----:B------:R-:W-:Y:S01]  /*12a0*/  LEA.HI R6, R6, R5, RZ, 0x2 ;  /* 0x0000000506067211 */ /* 0x000fe200078f10ff */
[----:B------:R-:W-:Y:S01]  /*12b0*/  ULDC UR5, c[0x0][0x280] ;  /* 0x0000a00000057ab9 */ /* 0x000fe20000000800 */
[----:B------:R-:W-:Y:S02]  /*12c0*/  LEA.HI R10, R10, R7, RZ, 0x3 ;  /* 0x000000070a0a7211 */ /* 0x000fe400078f18ff */
[----:B------:R-:W-:-:S02]  /*12d0*/  CS2R R70, SRZ ;  /* 0x0000000000467805 */ /* 0x000fc4000001ff00 */
[----:B------:R-:W-:Y:S02]  /*12e0*/  LOP3.LUT R2, R2, 0x7fffffe, RZ, 0xc0, !PT ;  /* 0x07fffffe02027812 */ /* 0x000fe400078ec0ff */
[----:B------:R-:W-:Y:S02]  /*12f0*/  CS2R R68, SRZ ;  /* 0x0000000000447805 */ /* 0x000fe4000001ff00 */
[----:B------:R-:W-:Y:S01]  /*1300*/  LOP3.LUT R6, R6, 0xfffffffc, RZ, 0xc0, !PT ;  /* 0xfffffffc06067812 */ /* 0x000fe200078ec0ff */
[----:B------:R-:W-:Y:S01]  /*1310*/  IMAD.SHL.U32 R10, R10, 0x20, RZ ;  /* 0x000000200a0a7824 */ /* 0x000fe200078e00ff */
[----:B------:R-:W-:Y:S01]  /*1320*/  SHF.R.S32.HI R3, RZ, 0x1f, R0 ;  /* 0x0000001fff037819 */ /* 0x000fe20000011400 */
[----:B------:R-:W-:Y:S01]  /*1330*/  IMAD.IADD R9, R7, 0x1, -R2 ;  /* 0x0000000107097824 */ /* 0x000fe200078e0a02 */
[----:B------:R-:W-:Y:S01]  /*1340*/  LEA.HI R14, R11, R11, RZ, 0x1 ;  /* 0x0000000b0b0e7211 */ /* 0x000fe200078f08ff */
[----:B------:R-:W-:Y:S01]  /*1350*/  IMAD.IADD R7, R5, 0x1, -R6 ;  /* 0x0000000105077824 */ /* 0x000fe200078e0a06 */
[----:B------:R-:W-:-:S02]  /*1360*/  LOP3.LUT R10, R10, 0x7fffff00, RZ, 0xc0, !PT ;  /* 0x7fffff000a0a7812 */ /* 0x000fc400078ec0ff */
[----:B------:R-:W-:Y:S02]  /*1370*/  CS2R R66, SRZ ;  /* 0x0000000000427805 */ /* 0x000fe4000001ff00 */
[----:B------:R-:W-:Y:S01]  /*1380*/  SHF.R.S32.HI R4, RZ, 0x4, R4 ;  /* 0x00000004ff047819 */ /* 0x000fe20000011404 */
[----:B------:R-:W-:Y:S01]  /*1390*/  IMAD.SHL.U32 R6, R7, 0x40, RZ ;  /* 0x0000004007067824 */ /* 0x000fe200078e00ff */
[CC--:B------:R-:W-:Y:S01]  /*13a0*/  LEA.HI R2, R3.reuse, R0.reuse, RZ, 0x2 ;  /* 0x0000000003027211 */ /* 0x0c0fe200078f10ff */
[----:B------:R-:W-:Y:S01]  /*13b0*/  IMAD R14, R14, -0x3, R13 ;  /* 0xfffffffd0e0e7824 */ /* 0x000fe200078e020d */
[----:B------:R-:W-:Y:S01]  /*13c0*/  LEA.HI R3, R3, R0, RZ, 0x5 ;  /* 0x0000000003037211 */ /* 0x000fe200078f28ff */
[----:B------:R-:W-:Y:S01]  /*13d0*/  IMAD R10, R13, 0x800, R10 ;  /* 0x000008000d0a7824 */ /* 0x000fe200078e020a */
[----:B-1----:R-:W-:Y:S01]  /*13e0*/  LOP3.LUT R13, R2, 0x7ffffffc, RZ, 0xc0, !PT ;  /* 0x7ffffffc020d7812 */ /* 0x002fe200078ec0ff */
[----:B------:R-:W-:Y:S01]  /*13f0*/  IMAD.SHL.U32 R11, R4, 0x8, RZ ;  /* 0x00000008040b7824 */ /* 0x000fe200078e00ff */
[----:B------:R-:W-:Y:S01]  /*1400*/  LOP3.LUT R6, R6, 0xc0, RZ, 0xc0, !PT ;  /* 0x000000c006067812 */ /* 0x000fe200078ec0ff */
[----:B------:R-:W-:Y:S01]  /*1410*/  IMAD R9, R9, 0x20, R10 ;  /* 0x0000002009097824 */ /* 0x000fe200078e020a */
[----:B------:R-:W-:Y:S01]  /*1420*/  SHF.R.S32.HI R4, RZ, 0x2, R2 ;  /* 0x00000002ff047819 */ /* 0x000fe20000011402 */
[----:B------:R-:W-:Y:S01]  /*1430*/  IMAD.IADD R13, R0, 0x1, -R13 ;  /* 0x00000001000d7824 */ /* 0x000fe200078e0a0d */
[----:B------:R-:W-:Y:S01]  /*1440*/  LOP3.LUT R11, R6, 0x8, R11, 0xf8, !PT ;  /* 0x00000008060b7812 */ /* 0x000fe200078ef80b */
[----:B------:R-:W-:Y:S01]  /*1450*/  IMAD R9, R12, 0x200, R9 ;  /* 0x000002000c097824 */ /* 0x000fe200078e0209 */
[----:B------:R-:W-:Y:S01]  /*1460*/  SHF.R.U32.HI R0, RZ, 0x3, R6 ;  /* 0x00000003ff007819 */ /* 0x000fe20000011606 */
[----:B------:R-:W-:Y:S01]  /*1470*/  IMAD R13, R14, 0x10, R13 ;  /* 0x000000100e0d7824 */ /* 0x000fe200078e020d */
[----:B------:R-:W-:Y:S01]  /*1480*/  SHF.R.S32.HI R5, RZ, 0x1f, R2 ;  /* 0x0000001fff057819 */ /* 0x000fe20000011402 */
[----:B------:R-:W-:Y:S01]  /*1490*/  IMAD.MOV.U32 R12, RZ, RZ, 0x20 ;  /* 0x00000020ff0c7424 */ /* 0x000fe200078e00ff */
[----:B------:R-:W-:Y:S01]  /*14a0*/  LOP3.LUT R0, R11, R0, RZ, 0x3c, !PT ;  /* 0x000000000b007212 */ /* 0x000fe200078e3cff */
[----:B------:R-:W-:Y:S01]  /*14b0*/  IMAD.MOV.U32 R2, RZ, RZ, RZ ;  /* 0x000000ffff027224 */ /* 0x000fe200078e00ff */
[----:B------:R-:W-:-:S02]  /*14c0*/  LEA.HI R5, R5, R4, RZ, 0x3 ;  /* 0x0000000405057211 */ /* 0x000fc400078f18ff */
[----:B------:R-:W-:Y:S02]  /*14d0*/  CS2R R64, SRZ ;  /* 0x0000000000407805 */ /* 0x000fe4000001ff00 */
[----:B------:R-:W-:Y:S01]  /*14e0*/  SHF.R.S32.HI R3, RZ, 0x5, R3 ;  /* 0x00000005ff037819 */ /* 0x000fe20000011403 */
[----:B------:R-:W-:Y:S01]  /*14f0*/  IMAD.IADD R9, R9, 0x1, R0 ;  /* 0x0000000109097824 */ /* 0x000fe200078e0200 */
[----:B------:R-:W-:Y:S01]  /*1500*/  LOP3.LUT R5, R5, 0xfffffff8, RZ, 0xc0, !PT ;  /* 0xfffffff805057812 */ /* 0x000fe200078ec0ff */
[----:B------:R-:W1:Y:S01]  /*1510*/  S2R R0, SR_CTAID.X ;  /* 0x0000000000007919 */ /* 0x000e620000002500 */
[----:B------:R-:W-:Y:S01]  /*1520*/  LOP3.LUT P0, RZ, R7, 0x2, RZ, 0xc0, !PT ;  /* 0x0000000207ff7812 */ /* 0x000fe2000780c0ff */
[----:B------:R-:W-:Y:S01]  /*1530*/  IMAD.MOV.U32 R7, RZ, RZ, RZ ;  /* 0x000000ffff077224 */ /* 0x000fe200078e00ff */
[----:B------:R-:W-:Y:S01]  /*1540*/  LEA R157, R9, UR37, 0x1 ;  /* 0x00000025099d7c11 */ /* 0x000fe2000f8e08ff */
[----:B------:R-:W-:Y:S01]  /*1550*/  IMAD.IADD R6, R4, 0x1, -R5 ;  /* 0x0000000104067824 */ /* 0x000fe200078e0a05 */
[----:B------:R-:W-:Y:S01]  /*1560*/  SEL R12, R12, 0xffffffe0, !P0 ;  /* 0xffffffe00c0c7807 */ /* 0x000fe20004000000 */
[----:B------:R-:W-:Y:S01]  /*1570*/  IMAD.MOV.U32 R4, RZ, RZ, RZ ;  /* 0x000000ffff047224 */ /* 0x000fe200078e00ff */
[----:B------:R-:W-:Y:S01]  /*1580*/  CS2R R62, SRZ ;  /* 0x00000000003e7805 */ /* 0x000fe2000001ff00 */
[----:B------:R-:W-:Y:S01]  /*1590*/  IMAD R6, R3, 0x10, R6 ;  /* 0x0000001003067824 */ /* 0x000fe200078e0206 */
[----:B------:R-:W-:Y:S01]  /*15a0*/  CS2R R60, SRZ ;  /* 0x00000000003c7805 */ /* 0x000fe2000001ff00 */
[----:B------:R-:W-:Y:S01]  /*15b0*/  IMAD.SHL.U32 R3, R13, 0x2, RZ ;  /* 0x000000020d037824 */ /* 0x000fe200078e00ff */
        /* <DEDUP_REMOVED lines=21> */
[----:B-1----:R-:W-:Y:S01]  /*1710*/  IMAD R16, R0, -0x60, RZ ;  /* 0xffffffa000107824 */ /* 0x002fe200078e02ff */
[----:B------:R-:W-:Y:S01]  /*1720*/  CS2R R112, SRZ ;  /* 0x0000000000707805 */ /* 0x000fe2000001ff00 */
[----:B------:R-:W-:Y:S01]  /*1730*/  IMAD.SHL.U32 R0, R15, 0x4, RZ ;  /* 0x000000040f007824 */ /* 0x000fe200078e00ff */
[----:B------:R-:W-:Y:S01]  /*1740*/  CS2R R110, SRZ ;  /* 0x00000000006e7805 */ /* 0x000fe2000001ff00 */
[C---:B------:R-:W-:Y:S01]  /*1750*/  IMAD.IADD R9, R16.reuse, 0x1, -R3 ;  /* 0x0000000110097824 */ /* 0x040fe200078e0a03 */
[----:B------:R-:W-:Y:S02]  /*1760*/  IADD3.X R10, R16, UR4, RZ, PT, !PT ;  /* 0x00000004100a7c10 */ /* 0x000fe4000bffe4ff */
[----:B------:R-:W-:-:S02]  /*1770*/  CS2R R108, SRZ ;  /* 0x00000000006c7805 */ /* 0x000fc4000001ff00 */
[----:B------:R-:W-:Y:S02]  /*1780*/  CS2R R106, SRZ ;  /* 0x00000000006a7805 */ /* 0x000fe4000001ff00 */
[----:B------:R-:W-:Y:S02]  /*1790*/  CS2R R104, SRZ ;  /* 0x0000000000687805 */ /* 0x000fe4000001ff00 */
[----:B------:R-:W-:Y:S02]  /*17a0*/  IADD3 R5, R10, -UR5, -R3 ;  /* 0x800000050a057c10 */ /* 0x000fe4000fffe803 */
[----:B------:R-:W-:Y:S02]  /*17b0*/  CS2R R102, SRZ ;  /* 0x0000000000667805 */ /* 0x000fe4000001ff00 */
[----:B------:R-:W-:Y:S02]  /*17c0*/  IADD3 R10, -R3, UR4, R16 ;  /* 0x00000004030a7c10 */ /* 0x000fe4000fffe110 */
[----:B------:R-:W-:-:S02]  /*17d0*/  CS2R R100, SRZ ;  /* 0x0000000000647805 */ /* 0x000fc4000001ff00 */
[----:B------:R-:W-:Y:S02]  /*17e0*/  IADD3 R3, R12, 0x30400, R157 ;  /* 0x000304000c037810 */ /* 0x000fe40007ffe09d */
[----:B------:R-:W-:Y:S02]  /*17f0*/  CS2R R98, SRZ ;  /* 0x0000000000627805 */ /* 0x000fe4000001ff00 */
[----:B------:R-:W-:Y:S01]  /*1800*/  CS2R R96, SRZ ;  /* 0x0000000000607805 */ /* 0x000fe2000001ff00 */
[----:B------:R1:W-:Y:S01]  /*1810*/  STL [R1+0x8], R10 ;  /* 0x0000080a01007387 */ /* 0x0003e20000100800 */
[----:B------:R-:W-:Y:S02]  /*1820*/  CS2R R94, SRZ ;  /* 0x00000000005e7805 */ /* 0x000fe4000001ff00 */
[----:B------:R-:W-:Y:S02]  /*1830*/  CS2R R92, SRZ ;  /* 0x00000000005c7805 */ /* 0x000fe4000001ff00 */
[----:B------:R-:W-:Y:S01]  /*1840*/  CS2R R90, SRZ ;  /* 0x00000000005a7805 */ /* 0x000fe2000001ff00 */
[----:B------:R1:W-:Y:S01]  /*1850*/  STL [R1], R3 ;  /* 0x0000000301007387 */ /* 0x0003e20000100800 */
[----:B------:R-:W-:-:S02]  /*1860*/  CS2R R88, SRZ ;  /* 0x0000000000587805 */ /* 0x000fc4000001ff00 */
[----:B------:R-:W-:Y:S02]  /*1870*/  CS2R R86, SRZ ;  /* 0x0000000000567805 */ /* 0x000fe4000001ff00 */
[----:B------:R-:W-:Y:S01]  /*1880*/  CS2R R84, SRZ ;  /* 0x0000000000547805 */ /* 0x000fe2000001ff00 */
[----:B------:R1:W-:Y:S01]  /*1890*/  STL [R1+0x4], R9 ;  /* 0x0000040901007387 */ /* 0x0003e20000100800 */
[----:B------:R-:W-:Y:S02]  /*18a0*/  CS2R R82, SRZ ;  /* 0x0000000000527805 */ /* 0x000fe4000001ff00 */
[----:B------:R-:W-:Y:S02]  /*18b0*/  CS2R R80, SRZ ;  /* 0x0000000000507805 */ /* 0x000fe4000001ff00 */
[----:B------:R-:W-:Y:S02]  /*18c0*/  CS2R R78, SRZ ;  /* 0x00000000004e7805 */ /* 0x000fe4000001ff00 */
[----:B------:R-:W-:-:S02]  /*18d0*/  CS2R R76, SRZ ;  /* 0x00000000004c7805 */ /* 0x000fc4000001ff00 */
[----:B------:R-:W-:Y:S02]  /*18e0*/  CS2R R74, SRZ ;  /* 0x00000000004a7805 */ /* 0x000fe4000001ff00 */
[----:B------:R-:W-:Y:S02]  /*18f0*/  CS2R R72, SRZ ;  /* 0x0000000000487805 */ /* 0x000fe4000001ff00 */
[----:B-1----:R-:W-:-:S07]  /*1900*/  LEA R0, R0, UR37, 0x2 ;  /* 0x0000002500007c11 */ /* 0x002fce000f8e10ff */
.L_x_1185:
[----:B------:R-:W-:Y:S01]  /*1910*/  IMAD.U32 R3, RZ, RZ, UR38 ;  /* 0x00000026ff037e24 */ /* 0x000fe2000f8e00ff */
[----:B------:R-:W-:Y:S05]  /*1920*/  YIELD ;  /* 0x0000000000007946 */ /* 0x000fea0003800000 */
[----:B------:R-:W-:-:S04]  /*1930*/  LOP3.LUT R3, R3, 0x1, RZ, 0xfc, !PT ;  /* 0x0000000103037812 */ /* 0x000fc800078efcff */
[----:B------:R-:W-:-:S13]  /*1940*/  ISETP.NE.AND P0, PT, R3, 0x3, PT ;  /* 0x000000030300780c */ /* 0x000fda0003f05270 */
[----:B------:R-:W-:Y:S05]  /*1950*/  @!P0 BRA `(.L_x_1167) ;  /* 0x0000000000048947 */ /* 0x000fea0003800000 */
[----:B------:R-:W-:Y:S01]  /*1960*/  BPT.TRAP 0x1 ;  /* 0x000000040000795c */ /* 0x000fe20000300000 */
.L_x_1167:
[----:B------:R-:W-:Y:S02]  /*1970*/  LEA R3, R2, UR37, 0x3 ;  /* 0x0000002502037c11 */ /* 0x000fe4000f8e18ff */
[----:B------:R-:W-:-:S04]  /*1980*/  SHF.L.U32 R10, R7, 0x1f, RZ ;  /* 0x0000001f070a7819 */ /* 0x000fc800000006ff */
[----:B------:R1:W2:Y:S01]  /*1990*/  SYNCS.PHASECHK.TRANS64.TRYWAIT P1, [R3+URZ+0x36410], R10 ;  /* 0x0364100a030075a7 */ /* 0x0002a2000802017f */
[----:B------:R-:W-:Y:S05]  /*19a0*/  @!P0 BRA `(.L_x_1168) ;  /* 0x0000000000048947 */ /* 0x000fea0003800000 */
[----:B------:R-:W-:Y:S01]  /*19b0*/  BPT.TRAP 0x1 ;  /* 0x000000040000795c */ /* 0x000fe20000300000 */
.L_x_1168:
[----:B--2---:R-:W-:Y:S05]  /*19c0*/  @P1 BRA `(.L_x_1169) ;  /* 0x0000000000081947 */ /* 0x004fea0003800000 */
[----:B------:R-:W2:Y:S02]  /*19d0*/  SYNCS.PHASECHK.TRANS64.TRYWAIT P1, [R3+URZ+0x36410], R10 ;  /* 0x0364100a030075a7 */ /* 0x000ea4000802017f */
[----:B--2---:R-:W-:Y:S05]  /*19e0*/  @!P1 BRA `(.L_x_1170) ;  /* 0x0000008000309947 */ /* 0x004fea0003800000 */
.L_x_1169:
        /* <DEDUP_REMOVED lines=12> */
[----:B-12---:R-:W-:-:S02]  /*1ab0*/  LEA R10, R9, UR37, 0x2 ;  /* 0x00000025090a7c11 */ /* 0x006fc4000f8e10ff */
        /* <DEDUP_REMOVED lines=86> */
[----:B------:R1:W2:Y:S04]  /*2020*/  LDS R23, [R10+0x30000] ;  /* 0x030000000a177984 */ /* 0x0002a80000000800 */
[----:B------:R1:W3:Y:S01]  /*2030*/  LDS R9, [R10+0x30020] ;  /* 0x030020000a097984 */ /* 0x0002e20000000800 */
[----:B------:R-:W-:Y:S05]  /*2040*/  @!P0 BRA `(.L_x_1171) ;  /* 0x0000000000048947 */ /* 0x000fea0003800000 */
[----:B------:R-:W-:Y:S01]  /*2050*/  BPT.TRAP 0x1 ;  /* 0x000000040000795c */ /* 0x000fe20000300000 */
.L_x_1171:
[----:B-1----:R-:W-:-:S04]  /*2060*/  SHF.L.U32 R10, R4, 0x1f, RZ ;  /* 0x0000001f040a7819 */ /* 0x002fc800000006ff */
[----:B------:R1:W4:Y:S01]  /*2070*/  SYNCS.PHASECHK.TRANS64.TRYWAIT P1, [UR37+0x36430], R10 ;  /* 0x0364300aff0075a7 */ /* 0x0003220008020165 */
[----:B------:R-:W-:Y:S05]  /*2080*/  @!P0 BRA `(.L_x_1172) ;  /* 0x0000000000048947 */ /* 0x000fea0003800000 */
[----:B------:R-:W-:Y:S01]  /*2090*/  BPT.TRAP 0x1 ;  /* 0x000000040000795c */ /* 0x000fe20000300000 */
.L_x_1172:
[----:B----4-:R-:W-:Y:S05]  /*20a0*/  @P1 BRA `(.L_x_1173) ;  /* 0x0000000000081947 */ /* 0x010fea0003800000 */
[----:B------:R-:W4:Y:S02]  /*20b0*/  SYNCS.PHASECHK.TRANS64.TRYWAIT P1, [UR37+0x36430], R10 ;  /* 0x0364300aff0075a7 */ /* 0x000f240008020165 */
[----:B----4-:R-:W-:Y:S05]  /*20c0*/  @!P1 BRA `(.L_x_1174) ;  /* 0x00000078008c9947 */ /* 0x010fea0003800000 */
.L_x_1173:
[----:B------:R-:W-:Y:S01]  /*20d0*/  UIADD3 UR5, UR37, 0x2a000, URZ ;  /* 0x0002a00025057890 */ /* 0x000fe2000fffe03f */
[----:B------:R-:W5:Y:S01]  /*20e0*/  LDL R152, [R1+0x8] ;  /* 0x0000080001987983 */ /* 0x000f620000100800 */
[----:B------:R-:W-:Y:S01]  /*20f0*/  UIADD3 UR4, UR4, 0x9000, URZ ;  /* 0x0000900004047890 */ /* 0x000fe2000fffe03f */
[----:B------:R-:W-:Y:S01]  /*2100*/  WARPGROUP.ARRIVE ;  /* 0x00000000000079c5 */ /* 0x000fe20000000000 */
[----:B------:R-:W-:Y:S01]  /*2110*/  USHF.R.U32.HI UR5, URZ, 0x4, UR5 ;  /* 0x000000043f057899 */ /* 0x000fe20008011605 */
[----:B-1--4-:R-:W-:Y:S01]  /*2120*/  FMUL.FTZ R10, R136, UR45 ;  /* 0x0000002d880a7c20 */ /* 0x012fe20008410000 */
[----:B------:R-:W-:Y:S01]  /*2130*/  USHF.R.U32.HI UR4, URZ, 0x4, UR4 ;  /* 0x000000043f047899 */ /* 0x000fe20008011604 */
[----:B------:R-:W-:Y:S01]  /*2140*/  FMUL.FTZ R11, R137, UR45 ;  /* 0x0000002d890b7c20 */ /* 0x000fe20008410000 */
[----:B------:R-:W-:Y:S01]  /*2150*/  ULOP3.LUT UR5, UR5, 0x3fff, URZ, 0xc0, !UPT ;  /* 0x00003fff05057892 */ /* 0x000fe2000f8ec03f */
[----:B------:R-:W-:Y:S01]  /*2160*/  FMUL.FTZ R12, R138, UR45 ;  /* 0x0000002d8a0c7c20 */ /* 0x000fe20008410000 */
[----:B------:R-:W-:Y:S01]  /*2170*/  ULOP3.LUT UR6, UR4, 0x3fff, URZ, 0xc0, !UPT ;  /* 0x00003fff04067892 */ /* 0x000fe2000f8ec03f */
[----:B------:R-:W-:Y:S01]  /*2180*/  FMUL.FTZ R15, R141, UR45 ;  /* 0x0000002d8d0f7c20 */ /* 0x000fe20008410000 */
[----:B------:R-:W-:Y:S01]  /*2190*/  ULOP3.LUT UR4, UR5, 0x10000, URZ, 0xfc, !UPT ;  /* 0x0001000005047892 */ /* 0x000fe2000f8efc3f */
[----:B------:R-:W-:Y:S01]  /*21a0*/  FMUL.FTZ R13, R139, UR45 ;  /* 0x0000002d8b0d7c20 */ /* 0x000fe20008410000 */
[----:B------:R-:W-:Y:S01]  /*21b0*/  ULOP3.LUT UR6, UR6, 0x10000, URZ, 0xfc, !UPT ;  /* 0x0001000006067892 */ /* 0x000fe2000f8efc3f */
[----:B------:R-:W-:Y:S01]  /*21c0*/  FMUL.FTZ R14, R140, UR45 ;  /* 0x0000002d8c0e7c20 */ /* 0x000fe20008410000 */
[----:B------:R-:W-:Y:S01]  /*21d0*/  UMOV UR5, 0x40000040 ;  /* 0x4000004000057882 */ /* 0x000fe20000000000 */
[----:B------:R-:W-:Y:S01]  /*21e0*/  UMOV UR7, 0x40000040 ;  /* 0x4000004000077882 */ /* 0x000fe20000000000 */
[----:B------:R-:W-:Y:S01]  /*21f0*/  UIADD3 UR10, UR6, 0x2, URZ ;  /* 0x00000002060a7890 */ /* 0x000fe2000fffe03f */
[----:B------:R-:W-:Y:S01]  /*2200*/  FMUL.FTZ R17, R142, UR45 ;  /* 0x0000002d8e117c20 */ /* 0x000fe20008410000 */
[----:B------:R-:W-:Y:S01]  /*2210*/  UIADD3 UR8, UR4, 0x2, URZ ;  /* 0x0000000204087890 */ /* 0x000fe2000fffe03f */
[----:B------:R-:W-:Y:S01]  /*2220*/  FMUL.FTZ R18, R143, UR45 ;  /* 0x0000002d8f127c20 */ /* 0x000fe20008410000 */
[----:B------:R-:W-:Y:S01]  /*2230*/  UMOV UR11, 0x40000040 ;  /* 0x40000040000b7882 */ /* 0x000fe20000000000 */
[----:B------:R-:W-:Y:S01]  /*2240*/  HGMMA.64x32x16.F32 R120, gdesc[UR4], RZ, !UPT, gsb0 ;  /* 0x00600000047879f0 */ /* 0x000fe2000c0008ff */
[----:B------:R-:W-:Y:S01]  /*2250*/  UMOV UR9, 0x40000040 ;  /* 0x4000004000097882 */ /* 0x000fe20000000000 */
[----:B------:R-:W-:Y:S01]  /*2260*/  UMOV UR7, 0x40000040 ;  /* 0x4000004000077882 */ /* 0x000fe20000000000 */
[----:B------:R-:W-:Y:S01]  /*2270*/  UMOV UR5, 0x40000040 ;  /* 0x4000004000057882 */ /* 0x000fe20000000000 */
[----:B------:R-:W-:Y:S01]  /*2280*/  UISETP.GE.AND UP0, UPT, UR44, 0x1, UPT ;  /* 0x000000012c00788c */ /* 0x000fe2000bf06270 */
        /* <DEDUP_REMOVED lines=8> */
[----:B------:R-:W-:Y:S01]  /*2310*/  PLOP3.LUT P2, PT, PT, PT, UP0, 0x80, 0x0 ;  /* 0x000000000000781c */ /* 0x000fe20003f4f008 */
[----:B------:R-:W1:Y:S01]  /*2320*/  MUFU.TANH R10, R10 ;  /* 0x0000000a000a7308 */ /* 0x000e620000002400 */
[----:B------:R-:W-:-:S04]  /*2330*/  IMAD.U32 R139, RZ, RZ, UR39 ;  /* 0x00000027ff8b7e24 */ /* 0x000fc8000f8e00ff */
[----:B------:R-:W-:Y:S02]  /*2340*/  IMAD R140, R139, 0x40, R6 ;  /* 0x000000408b8c7824 */ /* 0x000fe400078e0206 */
[----:B------:R-:W-:Y:S01]  /*2350*/  VIADD R139, R5, UR41 ;  /* 0x00000029058b7c36 */ /* 0x000fe20008000000 */
[----:B------:R-:W4:Y:S08]  /*2360*/  MUFU.TANH R11, R11 ;  /* 0x0000000b000b7308 */ /* 0x000f300000002400 */
[----:B------:R-:W1:Y:S08]  /*2370*/  MUFU.TANH R12, R12 ;  /* 0x0000000c000c7308 */ /* 0x000e700000002400 */
[----:B------:R-:W1:Y:S08]  /*2380*/  MUFU.TANH R13, R13 ;  /* 0x0000000d000d7308 */ /* 0x000e700000002400 */
[----:B------:R-:W1:Y:S08]  /*2390*/  MUFU.TANH R14, R14 ;  /* 0x0000000e000e7308 */ /* 0x000e700000002400 */
[----:B------:R-:W1:Y:S01]  /*23a0*/  MUFU.TANH R15, R15 ;  /* 0x0000000f000f7308 */ /* 0x000e620000002400 */
[----:B------:R-:W-:-:S02]  /*23b0*/  WARPGROUP.DEPBAR.LE gsb0, 0x0 ;  /* 0x00008000000079c5 */ /* 0x000fc40000010000 */
[----:B------:R-:W-:-:S05]  /*23c0*/  WARPGROUP.ARRIVE ;  /* 0x00000000000079c5 */ /* 0x000fca0000000000 */
[----:B------:R-:W1:Y:S01]  /*23d0*/  MUFU.TANH R17, R17 ;  /* 0x0000001100117308 */ /* 0x000e620000002400 */
[----:B------:R-:W-:Y:S01]  /*23e0*/  HGMMA.64x32x16.F32 R120, gdesc[UR8], R120, gsb0 ;  /* 0x00600000087879f0 */ /* 0x000fe20008000878 */
[----:B------:R-:W-:Y:S02]  /*23f0*/  UIADD3 UR10, UR6, 0x4, URZ ;  /* 0x00000004060a7890 */ /* 0x000fe4000fffe03f */
[----:B------:R-:W-:-:S04]  /*2400*/  UIADD3 UR8, UR4, 0x4, URZ ;  /* 0x0000000404087890 */ /* 0x000fc8000fffe03f */
[----:B------:R-:W1:Y:S01]  /*2410*/  MUFU.TANH R18, R18 ;  /* 0x0000001200127308 */ /* 0x000e620000002400 */
[----:B------:R-:W-:Y:S01]  /*2420*/  UMOV UR11, 0x40000040 ;  /* 0x40000040000b7882 */ /* 0x000fe20000000000 */
[----:B------:R-:W-:-:S06]  /*2430*/  UMOV UR9, 0x40000040 ;  /* 0x4000004000097882 */ /* 0x000fcc0000000000 */
[----:B------:R-:W1:Y:S08]  /*2440*/  MUFU.TANH R20, R20 ;  /* 0x0000001400147308 */ /* 0x000e700000002400 */
[----:B------:R-:W1:Y:S08]  /*2450*/  MUFU.TANH R21, R21 ;  /* 0x0000001500157308 */ /* 0x000e700000002400 */
        /* <DEDUP_REMOVED lines=27> */
[----:B-----5:R-:W-:Y:S01]  /*2610*/  VIADDMNMX R147, R140, R139, R152, PT ;  /* 0x0000008b8c937246 */ /* 0x020fe20003800198 */
        /* <DEDUP_REMOVED lines=35> */
[----:B------:R-:W-:Y:S02]  /*2850*/  UIADD3 UR6, UR6, 0x606, URZ ;  /* 0x0000060606067890 */ /* 0x000fe4000fffe03f */
[----:B------:R-:W-:Y:S01]  /*2860*/  UIADD3 UR4, UR4, 0x406, URZ ;  /* 0x0000040604047890 */ /* 0x000fe2000fffe03f */
[----:B------:R-:W-:Y:S02]  /*2870*/  WARPGROUP.DEPBAR.LE gsb0, 0x0 ;  /* 0x00008000000079c5 */ /* 0x000fe40000010000 */
[----:B------:R-:W-:-:S06]  /*2880*/  WARPGROUP.ARRIVE ;  /* 0x00000000000079c5 */ /* 0x000fcc0000000000 */
[----:B------:R-:W-:Y:S03]  /*2890*/  HGMMA.64x32x16.F32 R120, gdesc[UR8], R120, gsb0 ;  /* 0x00600000087879f0 */ /* 0x000fe60008000878 */
[----:B------:R-:W-:Y:S02]  /*28a0*/  WARPGROUP.DEPBAR.LE gsb0, 0x0 ;  /* 0x00008000000079c5 */ /* 0x000fe40000010000 */
[----:B------:R-:W-:-:S06]  /*28b0*/  WARPGROUP.ARRIVE ;  /* 0x00000000000079c5 */ /* 0x000fcc0000000000 */
[----:B------:R-:W-:Y:S01]  /*28c0*/  HGMMA.64x32x16.F32 R120, gdesc[UR4], R120, gsb0 ;  /* 0x00600000047879f0 */ /* 0x000fe20008000878 */
[----:B------:R-:W-:-:S06]  /*28d0*/  ULOP3.LUT UR4, URZ, UR40, URZ, 0x33, !UPT ;  /* 0x000000283f047292 */ /* 0x000fcc000f8e333f */
[----:B------:R-:W-:-:S04]  /*28e0*/  VIADD R145, R5, UR4 ;  /* 0x0000000405917c36 */ /* 0x000fc80008000000 */
[----:B------:R-:W-:Y:S01]  /*28f0*/  IMAD.IADD R148, R140, 0x1, R145 ;  /* 0x000000018c947824 */ /* 0x000fe200078e0291 */
[----:B------:R-:W-:Y:S02]  /*2900*/  WARPGROUP.DEPBAR.LE gsb0, 0x0 ;  /* 0x00008000000079c5 */ /* 0x000fe40000010000 */
[----:B-1--4-:R-:W-:Y:S05]  /*2910*/  @!P2 BRA `(.L_x_1175) ;  /* 0x000000000068a947 */ /* 0x012fea0003800000 */
[----:B------:R-:W1:Y:S01]  /*2920*/  LDC R143, c[0x0][0x280] ;  /* 0x0000a000ff8f7b82 */ /* 0x000e620000000800 */
[----:B------:R-:W-:Y:S01]  /*2930*/  BSSY B0, `(.L_x_1176) ;  /* 0x0000013000007945 */ /* 0x000fe20003800000 */
[----:B-1----:R-:W-:-:S04]  /*2940*/  IADD3 R142, R140, UR43, -R143 ;  /* 0x0000002b8c8e7c10 */ /* 0x002fc8000fffe88f */
[----:B------:R-:W-:-:S13]  /*2950*/  ISETP.GT.AND P1, PT, R142, -0x1, PT ;  /* 0xffffffff8e00780c */ /* 0x000fda0003f24270 */
[----:B------:R-:W-:Y:S05]  /*2960*/  @P1 BRA `(.L_x_1177) ;  /* 0x0000000000241947 */ /* 0x000fea0003800000 */
[----:B------:R-:W-:Y:S01]  /*2970*/  UISETP.NE.AND UP0, UPT, UR44, 0x1, UPT ;  /* 0x000000012c00788c */ /* 0x000fe2000bf05270 */
[----:B------:R-:W-:-:S05]  /*2980*/  LOP3.LUT R142, RZ, R142, RZ, 0x33, !PT ;  /* 0x0000008eff8e7212 */ /* 0x000fca00078e33ff */
[----:B------:R-:W-:-:S05]  /*2990*/  PLOP3.LUT P1, PT, PT, PT, UP0, 0x80, 0x0 ;  /* 0x000000000000781c */ /* 0x000fca0003f2f008 */
[----:B------:R-:W-:-:S08]  /*29a0*/  @UP0 ULDC UR5, c[0x0][0x754] ;  /* 0x0001d50000050ab9 */ /* 0x000fd00000000800 */
[----:B------:R-:W-:Y:S01]  /*29b0*/  @P1 IMAD.HI.U32 R143, R142, UR5, RZ ;  /* 0x000000058e8f1c27 */ /* 0x000fe2000f8e00ff */
[----:B------:R-:W-:-:S04]  /*29c0*/  @UP0 ULDC UR5, c[0x0][0x758] ;  /* 0x0001d60000050ab9 */ /* 0x000fc80000000800 */
[----:B------:R-:W-:-:S04]  /*29d0*/  @P1 SHF.R.U32.HI R142, RZ, UR5, R143 ;  /* 0x00000005ff8e1c19 */ /* 0x000fc8000801168f */
[----:B------:R-:W-:Y:S01]  /*29e0*/  LOP3.LUT R142, RZ, R142, RZ, 0x33, !PT ;  /* 0x0000008eff8e7212 */ /* 0x000fe200078e33ff */
[----:B------:R-:W-:Y:S06]  /*29f0*/  BRA `(.L_x_1178) ;  /* 0x0000000000187947 */ /* 0x000fec0003800000 */
.L_x_1177:
[----:B------:R-:W-:-:S06]  /*2a00*/  UISETP.NE.AND UP0, UPT, UR44, 0x1, UPT ;  /* 0x000000012c00788c */ /* 0x000fcc000bf05270 */
[----:B------:R-:W-:-:S05]  /*2a10*/  PLOP3.LUT P1, PT, PT, PT, UP0, 0x80, 0x0 ;  /* 0x000000000000781c */ /* 0x000fca0003f2f008 */
[----:B------:R-:W-:-:S08]  /*2a20*/  @UP0 ULDC UR5, c[0x0][0x754] ;  /* 0x0001d50000050ab9 */ /* 0x000fd00000000800 */
[----:B------:R-:W-:Y:S01]  /*2a30*/  @P1 IMAD.HI.U32 R143, R142, UR5, RZ ;  /* 0x000000058e8f1c27 */ /* 0x000fe2000f8e00ff */
[----:B------:R-:W-:-:S04]  /*2a40*/  @UP0 ULDC UR5, c[0x0][0x758] ;  /* 0x0001d60000050ab9 */ /* 0x000fc80000000800 */
[----:B------:R-:W-:-:S07]  /*2a50*/  @P1 SHF.R.U32.HI R142, RZ, UR5, R143 ;  /* 0x00000005ff8e1c19 */ /* 0x000fce000801168f */
.L_x_1178:
[----:B------:R-:W-:Y:S05]  /*2a60*/  BSYNC B0 ;  /* 0x0000000000007941 */ /* 0x000fea0003800000 */
.L_x_1176:
[----:B------:R-:W4:Y:S01]  /*2a70*/  LDL R143, [R1+0x4] ;  /* 0x00000400018f7983 */ /* 0x000f220000100800 */
[----:B------:R-:W-:Y:S01]  /*2a80*/  IADD3 R148, R140, UR4, R5 ;  /* 0x000000048c947c10 */ /* 0x000fe2000fffe005 */
[----:B----4-:R-:W-:-:S05]  /*2a90*/  IMAD R142, R142, UR44, R143 ;  /* 0x0000002c8e8e7c24 */ /* 0x010fca000f8e028f */
[----:B------:R-:W-:Y:S02]  /*2aa0*/  VIADDMNMX R147, R142, UR44, R147, PT ;  /* 0x0000002c8e937c46 */ /* 0x000fe4000b800193 */
[----:B------:R-:W-:-:S07]  /*2ab0*/  VIMNMX R148, R148, R142, !PT ;  /* 0x0000008e94947248 */ /* 0x000fce0007fe0100 */
.L_x_1175:
[----:B------:R-:W-:-:S04]  /*2ac0*/  VIADD R140, R140, 0x8 ;  /* 0x000000088c8c7836 */ /* 0x000fc80000000000 */
[----:B------:R-:W-:Y:S01]  /*2ad0*/  IMAD.IADD R145, R145, 0x1, R140 ;  /* 0x0000000191917824 */ /* 0x000fe200078e028c */
[----:B------:R-:W-:Y:S01]  /*2ae0*/  VIADDMNMX R139, R140, R139, R152, PT ;  /* 0x0000008b8c8b7246 */ /* 0x000fe20003800198 */
[----:B------:R-:W-:Y:S06]  /*2af0*/  @!P2 BRA `(.L_x_1179) ;  /* 0x000000000064a947 */ /* 0x000fec0003800000 */
        /* <DEDUP_REMOVED lines=14> */
.L_x_1181:
[----:B------:R-:W-:-:S06]  /*2be0*/  UISETP.NE.AND UP0, UPT, UR44, 0x1, UPT ;  /* 0x000000012c00788c */ /* 0x000fcc000bf05270 */
[----:B------:R-:W-:-:S05]  /*2bf0*/  PLOP3.LUT P1, PT, PT, PT, UP0, 0x80, 0x0 ;  /* 0x000000000000781c */ /* 0x000fca0003f2f008 */
[----:B------:R-:W-:-:S08]  /*2c00*/  @UP0 ULDC UR4, c[0x0][0x754] ;  /* 0x0001d50000040ab9 */ /* 0x000fd00000000800 */
[----:B------:R-:W-:Y:S01]  /*2c10*/  @P1 IMAD.HI.U32 R142, R140, UR4, RZ ;  /* 0x000000048c8e1c27 */ /* 0x000fe2000f8e00ff */
[----:B------:R-:W-:-:S04]  /*2c20*/  @UP0 ULDC UR4, c[0x0][0x758] ;  /* 0x0001d60000040ab9 */ /* 0x000fc80000000800 */
[----:B------:R-:W-:-:S07]  /*2c30*/  @P1 SHF.R.U32.HI R140, RZ, UR4, R142 ;  /* 0x00000004ff8c1c19 */ /* 0x000fce000801168e */
.L_x_1182:
[----:B------:R-:W-:Y:S05]  /*2c40*/  BSYNC B0 ;  /* 0x0000000000007941 */ /* 0x000fea0003800000 */
.L_x_1180:
[----:B------:R-:W4:Y:S02]  /*2c50*/  LDL R142, [R1+0x4] ;  /* 0x00000400018e7983 */ /* 0x000f240000100800 */
[----:B----4-:R-:W-:-:S05]  /*2c60*/  IMAD R140, R140, UR44, R142 ;  /* 0x0000002c8c8c7c24 */ /* 0x010fca000f8e028e */
[----:B------:R-:W-:Y:S02]  /*2c70*/  VIMNMX R145, R145, R140, !PT ;  /* 0x0000008c91917248 */ /* 0x000fe40007fe0100 */
[----:B------:R-:W-:-:S07]  /*2c80*/  VIADDMNMX R139, R140, UR44, R139, PT ;  /* 0x0000002c8c8b7c46 */ /* 0x000fce000b80018b */
.L_x_1179:
[----:B------:R-:W-:Y:S01]  /*2c90*/  LEA R152, R6, UR37, 0x2 ;  /* 0x0000002506987c11 */ /* 0x000fe2000f8e10ff */
[----:B------:R-:W1:Y:S01]  /*2ca0*/  S2R R150, SR_CTAID.X ;  /* 0x0000000000967919 */ /* 0x000e620000002500 */
[----:B------:R-:W-:-:S03]  /*2cb0*/  LOP3.LUT R16, R16, 0xfffffffb, RZ, 0xc0, !PT ;  /* 0xfffffffb10107812 */ /* 0x000fc600078ec0ff */
[----:B------:R-:W4:Y:S01]  /*2cc0*/  LDS R153, [R152+0x30200] ;  /* 0x0302000098997984 */ /* 0x000f220000000800 */
[----:B------:R-:W-:-:S03]  /*2cd0*/  @P0 LOP3.LUT R16, R16, 0x4, RZ, 0xfc, !PT ;  /* 0x0000000410100812 */ /* 0x000fc600078efcff */
[----:B------:R-:W5:Y:S01]  /*2ce0*/  LDS R152, [R152+0x30220] ;  /* 0x0302200098987984 */ /* 0x000f620000000800 */
[----:B-1----:R-:W-:-:S05]  /*2cf0*/  IMAD R150, R150, -0x60, RZ ;  /* 0xffffffa096967824 */ /* 0x002fca00078e02ff */
[C---:B------:R-:W-:Y:S02]  /*2d00*/  ISETP.GE.AND P6, PT, R150.reuse, 0x2, PT ;  /* 0x000000029600780c */ /* 0x040fe40003fc6270 */
[----:B------:R-:W-:Y:S02]  /*2d10*/  ISETP.GE.AND P4, PT, R150, 0x9, PT ;  /* 0x000000099600780c */ /* 0x000fe40003f86270 */
[----:B------:R-:W-:Y:S02]  /*2d20*/  ISETP.GT.AND P5, PT, R145, 0x1, !P6 ;  /* 0x000000019100780c */ /* 0x000fe400077a4270 */
[----:B------:R-:W-:Y:S01]  /*2d30*/  ISETP.GT.AND P6, PT, R148, 0x1, !P6 ;  /* 0x000000019400780c */ /* 0x000fe200077c4270 */
[--C-:B----4-:R-:W-:Y:S01]  /*2d40*/  FADD.FTZ R120, R120, -R153.reuse ;  /* 0x8000009978787221 */ /* 0x110fe20000010000 */
[--C-:B------:R-:W-:Y:S01]  /*2d50*/  FADD.FTZ R121, R121, -R153.reuse ;  /* 0x8000009979797221 */ /* 0x100fe20000010000 */
[--C-:B------:R-:W-:Y:S01]  /*2d60*/  FADD.FTZ R124, R124, -R153.reuse ;  /* 0x800000997c7c7221 */ /* 0x100fe20000010000 */
[--C-:B------:R-:W-:Y:S01]  /*2d70*/  FADD.FTZ R125, R125, -R153.reuse ;  /* 0x800000997d7d7221 */ /* 0x100fe20000010000 */
[--C-:B------:R-:W-:Y:S01]  /*2d80*/  FADD.FTZ R128, R128, -R153.reuse ;  /* 0x8000009980807221 */ /* 0x100fe20000010000 */
[--C-:B------:R-:W-:Y:S01]  /*2d90*/  FADD.FTZ R129, R129, -R153.reuse ;  /* 0x8000009981817221 */ /* 0x100fe20000010000 */
[--C-:B------:R-:W-:Y:S01]  /*2da0*/  FADD.FTZ R132, R132, -R153.reuse ;  /* 0x8000009984847221 */ /* 0x100fe20000010000 */
[----:B------:R-:W-:Y:S01]  /*2db0*/  FADD.FTZ R133, R133, -R153 ;  /* 0x8000009985857221 */ /* 0x000fe20000010000 */
[----:B------:R-:W-:Y:S01]  /*2dc0*/  ISETP.GT.AND P3, PT, R145, 0x8, !P4 ;  /* 0x000000089100780c */ /* 0x000fe20006764270 */
[----:B------:R-:W4:Y:S01]  /*2dd0*/  LDL R153, [R1] ;  /* 0x0000000001997983 */ /* 0x000f220000100800 */
[----:B------:R-:W-:-:S02]  /*2de0*/  ISETP.LT.OR P6, PT, R147, 0x2, P6 ;  /* 0x000000029300780c */ /* 0x000fc400037c1670 */
[C---:B------:R-:W-:Y:S02]  /*2df0*/  ISETP.GE.AND P2, PT, R150.reuse, 0xa, PT ;  /* 0x0000000a9600780c */ /* 0x040fe40003f46270 */
[----:B------:R-:W-:Y:S02]  /*2e00*/  ISETP.LT.OR P3, PT, R139, 0x9, P3 ;  /* 0x000000098b00780c */ /* 0x000fe40001f61670 */
[----:B------:R-:W-:Y:S02]  /*2e10*/  FSEL R155, R11, -INF , !P6 ;  /* 0xff8000000b9b7808 */ /* 0x000fe40007000000 */
[----:B------:R-:W-:Y:S02]  /*2e20*/  ISETP.LT.OR P5, PT, R139, 0x2, P5 ;  /* 0x000000028b00780c */ /* 0x000fe40002fa1670 */
[----:B------:R-:W-:Y:S01]  /*2e30*/  ISETP.GE.AND P1, PT, R150, 0x11, PT ;  /* 0x000000119600780c */ /* 0x000fe20003f26270 */
[----:B--2---:R-:W-:Y:S01]  /*2e40*/  FFMA.FTZ R155, R155, UR46, -R23 ;  /* 0x0000002e9b9b7c23 */ /* 0x004fe20008010817 */
[----:B------:R-:W-:-:S02]  /*2e50*/  ISETP.GT.AND P4, PT, R148, 0x8, !P4 ;  /* 0x000000089400780c */ /* 0x000fc40006784270 */
[----:B------:R-:W-:Y:S02]  /*2e60*/  ISETP.GT.AND P6, PT, R148, 0x9, !P2 ;  /* 0x000000099400780c */ /* 0x000fe400057c4270 */
[----:B------:R-:W-:Y:S01]  /*2e70*/  FSEL R146, R17, -INF , !P3 ;  /* 0xff80000011927808 */ /* 0x000fe20005800000 */
[----:B------:R-:W1:Y:S01]  /*2e80*/  MUFU.EX2 R155, R155 ;  /* 0x0000009b009b7308 */ /* 0x000e620000000800 */
[----:B------:R-:W-:Y:S02]  /*2e90*/  FSEL R149, R13, -INF , !P5 ;  /* 0xff8000000d957808 */ /* 0x000fe40006800000 */
[----:B------:R-:W-:Y:S01]  /*2ea0*/  ISETP.LT.OR P4, PT, R147, 0x9, P4 ;  /* 0x000000099300780c */ /* 0x000fe20002781670 */
[--C-:B---3--:R-:W-:Y:S01]  /*2eb0*/  FFMA.FTZ R146, R146, UR46, -R9.reuse ;  /* 0x0000002e92927c23 */ /* 0x108fe20008010809 */
[----:B------:R-:W-:Y:S01]  /*2ec0*/  ISETP.GT.AND P3, PT, R148, 0x10, !P1 ;  /* 0x000000109400780c */ /* 0x000fe20004f64270 */
[----:B------:R-:W-:Y:S01]  /*2ed0*/  FFMA.FTZ R149, R149, UR46, -R9 ;  /* 0x0000002e95957c23 */ /* 0x000fe20008010809 */
[----:B------:R-:W-:-:S02]  /*2ee0*/  ISETP.LT.OR P6, PT, R147, 0xa, P6 ;  /* 0x0000000a9300780c */ /* 0x000fc400037c1670 */
[----:B------:R-:W-:Y:S02]  /*2ef0*/  ISETP.GE.AND P5, PT, R150, 0x12, PT ;  /* 0x000000129600780c */ /* 0x000fe40003fa6270 */
[----:B------:R-:W-:Y:S02]  /*2f00*/  FSEL R142, R14, -INF , !P4 ;  /* 0xff8000000e8e7808 */ /* 0x000fe40006000000 */
[----:B------:R-:W-:Y:S01]  /*2f10*/  ISETP.GT.AND P2, PT, R145, 0x9, !P2 ;  /* 0x000000099100780c */ /* 0x000fe20005744270 */
[----:B------:R-:W-:Y:S01]  /*2f20*/  MUFU.EX2 R146, R146 ;  /* 0x0000009200927308 */ /* 0x000fe20000000800 */
[----:B------:R-:W-:Y:S01]  /*2f30*/  ISETP.LT.OR P3, PT, R147, 0x11, P3 ;  /* 0x000000119300780c */ /* 0x000fe20001f61670 */
[----:B------:R-:W-:Y:S01]  /*2f40*/  FFMA.FTZ R142, R142, UR46, -R23 ;  /* 0x0000002e8e8e7c23 */ /* 0x000fe20008010817 */
[----:B------:R-:W-:Y:S01]  /*2f50*/  FSEL R143, R15, -INF , !P6 ;  /* 0xff8000000f8f7808 */ /* 0x000fe20007000000 */
[----:B-1----:R-:W-:Y:S01]  /*2f60*/  FMUL.FTZ R121, R155, R121 ;  /* 0x000000799b797220 */ /* 0x002fe20000410000 */
[----:B------:R-:W-:-:S02]  /*2f70*/  ISETP.GE.AND P4, PT, R150, 0x19, PT ;  /* 0x000000199600780c */ /* 0x000fc40003f86270 */
[----:B------:R-:W-:Y:S01]  /*2f80*/  ISETP.GT.AND P6, PT, R148, 0x11, !P5 ;  /* 0x000000119400780c */ /* 0x000fe20006fc4270 */
[----:B------:R-:W1:Y:S01]  /*2f90*/  MUFU.EX2 R142, R142 ;  /* 0x0000008e008e7308 */ /* 0x000e620000000800 */
[----:B------:R-:W-:Y:S01]  /*2fa0*/  FSEL R140, R20, -INF , !P3 ;  /* 0xff800000148c7808 */ /* 0x000fe20005800000 */
[--C-:B------:R-:W-:Y:S01]  /*2fb0*/  FFMA.FTZ R143, R143, UR46, -R23.reuse ;  /* 0x0000002e8f8f7c23 */ /* 0x100fe20008010817 */
[----:B------:R-:W-:Y:S02]  /*2fc0*/  ISETP.GT.AND P3, PT, R148, 0x18, !P4 ;  /* 0x000000189400780c */ /* 0x000fe40006764270 */
[C---:B------:R-:W-:Y:S01]  /*2fd0*/  ISETP.LT.OR P6, PT, R147.reuse, 0x12, P6 ;  /* 0x000000129300780c */ /* 0x040fe200037c1670 */
[----:B------:R-:W-:Y:S01]  /*2fe0*/  FFMA.FTZ R140, R140, UR46, -R23 ;  /* 0x0000002e8c8c7c23 */ /* 0x000fe20008010817 */
[----:B------:R-:W-:Y:S01]  /*2ff0*/  ISETP.LT.OR P3, PT, R147, 0x19, P3 ;  /* 0x000000199300780c */ /* 0x000fe20001f61670 */
[----:B------:R-:W2:Y:S01]  /*3000*/  MUFU.EX2 R143, R143 ;  /* 0x0000008f008f7308 */ /* 0x000ea20000000800 */
[----:B------:R-:W-:-:S02]  /*3010*/  FSEL R144, R21, -INF , !P6 ;  /* 0xff80000015907808 */ /* 0x000fc40007000000 */
[----:B------:R-:W-:Y:S02]  /*3020*/  ISETP.GE.AND P6, PT, R150, 0x1, PT ;  /* 0x000000019600780c */ /* 0x000fe40003fc6270 */
[----:B------:R-:W-:Y:S01]  /*3030*/  FSEL R156, R22, -INF , !P3 ;  /* 0xff800000169c7808 */ /* 0x000fe20005800000 */
[--C-:B------:R-:W-:Y:S01]  /*3040*/  FFMA.FTZ R144, R144, UR46, -R23.reuse ;  /* 0x0000002e90907c23 */ /* 0x100fe20008010817 */
[----:B------:R-:W-:Y:S01]  /*3050*/  ISETP.GT.AND P3, PT, R148, RZ, !P6 ;  /* 0x000000ff9400720c */ /* 0x000fe20007764270 */
[----:B------:R-:W-:Y:S01]  /*3060*/  MUFU.EX2 R140, R140 ;  /* 0x0000008c008c7308 */ /* 0x000fe20000000800 */
[----:B------:R-:W-:Y:S01]  /*3070*/  ISETP.GT.AND P6, PT, R145, RZ, !P6 ;  /* 0x000000ff9100720c */ /* 0x000fe200077c4270 */
[--C-:B------:R-:W-:Y:S01]  /*3080*/  FFMA.FTZ R156, R156, UR46, -R23.reuse ;  /* 0x0000002e9c9c7c23 */ /* 0x100fe20008010817 */
[----:B------:R-:W-:Y:S01]  /*3090*/  ISETP.LT.OR P3, PT, R147, 0x1, P3 ;  /* 0x000000019300780c */ /* 0x000fe20001f61670 */
[----:B-----5:R-:W-:Y:S01]  /*30a0*/  FADD.FTZ R126, R126, -R152 ;  /* 0x800000987e7e7221 */ /* 0x020fe20000010000 */
[----:B------:R-:W-:Y:S01]  /*30b0*/  ISETP.GT.AND P1, PT, R145, 0x10, !P1 ;  /* 0x000000109100780c */ /* 0x000fe20004f24270 */
[----:B-1----:R-:W-:Y:S01]  /*30c0*/  FMUL.FTZ R124, R142, R124 ;  /* 0x0000007c8e7c7220 */ /* 0x002fe20000410000 */
[----:B------:R-:W-:Y:S01]  /*30d0*/  FSEL R154, R10, -INF , !P3 ;  /* 0xff8000000a9a7808 */ /* 0x000fe20005800000 */
[----:B------:R-:W-:Y:S01]  /*30e0*/  MUFU.EX2 R144, R144 ;  /* 0x0000009000907308 */ /* 0x000fe20000000800 */
[----:B------:R-:W-:Y:S01]  /*30f0*/  ISETP.GE.AND P3, PT, R150, 0x1a, PT ;  /* 0x0000001a9600780c */ /* 0x000fe20003f66270 */
[----:B--2---:R-:W-:Y:S01]  /*3100*/  FMUL.FTZ R125, R143, R125 ;  /* 0x0000007d8f7d7220 */ /* 0x004fe20000410000 */
[----:B------:R-:W-:Y:S01]  /*3110*/  ISETP.GT.AND P5, PT, R145, 0x11, !P5 ;  /* 0x000000119100780c */ /* 0x000fe20006fa4270 */
[----:B------:R-:W-:Y:S01]  /*3120*/  FFMA.FTZ R154, R154, UR46, -R23 ;  /* 0x0000002e9a9a7c23 */ /* 0x000fe20008010817 */
[----:B------:R-:W-:-:S02]  /*3130*/  ISETP.GT.AND P0, PT, R148, 0x19, !P3 ;  /* 0x000000199400780c */ /* 0x000fc40005f04270 */
[----:B------:R-:W-:Y:S01]  /*3140*/  ISETP.GT.AND P4, PT, R145, 0x18, !P4 ;  /* 0x000000189100780c */ /* 0x000fe20006784270 */
[----:B------:R-:W-:Y:S01]  /*3150*/  MUFU.EX2 R149, R149 ;  /* 0x0000009500957308 */ /* 0x000fe20000000800 */
[----:B------:R-:W-:Y:S02]  /*3160*/  ISETP.LT.OR P0, PT, R147, 0x1a, P0 ;  /* 0x0000001a9300780c */ /* 0x000fe40000701670 */
[----:B------:R-:W-:Y:S02]  /*3170*/  ISETP.GT.AND P3, PT, R145, 0x19, !P3 ;  /* 0x000000199100780c */ /* 0x000fe40005f64270 */
[----:B------:R-:W-:Y:S02]  /*3180*/  FSEL R147, R141, -INF , !P0 ;  /* 0xff8000008d937808 */ /* 0x000fe40004000000 */
[C---:B------:R-:W-:Y:S01]  /*3190*/  ISETP.LT.OR P6, PT, R139.reuse, 0x1, P6 ;  /* 0x000000018b00780c */ /* 0x040fe200037c1670 */
[----:B------:R-:W1:Y:S01]  /*31a0*/  MUFU.EX2 R154, R154 ;  /* 0x0000009a009a7308 */ /* 0x000e620000000800 */
[----:B------:R-:W-:Y:S01]  /*31b0*/  ISETP.LT.OR P2, PT, R139, 0xa, P2 ;  /* 0x0000000a8b00780c */ /* 0x000fe20001741670 */
[----:B------:R-:W-:Y:S01]  /*31c0*/  FFMA.FTZ R147, R147, UR46, -R23 ;  /* 0x0000002e93937c23 */ /* 0x000fe20008010817 */
[----:B------:R-:W-:-:S02]  /*31d0*/  ISETP.LT.OR P1, PT, R139, 0x11, P1 ;  /* 0x000000118b00780c */ /* 0x000fc40000f21670 */
[C---:B------:R-:W-:Y:S02]  /*31e0*/  ISETP.LT.OR P5, PT, R139.reuse, 0x12, P5 ;  /* 0x000000128b00780c */ /* 0x040fe40002fa1670 */
[C---:B------:R-:W-:Y:S01]  /*31f0*/  ISETP.LT.OR P4, PT, R139.reuse, 0x19, P4 ;  /* 0x000000198b00780c */ /* 0x040fe20002781670 */
[----:B------:R-:W2:Y:S01]  /*3200*/  MUFU.EX2 R147, R147 ;  /* 0x0000009300937308 */ /* 0x000ea20000000800 */
[----:B------:R-:W-:Y:S02]  /*3210*/  ISETP.LT.OR P3, PT, R139, 0x1a, P3 ;  /* 0x0000001a8b00780c */ /* 0x000fe40001f61670 */
[----:B------:R-:W-:Y:S02]  /*3220*/  FSEL R151, R12, -INF , !P6 ;  /* 0xff8000000c977808 */ /* 0x000fe40007000000 */
[----:B------:R-:W-:Y:S02]  /*3230*/  FSEL R145, R18, -INF , !P2 ;  /* 0xff80000012917808 */ /* 0x000fe40005000000 */
[----:B------:R-:W-:Y:S01]  /*3240*/  FSEL R150, R19, -INF , !P1 ;  /* 0xff80000013967808 */ /* 0x000fe20004800000 */
[--C-:B------:R-:W-:Y:S01]  /*3250*/  FFMA.FTZ R151, R151, UR46, -R9.reuse ;  /* 0x0000002e97977c23 */ /* 0x100fe20008010809 */
[----:B------:R-:W-:Y:S01]  /*3260*/  FSEL R148, R136, -INF , !P5 ;  /* 0xff80000088947808 */ /* 0x000fe20006800000 */
[--C-:B------:R-:W-:Y:S01]  /*3270*/  FFMA.FTZ R145, R145, UR46, -R9.reuse ;  /* 0x0000002e91917c23 */ /* 0x100fe20008010809 */
[----:B------:R-:W-:Y:S01]  /*3280*/  FSEL R23, R137, -INF , !P4 ;  /* 0xff80000089177808 */ /* 0x000fe20006000000 */
[--C-:B------:R-:W-:Y:S01]  /*3290*/  FFMA.FTZ R150, R150, UR46, -R9.reuse ;  /* 0x0000002e96967c23 */ /* 0x100fe20008010809 */
[----:B------:R-:W-:Y:S01]  /*32a0*/  FSEL R139, R138, -INF , !P3 ;  /* 0xff8000008a8b7808 */ /* 0x000fe20005800000 */
[--C-:B------:R-:W-:Y:S01]  /*32b0*/  FFMA.FTZ R148, R148, UR46, -R9.reuse ;  /* 0x0000002e94947c23 */ /* 0x100fe20008010809 */
[----:B-1----:R-:W-:Y:S01]  /*32c0*/  FMUL.FTZ R120, R154, R120 ;  /* 0x000000789a787220 */ /* 0x002fe20000410000 */
[--C-:B------:R-:W-:Y:S01]  /*32d0*/  FFMA.FTZ R23, R23, UR46, -R9.reuse ;  /* 0x0000002e17177c23 */ /* 0x100fe20008010809 */
[----:B------:R-:W1:Y:S01]  /*32e0*/  MUFU.EX2 R151, R151 ;  /* 0x0000009700977308 */ /* 0x000e620000000800 */
[----:B------:R-:W-:Y:S01]  /*32f0*/  FFMA.FTZ R139, R139, UR46, -R9 ;  /* 0x0000002e8b8b7c23 */ /* 0x000fe20008010809 */
[----:B------:R-:W-:Y:S01]  /*3300*/  FFMA.FTZ R9, -R10, R10, 1 ;  /* 0x3f8000000a097423 */ /* 0x000fe2000001010a */
[----:B------:R-:W-:Y:S01]  /*3310*/  FFMA.FTZ R10, -R11, R11, 1 ;  /* 0x3f8000000b0a7423 */ /* 0x000fe2000001010b */
[----:B------:R-:W-:Y:S01]  /*3320*/  FFMA.FTZ R11, -R14, R14, 1 ;  /* 0x3f8000000e0b7423 */ /* 0x000fe2000001010e */
[----:B------:R-:W-:Y:S01]  /*3330*/  FMUL.FTZ R14, R146, R126 ;  /* 0x0000007e920e7220 */ /* 0x000fe20000410000 */
[----:B------:R-:W-:Y:S01]  /*3340*/  FMUL.FTZ R9, R120, R9 ;  /* 0x0000000978097220 */ /* 0x000fe20000410000 */
[----:B------:R-:W-:Y:S01]  /*3350*/  FMUL.FTZ R10, R121, R10 ;  /* 0x0000000a790a7220 */ /* 0x000fe20000410000 */
[----:B------:R-:W-:Y:S01]  /*3360*/  FFMA.FTZ R121, -R15, R15, 1 ;  /* 0x3f8000000f797423 */ /* 0x000fe2000001010f */
[----:B------:R-:W-:Y:S01]  /*3370*/  MUFU.EX2 R145, R145 ;  /* 0x0000009100917308 */ /* 0x000fe20000000800 */
[----:B------:R-:W-:Y:S01]  /*3380*/  FMUL.FTZ R11, R124, R11 ;  /* 0x0000000b7c0b7220 */ /* 0x000fe20000410000 */
[----:B------:R-:W-:Y:S01]  /*3390*/  FFMA.FTZ R124, -R21, R21, 1 ;  /* 0x3f800000157c7423 */ /* 0x000fe20000010115 */
[----:B------:R-:W-:Y:S01]  /*33a0*/  FMUL.FTZ R129, R144, R129 ;  /* 0x0000008190817220 */ /* 0x000fe20000410000 */
[--C-:B------:R-:W-:Y:S01]  /*33b0*/  FADD.FTZ R123, R123, -R152.reuse ;  /* 0x800000987b7b7221 */ /* 0x100fe20000010000 */
[----:B------:R-:W-:Y:S01]  /*33c0*/  FMUL.FTZ R128, R140, R128 ;  /* 0x000000808c807220 */ /* 0x000fe20000410000 */
[--C-:B------:R-:W-:Y:S01]  /*33d0*/  FADD.FTZ R134, R134, -R152.reuse ;  /* 0x8000009886867221 */ /* 0x100fe20000010000 */
[----:B------:R-:W-:Y:S01]  /*33e0*/  FFMA.FTZ R17, -R17, R17, 1 ;  /* 0x3f80000011117423 */ /* 0x000fe20000010111 */
[----:B------:R-:W3:Y:S01]  /*33f0*/  MUFU.EX2 R15, R23 ;  /* 0x00000017000f7308 */ /* 0x000ee20000000800 */
[----:B------:R-:W-:Y:S01]  /*3400*/  FMUL.FTZ R124, R129, R124 ;  /* 0x0000007c817c7220 */ /* 0x000fe20000410000 */
[----:B------:R-:W-:Y:S01]  /*3410*/  FFMA.FTZ R129, -R141, R141, 1 ;  /* 0x3f8000008d817423 */ /* 0x000fe2000001018d */
[----:B------:R-:W-:Y:S01]  /*3420*/  R2UR UR7, R8 ;  /* 0x00000000080772ca */ /* 0x000fe200000e0000 */
[--C-:B------:R-:W-:Y:S01]  /*3430*/  FADD.FTZ R122, R122, -R152.reuse ;  /* 0x800000987a7a7221 */ /* 0x100fe20000010000 */
[--C-:B------:R-:W-:Y:S01]  /*3440*/  FADD.FTZ R127, R127, -R152.reuse ;  /* 0x800000987f7f7221 */ /* 0x100fe20000010000 */
[--C-:B------:R-:W-:Y:S01]  /*3450*/  FADD.FTZ R130, R130, -R152.reuse ;  /* 0x8000009882827221 */ /* 0x100fe20000010000 */
[--C-:B------:R-:W-:Y:S01]  /*3460*/  FADD.FTZ R131, R131, -R152.reuse ;  /* 0x8000009883837221 */ /* 0x100fe20000010000 */
[----:B------:R-:W-:Y:S01]  /*3470*/  MUFU.EX2 R120, R156 ;  /* 0x0000009c00787308 */ /* 0x000fe20000000800 */
[----:B--2---:R-:W-:Y:S01]  /*3480*/  FMUL.FTZ R133, R147, R133 ;  /* 0x0000008593857220 */ /* 0x004fe20000410000 */
[----:B------:R-:W-:Y:S01]  /*3490*/  FADD.FTZ R135, R135, -R152 ;  /* 0x8000009887877221 */ /* 0x000fe20000010000 */
[----:B------:R-:W-:Y:S01]  /*34a0*/  USHF.R.U32.HI UR6, URZ, 0x4, UR42 ;  /* 0x000000043f067899 */ /* 0x000fe2000801162a */
[----:B------:R-:W-:-:S04]  /*34b0*/  LOP3.LUT P0, RZ, R16, 0x4, RZ, 0xc0, !PT ;  /* 0x0000000410ff7812 */ /* 0x000fc8000780c0ff */
[----:B------:R-:W-:Y:S08]  /*34c0*/  MUFU.EX2 R150, R150 ;  /* 0x0000009600967308 */ /* 0x000ff00000000800 */
[----:B------:R-:W2:Y:S08]  /*34d0*/  MUFU.EX2 R148, R148 ;  /* 0x0000009400947308 */ /* 0x000eb00000000800 */
[----:B------:R-:W5:Y:S01]  /*34e0*/  MUFU.EX2 R126, R139 ;  /* 0x0000008b007e7308 */ /* 0x000f620000000800 */
[----:B------:R-:W-:Y:S01]  /*34f0*/  FMUL.FTZ R121, R125, R121 ;  /* 0x000000797d797220 */ /* 0x000fe20000410000 */
[----:B------:R-:W-:Y:S01]  /*3500*/  FFMA.FTZ R125, -R20, R20, 1 ;  /* 0x3f800000147d7423 */ /* 0x000fe20000010114 */
[----:B------:R-:W-:Y:S01]  /*3510*/  FMUL.FTZ R129, R133, R129 ;  /* 0x0000008185817220 */ /* 0x000fe20000410000 */
[----:B------:R-:W-:Y:S01]  /*3520*/  FFMA.FTZ R133, -R12, R12, 1 ;  /* 0x3f8000000c857423 */ /* 0x000fe2000001010c */
[----:B------:R-:W-:Y:S01]  /*3530*/  FMUL.FTZ R123, R149, R123 ;  /* 0x0000007b957b7220 */ /* 0x000fe20000410000 */
[----:B------:R-:W-:Y:S01]  /*3540*/  FFMA.FTZ R12, -R13, R13, 1 ;  /* 0x3f8000000d0c7423 */ /* 0x000fe2000001010d */
[----:B------:R-:W-:Y:S01]  /*3550*/  FMUL.FTZ R125, R128, R125 ;  /* 0x0000007d807d7220 */ /* 0x000fe20000410000 */
[----:B------:R-:W-:Y:S01]  /*3560*/  FFMA.FTZ R128, -R22, R22, 1 ;  /* 0x3f80000016807423 */ /* 0x000fe20000010116 */
[----:B------:R-:W-:Y:S01]  /*3570*/  F2FP.F16.F32.PACK_AB R20, R155, R154 ;  /* 0x0000009a9b14723e */ /* 0x000fe200000000ff */
[----:B------:R-:W-:Y:S01]  /*3580*/  FMUL.FTZ R123, R123, R12 ;  /* 0x0000000c7b7b7220 */ /* 0x000fe20000410000 */
[----:B-1----:R-:W-:Y:S01]  /*3590*/  F2FP.F16.F32.PACK_AB R21, R149, R151 ;  /* 0x000000979515723e */ /* 0x002fe200000000ff */
[----:B------:R-:W-:Y:S01]  /*35a0*/  FMUL.FTZ R17, R14, R17 ;  /* 0x000000110e117220 */ /* 0x000fe20000410000 */
[----:B------:R-:W-:Y:S01]  /*35b0*/  F2FP.F16.F32.PACK_AB R22, R143, R142 ;  /* 0x0000008e8f16723e */ /* 0x000fe200000000ff */
[----:B---3--:R-:W-:Y:S01]  /*35c0*/  FMUL.FTZ R134, R15, R134 ;  /* 0x000000860f867220 */ /* 0x008fe20000410000 */
[----:B------:R-:W-:Y:S01]  /*35d0*/  F2FP.F16.F32.PACK_AB R23, R145, R146 ;  /* 0x000000929117723e */ /* 0x000fe200000000ff */
[----:B------:R-:W-:Y:S01]  /*35e0*/  BAR.SYNC.DEFER_BLOCKING 0x9, 0x180 ;  /* 0x0246000000007b1d */ /* 0x000fe20000010000 */
[----:B------:R-:W-:-:S02]  /*35f0*/  F2FP.F16.F32.PACK_AB R12, R144, R140 ;  /* 0x0000008c900c723e */ /* 0x000fc400000000ff */
[----:B--2---:R-:W-:Y:S02]  /*3600*/  F2FP.F16.F32.PACK_AB R13, R148, R150 ;  /* 0x00000096940d723e */ /* 0x004fe400000000ff */
[----:B------:R-:W-:Y:S02]  /*3610*/  F2FP.F16.F32.PACK_AB R14, R147, R120 ;  /* 0x00000078930e723e */ /* 0x000fe400000000ff */
[----:B-----5:R-:W-:Y:S01]  /*3620*/  F2FP.F16.F32.PACK_AB R15, R126, R15 ;  /* 0x0000000f7e0f723e */ /* 0x020fe200000000ff */
[----:B------:R-:W-:Y:S01]  /*3630*/  STSM.16.M88.4 [R157+0x30400], R20 ;  /* 0x030400149d007844 */ /* 0x000fe20000000200 */
[----:B------:R-:W-:Y:S01]  /*3640*/  FMUL.FTZ R122, R151, R122 ;  /* 0x0000007a977a7220 */ /* 0x000fe20000410000 */
[----:B------:R-:W-:Y:S01]  /*3650*/  FMUL.FTZ R127, R145, R127 ;  /* 0x0000007f917f7220 */ /* 0x000fe20000410000 */
[----:B------:R-:W-:Y:S01]  /*3660*/  FFMA.FTZ R18, -R18, R18, 1 ;  /* 0x3f80000012127423 */ /* 0x000fe20000010112 */
[----:B------:R-:W-:Y:S01]  /*3670*/  FMUL.FTZ R132, R120, R132 ;  /* 0x0000008478847220 */ /* 0x000fe20000410000 */
[----:B------:R-:W-:Y:S01]  /*3680*/  FMUL.FTZ R130, R150, R130 ;  /* 0x0000008296827220 */ /* 0x000fe20000410000 */
[----:B------:R-:W-:Y:S01]  /*3690*/  FMUL.FTZ R131, R148, R131 ;  /* 0x0000008394837220 */ /* 0x000fe20000410000 */
[----:B------:R-:W-:Y:S01]  /*36a0*/  FMUL.FTZ R135, R126, R135 ;  /* 0x000000877e877220 */ /* 0x000fe20000410000 */
[----:B------:R-:W-:Y:S01]  /*36b0*/  FFMA.FTZ R19, -R19, R19, 1 ;  /* 0x3f80000013137423 */ /* 0x000fe20000010113 */
[----:B------:R-:W-:Y:S01]  /*36c0*/  FFMA.FTZ R136, -R136, R136, 1 ;  /* 0x3f80000088887423 */ /* 0x000fe20000010188 */
[----:B------:R-:W-:Y:S01]  /*36d0*/  FFMA.FTZ R137, -R137, R137, 1 ;  /* 0x3f80000089897423 */ /* 0x000fe20000010189 */
[----:B------:R-:W-:Y:S01]  /*36e0*/  FFMA.FTZ R138, -R138, R138, 1 ;  /* 0x3f8000008a8a7423 */ /* 0x000fe2000001018a */
[----:B------:R-:W-:Y:S01]  /*36f0*/  ULEA UR4, UR7, UR37, 0xd ;  /* 0x0000002507047291 */ /* 0x000fe2000f8e683f */
[----:B------:R-:W-:Y:S01]  /*3700*/  FMUL.FTZ R122, R122, R133 ;  /* 0x000000857a7a7220 */ /* 0x000fe20000410000 */
[----:B------:R-:W-:Y:S01]  /*3710*/  FMUL.FTZ R18, R127, R18 ;  /* 0x000000127f127220 */ /* 0x000fe20000410000 */
[----:B------:R-:W-:Y:S01]  /*3720*/  FMUL.FTZ R128, R132, R128 ;  /* 0x0000008084807220 */ /* 0x000fe20000410000 */
[----:B------:R-:W-:Y:S01]  /*3730*/  FMUL.FTZ R19, R130, R19 ;  /* 0x0000001382137220 */ /* 0x000fe20000410000 */
[----:B------:R-:W-:Y:S01]  /*3740*/  FMUL.FTZ R136, R131, R136 ;  /* 0x0000008883887220 */ /* 0x000fe20000410000 */
[----:B------:R-:W-:Y:S01]  /*3750*/  FMUL.FTZ R127, R134, R137 ;  /* 0x00000089867f7220 */ /* 0x000fe20000410000 */
[----:B------:R-:W-:Y:S01]  /*3760*/  FMUL.FTZ R138, R135, R138 ;  /* 0x0000008a878a7220 */ /* 0x000fe20000410000 */
[----:B------:R-:W-:Y:S01]  /*3770*/  UIADD3 UR5, UR4, 0x2a000, URZ ;  /* 0x0002a00004057890 */ /* 0x000fe2000fffe03f */
[----:B------:R-:W-:Y:S01]  /*3780*/  F2FP.F16.F32.PACK_AB R124, R124, R125 ;  /* 0x0000007d7c7c723e */ /* 0x000fe200000000ff */
[----:B------:R-:W-:Y:S01]  /*3790*/  ULOP3.LUT UR6, UR6, 0x3fff, URZ, 0xc0, !UPT ;  /* 0x00003fff06067892 */ /* 0x000fe2000f8ec03f */
[----:B------:R-:W-:Y:S01]  /*37a0*/  F2FP.F16.F32.PACK_AB R126, R129, R128 ;  /* 0x00000080817e723e */ /* 0x000fe200000000ff */
[----:B------:R-:W-:Y:S01]  /*37b0*/  USHF.R.U32.HI UR5, URZ, 0x4, UR5 ;  /* 0x000000043f057899 */ /* 0x000fe20008011605 */
[----:B------:R-:W-:-:S02]  /*37c0*/  F2FP.F16.F32.PACK_AB R125, R136, R19 ;  /* 0x00000013887d723e */ /* 0x000fc400000000ff */
[----:B------:R-:W-:Y:S01]  /*37d0*/  F2FP.F16.F32.PACK_AB R127, R138, R127 ;  /* 0x0000007f8a7f723e */ /* 0x000fe200000000ff */
[----:B------:R-:W-:Y:S02]  /*37e0*/  ULOP3.LUT UR12, UR6, 0x1000000, URZ, 0xfc, !UPT ;  /* 0x01000000060c7892 */ /* 0x000fe4000f8efc3f */
[----:B------:R-:W-:Y:S01]  /*37f0*/  ULOP3.LUT UR6, UR5, 0x3fff, URZ, 0xc0, !UPT ;  /* 0x00003fff05067892 */ /* 0x000fe2000f8ec03f */
[----:B------:R-:W-:Y:S01]  /*3800*/  UMOV UR11, 0x80000020 ;  /* 0x80000020000b7882 */ /* 0x000fe20000000000 */
[----:B------:R-:W-:-:S03]  /*3810*/  UMOV UR9, 0x40000040 ;  /* 0x4000004000097882 */ /* 0x000fc60000000000 */
[----:B------:R-:W-:Y:S02]  /*3820*/  UMOV UR10, UR12 ;  /* 0x0000000c000a7c82 */ /* 0x000fe40008000000 */
[----:B------:R-:W-:Y:S01]  /*3830*/  UMOV UR8, UR6 ;  /* 0x0000000600087c82 */ /* 0x000fe20008000000 */
[----:B----4-:R1:W-:Y:S01]  /*3840*/  STSM.16.M88.4 [R153], R12 ;  /* 0x0000000c99007844 */ /* 0x0103e20000000200 */
[----:B------:R-:W-:Y:S01]  /*3850*/  @!PT LDS RZ, [RZ] ;  /* 0x00000000fffff984 */ /* 0x000fe20000000800 */
[----:B------:R-:W-:Y:S01]  /*3860*/  @!PT LDS RZ, [RZ] ;  /* 0x00000000fffff984 */ /* 0x000fe20000000800 */
[----:B------:R-:W-:Y:S01]  /*3870*/  @!PT LDS RZ, [RZ] ;  /* 0x00000000fffff984 */ /* 0x000fe20000000800 */
[----:B------:R-:W-:Y:S01]  /*3880*/  @!PT LDS RZ, [RZ] ;  /* 0x00000000fffff984 */ /* 0x000fe20000000800 */
[----:B------:R2:W-:Y:S06]  /*3890*/  MEMBAR.ALL.CTA ;  /* 0x0000000000007992 */ /* 0x0005ec0000008000 */
[----:B--2---:R-:W2:Y:S01]  /*38a0*/  FENCE.VIEW.ASYNC.S ;  /* 0x00000000000073c6 */ /* 0x004ea20000000000 */
[----:B-1----:R-:W-:-:S02]  /*38b0*/  F2FP.F16.F32.PACK_AB R12, R10, R9 ;  /* 0x000000090a0c723e */ /* 0x002fc400000000ff */
[----:B------:R-:W-:Y:S02]  /*38c0*/  F2FP.F16.F32.PACK_AB R14, R121, R11 ;  /* 0x0000000b790e723e */ /* 0x000fe400000000ff */
[----:B------:R-:W-:Y:S02]  /*38d0*/  F2FP.F16.F32.PACK_AB R13, R123, R122 ;  /* 0x0000007a7b0d723e */ /* 0x000fe400000000ff */
[----:B------:R-:W-:Y:S01]  /*38e0*/  F2FP.F16.F32.PACK_AB R15, R18, R17 ;  /* 0x00000011120f723e */ /* 0x000fe200000000ff */
[----:B--2---:R-:W-:Y:S06]  /*38f0*/  BAR.SYNC.DEFER_BLOCKING 0x9, 0x180 ;  /* 0x0246000000007b1d */ /* 0x004fec0000010000 */
[----:B------:R-:W-:Y:S04]  /*3900*/  STSM.16.M88.4 [R157+0x33400], R12 ;  /* 0x0334000c9d007844 */ /* 0x000fe80000000200 */
        /* <DEDUP_REMOVED lines=24> */
[----:B-1----:R-:W-:-:S04]  /*3a90*/  IMAD.U32 R153, RZ, RZ, UR37 ;  /* 0x00000025ff997e24 */ /* 0x002fc8000f8e00ff */
[----:B------:R-:W-:-:S05]  /*3aa0*/  VIADD R153, R153, 0x33400 ;  /* 0x0003340099997836 */ /* 0x000fca0000000000 */
[----:B------:R-:W-:Y:S01]  /*3ab0*/  R2UR UR5, R153 ;  /* 0x00000000990572ca */ /* 0x000fe200000e0000 */
[----:B------:R-:W-:-:S04]  /*3ac0*/  UIMAD UR7, UR7, 0x3000, UR37 ;  /* 0x00003000070778a4 */ /* 0x000fc8000f8e0225 */
[----:B------:R-:W-:-:S08]  /*3ad0*/  USHF.R.U32.HI UR7, URZ, 0x4, UR7 ;  /* 0x000000043f077899 */ /* 0x000fd00008011607 */
[----:B------:R-:W-:-:S04]  /*3ae0*/  USHF.R.U32.HI UR5, URZ, 0x4, UR5 ;  /* 0x000000043f057899 */ /* 0x000fc80008011605 */
[----:B------:R-:W-:Y:S02]  /*3af0*/  ULOP3.LUT UR5, UR5, 0x3fff, URZ, 0xc0, !UPT ;  /* 0x00003fff05057892 */ /* 0x000fe4000f8ec03f */
[----:B------:R-:W-:Y:S02]  /*3b00*/  ULOP3.LUT UR14, UR7, 0x3fff, URZ, 0xc0, !UPT ;  /* 0x00003fff070e7892 */ /* 0x000fe4000f8ec03f */
[----:B------:R-:W-:Y:S01]  /*3b10*/  ULOP3.LUT UR12, UR5, 0x10000, URZ, 0xfc, !UPT ;  /* 0x00010000050c7892 */ /* 0x000fe2000f8efc3f */
        /* <DEDUP_REMOVED lines=8> */
[----:B-1----:R-:W1:Y:S02]  /*3ba0*/  FENCE.VIEW.ASYNC.S ;  /* 0x00000000000073c6 */ /* 0x002e640000000000 */
[----:B-1----:R-:W-:Y:S06]  /*3bb0*/  BAR.SYNC.DEFER_BLOCKING 0x9, 0x180 ;  /* 0x0246000000007b1d */ /* 0x002fec0000010000 */
[----:B------:R-:W-:-:S06]  /*3bc0*/  WARPGROUP.ARRIVE ;  /* 0x00000000000079c5 */ /* 0x000fcc0000000000 */
[----:B------:R-:W-:Y:S01]  /*3bd0*/  HGMMA.64x64x16.F32 R120, gdesc[UR12].tnspB, RZ, !UPT, gsb0 ;  /* 0x40e000000c7879f0 */ /* 0x000fe2000c0008ff */
        /* <DEDUP_REMOVED lines=36> */
[----:B------:R-:W-:Y:S05]  /*3e20*/  @!P0 BRA `(.L_x_1183) ;  /* 0x0000000000048947 */ /* 0x000fea0003800000 */
[----:B------:R-:W-:Y:S01]  /*3e30*/  BPT.TRAP 0x1 ;  /* 0x000000040000795c */ /* 0x000fe20000300000 */
.L_x_1183:
[----:B------:R-:W-:Y:S01]  /*3e40*/  R2UR UR8, R2 ;  /* 0x00000000020872ca */ /* 0x000fe200000e0000 */
[----:B------:R-:W-:Y:S01]  /*3e50*/  UIADD3 UR6, UR4, 0x1e000, URZ ;  /* 0x0001e00004067890 */ /* 0x000fe2000fffe03f */
[----:B------:R-:W1:Y:S01]  /*3e60*/  S2R R9, SR_TID.X ;  /* 0x0000000000097919 */ /* 0x000e620000002100 */
[----:B------:R-:W-:Y:S02]  /*3e70*/  UIADD3 UR4, UR37, 0x36438, URZ ;  /* 0x0003643825047890 */ /* 0x000fe4000fffe03f */
[----:B------:R-:W-:Y:S02]  /*3e80*/  USHF.R.U32.HI UR6, URZ, 0x4, UR6 ;  /* 0x000000043f067899 */ /* 0x000fe40008011606 */
[----:B------:R-:W-:Y:S02]  /*3e90*/  UPRMT UR4, URZ, 0x654, UR4 ;  /* 0x000006543f047896 */ /* 0x000fe40008000004 */
[----:B------:R-:W-:Y:S02]  /*3ea0*/  ULOP3.LUT UR6, UR6, 0x3fff, URZ, 0xc0, !UPT ;  /* 0x00003fff06067892 */ /* 0x000fe4000f8ec03f */
[----:B------:R-:W-:-:S02]  /*3eb0*/  ULOP3.LUT UR9, UR5, 0x1000000, URZ, 0xfc, !UPT ;  /* 0x0100000005097892 */ /* 0x000fc4000f8efc3f */
[----:B------:R-:W-:Y:S01]  /*3ec0*/  UIMAD UR8, UR8, 0x600, UR6 ;  /* 0x00000600080878a4 */ /* 0x000fe2000f8e0206 */
[----:B------:R-:W-:Y:S02]  /*3ed0*/  UMOV UR7, 0x80000020 ;  /* 0x8000002000077882 */ /* 0x000fe40000000000 */
[----:B------:R-:W-:Y:S01]  /*3ee0*/  SYNCS.ARRIVE.TRANS64.RED.A1T0 RZ, [UR4], RZ ;  /* 0x000000ffffff79a7 */ /* 0x000fe20008100404 */
[----:B------:R-:W-:Y:S01]  /*3ef0*/  WARPGROUP.ARRIVE ;  /* 0x00000000000079c5 */ /* 0x000fe20000000000 */
[----:B------:R-:W-:Y:S01]  /*3f00*/  UMOV UR6, UR9 ;  /* 0x0000000900067c82 */ /* 0x000fe20008000000 */
[----:B------:R-:W-:Y:S01]  /*3f10*/  UMOV UR5, 0x40000040 ;  /* 0x4000004000057882 */ /* 0x000fe20000000000 */
[----:B------:R-:W-:-:S03]  /*3f20*/  UMOV UR4, UR8 ;  /* 0x0000000800047c82 */ /* 0x000fc60008000000 */
[----:B------:R-:W-:Y:S01]  /*3f30*/  HGMMA.64x96x16.F32 R24, gdesc[UR4].tnspA.tnspB, R24, gsb0 ;  /* 0x61600000041879f0 */ /* 0x000fe20008000818 */
[----:B------:R-:W-:Y:S02]  /*3f40*/  UIADD3 UR6, UR9, 0x40, URZ ;  /* 0x0000004009067890 */ /* 0x000fe4000fffe03f */
[----:B------:R-:W-:Y:S01]  /*3f50*/  UIADD3 UR4, UR8, 0x80, URZ ;  /* 0x0000008008047890 */ /* 0x000fe2000fffe03f */
[----:B------:R-:W-:Y:S01]  /*3f60*/  UMOV UR7, 0x80000020 ;  /* 0x8000002000077882 */ /* 0x000fe20000000000 */
[----:B------:R-:W-:Y:S01]  /*3f70*/  UMOV UR5, 0x40000040 ;  /* 0x4000004000057882 */ /* 0x000fe20000000000 */
[----:B-1----:R-:W-:-:S05]  /*3f80*/  SHF.R.U32.HI R9, RZ, 0x7, R9 ;  /* 0x00000007ff097819 */ /* 0x002fca0000011609 */
[C---:B------:R-:W-:Y:S02]  /*3f90*/  VIADD R10, R9.reuse, 0x9 ;  /* 0x00000009090a7836 */ /* 0x040fe40000000000 */
[----:B------:R-:W-:Y:S01]  /*3fa0*/  VIADD R9, R9, 0xc ;  /* 0x0000000c09097836 */ /* 0x000fe20000000000 */
        /* <DEDUP_REMOVED lines=36> */
.L_x_1184:
[----:B------:R-:W-:Y:S01]  /*41f0*/  UIADD3 UR39, UR39, 0x1, URZ ;  /* 0x0000000127277890 */ /* 0x000fe2000fffe03f */
[----:B------:R-:W-:Y:S01]  /*4200*/  VIADD R2, R2, 0x1 ;  /* 0x0000000102027836 */ /* 0x000fe20000000000 */
[----:B------:R-:W-:Y:S01]  /*4210*/  LOP3.LUT R4, R4, 0x1, RZ, 0x3c, !PT ;  /* 0x0000000104047812 */ /* 0x000fe200078e3cff */
[----:B------:R-:W-:Y:S01]  /*4220*/  VIADD R3, R3, 0x36420 ;  /* 0x0003642003037836 */ /* 0x000fe20000000000 */
[----:B------:R-:W-:Y:S02]  /*4230*/  UISETP.GE.AND UP0, UPT, UR39, UR36, UPT ;  /* 0x000000242700728c */ /* 0x000fe4000bf06270 */
[----:B------:R-:W-:Y:S02]  /*4240*/  ISETP.NE.AND P0, PT, R2, 0x2, PT ;  /* 0x000000020200780c */ /* 0x000fe40003f05270 */
[----:B------:R-:W-:Y:S02]  /*4250*/  PRMT R3, RZ, 0x654, R3 ;  /* 0x00000654ff037816 */ /* 0x000fe40000000003 */
[----:B------:R-:W-:-:S02]  /*4260*/  PLOP3.LUT P1, PT, PT, PT, UP0, 0x80, 0x0 ;  /* 0x000000000000781c */ /* 0x000fc40003f2f008 */
[----:B-1----:R-:W-:Y:S01]  /*4270*/  SEL R10, RZ, 0x1, P0 ;  /* 0x00000001ff0a7807 */ /* 0x002fe20000000000 */
[----:B------:R1:W-:Y:S01]  /*4280*/  SYNCS.ARRIVE.TRANS64.RED.A1T0 RZ, [R3+URZ], RZ ;  /* 0x000000ff03ff79a7 */ /* 0x0003e2000810043f */
[----:B------:R-:W-:Y:S02]  /*4290*/  SEL R2, R2, RZ, P0 ;  /* 0x000000ff02027207 */ /* 0x000fe40000000000 */
[----:B------:R-:W-:-:S07]  /*42a0*/  LOP3.LUT R7, R7, R10, RZ, 0x3c, !PT ;  /* 0x0000000a07077212 */ /* 0x000fce00078e3cff */
[----:B-1----:R-:W-:Y:S05]  /*42b0*/  @!P1 BRA `(.L_x_1185) ;  /* 0xffffffd400949947 */ /* 0x002fea000383ffff */
        /* <DEDUP_REMOVED lines=50> */
.L_x_1159:
[----:B------:R-:W-:Y:S05]  /*45e0*/  @P0 BRA `(.L_x_1186) ;  /* 0x0000000c00700947 */ /* 0x000fea0003800000 */
[----:B------:R-:W1:Y:S01]  /*45f0*/  S2UR UR4, SR_CgaCtaId ;  /* 0x00000000000479c3 */ /* 0x000e620000008800 */
[----:B------:R-:W-:Y:S01]  /*4600*/  UMOV UR37, 0x400 ;  /* 0x0000040000257882 */ /* 0x000fe20000000000 */
[----:B------:R-:W-:Y:S01]  /*4610*/  LOP3.LUT R16, R16, 0xfffffffd, RZ, 0xc0, !PT ;  /* 0xfffffffd10107812 */ /* 0x000fe200078ec0ff */
[----:B-1----:R-:W-:-:S06]  /*4620*/  ULEA UR37, UR4, UR37, 0x18 ;  /* 0x0000002504257291 */ /* 0x002fcc000f8ec03f */
[----:B------:R-:W-:-:S05]  /*4630*/  IMAD.U32 R17, RZ, RZ, UR37 ;  /* 0x00000025ff117e24 */ /* 0x000fca000f8e00ff */
[----:B------:R-:W-:-:S13]  /*4640*/  LOP3.LUT P0, RZ, R17, 0x3ff, RZ, 0xc0, !PT ;  /* 0x000003ff11ff7812 */ /* 0x000fda000780c0ff */
[----:B------:R-:W-:Y:S01]  /*4650*/  @P0 LOP3.LUT R16, R16, 0x2, RZ, 0xfc, !PT ;  /* 0x0000000210100812 */ /* 0x000fe200078efcff */
[----:B------:R-:W-:Y:S06]  /*4660*/  @!P0 BRA `(.L_x_1187) ;  /* 0x0000000000408947 */ /* 0x000fec0003800000 */
[----:B------:R-:W-:Y:S01]  /*4670*/  MOV R2, 0x0 ;  /* 0x0000000000027802 */ /* 0x000fe20000000f00 */
[----:B------:R-:W-:Y:S01]  /*4680*/  ULDC.64 UR4, c[0x4][0x80] ;  /* 0x0100200000047ab9 */ /* 0x000fe20000000a00 */
[----:B------:R-:W-:Y:S01]  /*4690*/  ULDC.64 UR6, c[0x4][0x88] ;  /* 0x0100220000067ab9 */ /* 0x000fe20000000a00 */
[----:B------:R-:W-:Y:S02]  /*46a0*/  IMAD.U32 R4, RZ, RZ, UR4 ;  /* 0x00000004ff047e24 */ /* 0x000fe4000f8e00ff */
[----:B------:R-:W-:Y:S01]  /*46b0*/  IMAD.U32 R5, RZ, RZ, UR5 ;  /* 0x00000005ff057e24 */ /* 0x000fe2000f8e00ff */
[----:B------:R-:W1:Y:S01]  /*46c0*/  LDC.64 R2, c[0x4][R2] ;  /* 0x0100000002027b82 */ /* 0x000e620000000a00 */
[----:B------:R-:W-:Y:S01]  /*46d0*/  ULDC.64 UR4, c[0x4][0x18] ;  /* 0x0100060000047ab9 */ /* 0x000fe20000000a00 */
[----:B------:R-:W-:Y:S02]  /*46e0*/  IMAD.U32 R6, RZ, RZ, UR6 ;  /* 0x00000006ff067e24 */ /* 0x000fe4000f8e00ff */
[----:B------:R-:W-:-:S02]  /*46f0*/  IMAD.U32 R7, RZ, RZ, UR7 ;  /* 0x00000007ff077e24 */ /* 0x000fc4000f8e00ff */
[----:B------:R-:W-:Y:S02]  /*4700*/  IMAD.U32 R10, RZ, RZ, UR4 ;  /* 0x00000004ff0a7e24 */ /* 0x000fe4000f8e00ff */
[----:B------:R-:W-:Y:S02]  /*4710*/  IMAD.U32 R11, RZ, RZ, UR5 ;  /* 0x00000005ff0b7e24 */ /* 0x000fe4000f8e00ff */
[----:B------:R-:W-:Y:S02]  /*4720*/  IMAD.MOV.U32 R8, RZ, RZ, 0x70 ;  /* 0x00000070ff087424 */ /* 0x000fe400078e00ff */
[----:B------:R-:W-:Y:S02]  /*4730*/  IMAD.MOV.U32 R12, RZ, RZ, 0x1 ;  /* 0x00000001ff0c7424 */ /* 0x000fe400078e00ff */
[----:B------:R-:W-:-:S07]  /*4740*/  IMAD.MOV.U32 R13, RZ, RZ, RZ ;  /* 0x000000ffff0d7224 */ /* 0x000fce00078e00ff */
[----:B------:R-:W-:-:S07]  /*4750*/  LEPC R20, `(.L_x_1187) ;  /* 0x000000001014794e */ /* 0x000fce0000000000 */
[----:B-1----:R-:W-:Y:S05]  /*4760*/  CALL.ABS.NOINC R2 ;  /* 0x0000000002007343 */ /* 0x002fea0003c00000 */
.L_x_1187:
[----:B------:R-:W-:-:S06]  /*4770*/  UIADD3 UR4, UR37, 0x9000, URZ ;  /* 0x0000900025047890 */ /* 0x000fcc000fffe03f */
[----:B------:R-:W-:-:S05]  /*4780*/  IMAD.U32 R18, RZ, RZ, UR4 ;  /* 0x00000004ff127e24 */ /* 0x000fca000f8e00ff */
[----:B------:R-:W-:-:S13]  /*4790*/  LOP3.LUT P0, RZ, R18, 0x3ff, RZ, 0xc0, !PT ;  /* 0x000003ff12ff7812 */ /* 0x000fda000780c0ff */
[----:B------:R-:W-:Y:S05]  /*47a0*/  @!P0 BRA `(.L_x_1188) ;  /* 0x0000000000408947 */ /* 0x000fea0003800000 */
        /* <DEDUP_REMOVED lines=16> */
.L_x_1188:
        /* <DEDUP_REMOVED lines=18> */
.L_x_1189:
        /* <DEDUP_REMOVED lines=18> */
.L_x_1190:
[----:B------:R-:W1:Y:S01]  /*4af0*/  S2R R0, SR_TID.X ;  /* 0x0000000000007919 */ /* 0x000e620000002100 */
[----:B------:R-:W-:Y:S05]  /*4b00*/  WARPSYNC.ALL ;  /* 0x0000000000007948 */ /* 0x000fea0003800000 */
[----:B------:R-:W-:Y:S01]  /*4b10*/  BAR.SYNC.DEFER_BLOCKING 0x1, 0x180 ;  /* 0x0046000000007b1d */ /* 0x000fe20000010000 */
        /* <DEDUP_REMOVED lines=16> */
[----:B------:R-:W-:Y:S01]  /*4c20*/  IMAD.SHL.U32 R0, R5, 0x40, RZ ;  /* 0x0000004005007824 */ /* 0x000fe200078e00ff */
[----:B------:R-:W-:-:S02]  /*4c30*/  SHF.R.S32.HI R6, RZ, 0x1f, R5 ;  /* 0x0000001fff067819 */ /* 0x000fc40000011405 */
[----:B------:R-:W-:Y:S02]  /*4c40*/  F2FP.F16.F32.PACK_AB R98, R101, R100 ;  /* 0x000000646562723e */ /* 0x000fe400000000ff */
[CC--:B------:R-:W-:Y:S02]  /*4c50*/  LEA.HI R2, R6.reuse, R5.reuse, RZ, 0x5 ;  /* 0x0000000506027211 */ /* 0x0c0fe400078f28ff */
[----:B------:R-:W-:Y:S02]  /*4c60*/  LEA.HI R4, R6, R5, RZ, 0x4 ;  /* 0x0000000506047211 */ /* 0x000fe400078f20ff */
[----:B------:R-:W-:Y:S02]  /*4c70*/  SHF.R.S32.HI R7, RZ, 0x5, R2 ;  /* 0x00000005ff077819 */ /* 0x000fe40000011402 */
[----:B------:R-:W-:Y:S02]  /*4c80*/  SHF.R.S32.HI R9, RZ, 0x4, R4 ;  /* 0x00000004ff097819 */ /* 0x000fe40000011404 */
[----:B------:R-:W-:Y:S01]  /*4c90*/  LOP3.LUT R2, R0, 0x1c0, RZ, 0xc0, !PT ;  /* 0x000001c000027812 */ /* 0x000fe200078ec0ff */
[----:B------:R-:W-:Y:S01]  /*4ca0*/  IMAD.SHL.U32 R3, R7, 0x10, RZ ;  /* 0x0000001007037824 */ /* 0x000fe200078e00ff */
[----:B------:R-:W-:-:S02]  /*4cb0*/  LEA.HI R4, R4, R9, RZ, 0x1 ;  /* 0x0000000904047211 */ /* 0x000fc400078f08ff */
[-C--:B------:R-:W-:Y:S02]  /*4cc0*/  LEA.HI R0, R6, R5.reuse, RZ, 0x3 ;  /* 0x0000000506007211 */ /* 0x080fe400078f18ff */
[----:B------:R-:W-:Y:S02]  /*4cd0*/  LOP3.LUT R3, R2, 0x30, R3, 0xf8, !PT ;  /* 0x0000003002037812 */ /* 0x000fe400078ef803 */
[----:B------:R-:W-:Y:S02]  /*4ce0*/  LOP3.LUT R4, R4, 0x7ffffe, RZ, 0xc0, !PT ;  /* 0x007ffffe04047812 */ /* 0x000fe400078ec0ff */
[----:B------:R-:W-:Y:S02]  /*4cf0*/  LEA.HI R5, R6, R5, RZ, 0x7 ;  /* 0x0000000506057211 */ /* 0x000fe400078f38ff */
[----:B------:R-:W-:Y:S01]  /*4d00*/  LOP3.LUT R0, R3, 0x8, R0, 0xf8, !PT ;  /* 0x0000000803007812 */ /* 0x000fe200078ef800 */
[----:B------:R-:W-:Y:S01]  /*4d10*/  IMAD.IADD R4, R9, 0x1, -R4 ;  /* 0x0000000109047824 */ /* 0x000fe200078e0a04 */
[----:B------:R-:W-:-:S02]  /*4d20*/  SHF.R.S32.HI R5, RZ, 0x7, R5 ;  /* 0x00000007ff057819 */ /* 0x000fc40000011405 */
[----:B------:R-:W-:Y:S02]  /*4d30*/  SHF.R.U32.HI R3, RZ, 0x3, R2 ;  /* 0x00000003ff037819 */ /* 0x000fe40000011602 */
[----:B------:R-:W-:Y:S01]  /*4d40*/  F2FP.F16.F32.PACK_AB R99, R103, R102 ;  /* 0x000000666763723e */ /* 0x000fe200000000ff */
[----:B------:R-:W-:Y:S01]  /*4d50*/  IMAD R5, R5, 0xc, R4 ;  /* 0x0000000c05057824 */ /* 0x000fe200078e0204 */
[----:B------:R-:W-:Y:S01]  /*4d60*/  LOP3.LUT R0, R0, R3, RZ, 0x3c, !PT ;  /* 0x0000000300007212 */ /* 0x000fe200078e3cff */
[----:B------:R-:W1:Y:S01]  /*4d70*/  SHFL.IDX PT, R2, R7, RZ, 0x1f ;  /* 0x00001fff07027589 */ /* 0x000e6200000e0000 */
[----:B------:R-:W-:Y:S02]  /*4d80*/  F2FP.F16.F32.PACK_AB R105, R107, R106 ;  /* 0x0000006a6b69723e */ /* 0x000fe400000000ff */
[----:B------:R-:W-:Y:S01]  /*4d90*/  F2FP.F16.F32.PACK_AB R112, R113, R112 ;  /* 0x000000707170723e */ /* 0x000fe200000000ff */
[----:B------:R-:W-:Y:S01]  /*4da0*/  IMAD.U32 R0, R5, 0x200, R0 ;  /* 0x0000020005007824 */ /* 0x000fe200078e0000 */
[----:B------:R-:W-:-:S02]  /*4db0*/  F2FP.F16.F32.PACK_AB R106, R109, R108 ;  /* 0x0000006c6d6a723e */ /* 0x000fc400000000ff */
[----:B------:R-:W-:Y:S02]  /*4dc0*/  F2FP.F16.F32.PACK_AB R107, R111, R110 ;  /* 0x0000006e6f6b723e */ /* 0x000fe400000000ff */
[----:B------:R-:W-:Y:S02]  /*4dd0*/  LEA R0, R0, UR37, 0x1 ;  /* 0x0000002500007c11 */ /* 0x000fe4000f8e08ff */
[----:B------:R-:W-:Y:S02]  /*4de0*/  F2FP.F16.F32.PACK_AB R113, R115, R114 ;  /* 0x000000727371723e */ /* 0x000fe400000000ff */
[----:B------:R-:W-:Y:S01]  /*4df0*/  F2FP.F16.F32.PACK_AB R24, R25, R24 ;  /* 0x000000181918723e */ /* 0x000fe200000000ff */
[----:B------:R2:W-:Y:S01]  /*4e00*/  STSM.16.MT88.4 [R0+0x9000], R72 ;  /* 0x0090004800007844 */ /* 0x0005e20000004200 */
[----:B------:R-:W-:Y:S02]  /*4e10*/  F2FP.F16.F32.PACK_AB R114, R117, R116 ;  /* 0x000000747572723e */ /* 0x000fe400000000ff */
[----:B------:R-:W-:Y:S01]  /*4e20*/  F2FP.F16.F32.PACK_AB R115, R119, R118 ;  /* 0x000000767773723e */ /* 0x000fe200000000ff */
[----:B------:R2:W-:Y:S01]  /*4e30*/  STSM.16.MT88.4 [R0+0x9800], R80 ;  /* 0x0098005000007844 */ /* 0x0005e20000004200 */
[----:B------:R-:W-:-:S02]  /*4e40*/  F2FP.F16.F32.PACK_AB R25, R27, R26 ;  /* 0x0000001a1b19723e */ /* 0x000fc400000000ff */
[----:B------:R-:W-:Y:S01]  /*4e50*/  F2FP.F16.F32.PACK_AB R32, R33, R32 ;  /* 0x000000202120723e */ /* 0x000fe200000000ff */
[----:B------:R2:W-:Y:S01]  /*4e60*/  STSM.16.MT88.4 [R0+0xa000], R88 ;  /* 0x00a0005800007844 */ /* 0x0005e20000004200 */
        /* <DEDUP_REMOVED lines=11> */
[----:B------:R2:W-:Y:S01]  /*4f20*/  STSM.16.MT88.4 [R0], R24 ;  /* 0x0000001800007844 */ /* 0x0005e20000004200 */
[----:B------:R-:W-:Y:S02]  /*4f30*/  F2FP.F16.F32.PACK_AB R42, R45, R44 ;  /* 0x0000002c2d2a723e */ /* 0x000fe400000000ff */
[----:B------:R-:W-:Y:S01]  /*4f40*/  F2FP.F16.F32.PACK_AB R43, R47, R46 ;  /* 0x0000002e2f2b723e */ /* 0x000fe200000000ff */
[----:B------:R2:W-:Y:S01]  /*4f50*/  STSM.16.MT88.4 [R0+0x800], R32 ;  /* 0x0008002000007844 */ /* 0x0005e20000004200 */
[----:B------:R-:W-:-:S02]  /*4f60*/  F2FP.F16.F32.PACK_AB R49, R51, R50 ;  /* 0x000000323331723e */ /* 0x000fc400000000ff */
[----:B------:R-:W-:Y:S01]  /*4f70*/  F2FP.F16.F32.PACK_AB R56, R57, R56 ;  /* 0x000000383938723e */ /* 0x000fe200000000ff */
[----:B------:R2:W-:Y:S01]  /*4f80*/  STSM.16.MT88.4 [R0+0x1000], R40 ;  /* 0x0010002800007844 */ /* 0x0005e20000004200 */
[----:B------:R-:W-:Y:S02]  /*4f90*/  F2FP.F16.F32.PACK_AB R50, R53, R52 ;  /* 0x000000343532723e */ /* 0x000fe400000000ff */
[----:B------:R-:W-:Y:S02]  /*4fa0*/  F2FP.F16.F32.PACK_AB R51, R55, R54 ;  /* 0x000000363733723e */ /* 0x000fe400000000ff */
[----:B------:R-:W-:Y:S02]  /*4fb0*/  F2FP.F16.F32.PACK_AB R57, R59, R58 ;  /* 0x0000003a3b39723e */ /* 0x000fe400000000ff */
[----:B------:R-:W-:Y:S01]  /*4fc0*/  F2FP.F16.F32.PACK_AB R64, R65, R64 ;  /* 0x000000404140723e */ /* 0x000fe200000000ff */
[----:B------:R2:W-:Y:S01]  /*4fd0*/  STSM.16.MT88.4 [R0+0x1800], R48 ;  /* 0x0018003000007844 */ /* 0x0005e20000004200 */
[----:B------:R-:W-:-:S02]  /*4fe0*/  F2FP.F16.F32.PACK_AB R58, R61, R60 ;  /* 0x0000003c3d3a723e */ /* 0x000fc400000000ff */
[----:B------:R-:W-:Y:S02]  /*4ff0*/  F2FP.F16.F32.PACK_AB R59, R63, R62 ;  /* 0x0000003e3f3b723e */ /* 0x000fe400000000ff */
[----:B------:R-:W-:Y:S02]  /*5000*/  F2FP.F16.F32.PACK_AB R65, R67, R66 ;  /* 0x000000424341723e */ /* 0x000fe400000000ff */
[----:B------:R-:W-:Y:S01]  /*5010*/  F2FP.F16.F32.PACK_AB R66, R69, R68 ;  /* 0x000000444542723e */ /* 0x000fe200000000ff */
[----:B------:R2:W-:Y:S01]  /*5020*/  STSM.16.MT88.4 [R0+0x2000], R56 ;  /* 0x0020003800007844 */ /* 0x0005e20000004200 */
[----:B------:R-:W-:Y:S02]  /*5030*/  F2FP.F16.F32.PACK_AB R67, R71, R70 ;  /* 0x000000464743723e */ /* 0x000fe400000000ff */
[----:B-1----:R-:W-:-:S03]  /*5040*/  ISETP.NE.AND P0, PT, R2, 0xb, PT ;  /* 0x0000000b0200780c */ /* 0x002fc60003f05270 */
[----:B------:R2:W-:Y:S01]  /*5050*/  STSM.16.MT88.4 [R0+0x2800], R64 ;  /* 0x0028004000007844 */ /* 0x0005e20000004200 */
[----:B------:R-:W-:Y:S01]  /*5060*/  @!PT LDS RZ, [RZ] ;  /* 0x00000000fffff984 */ /* 0x000fe20000000800 */
[----:B------:R-:W-:Y:S01]  /*5070*/  @!PT LDS RZ, [RZ] ;  /* 0x00000000fffff984 */ /* 0x000fe20000000800 */
[----:B------:R-:W-:Y:S01]  /*5080*/  @!PT LDS RZ, [RZ] ;  /* 0x00000000fffff984 */ /* 0x000fe20000000800 */
[----:B------:R1:W-:Y:S06]  /*5090*/  MEMBAR.ALL.CTA ;  /* 0x0000000000007992 */ /* 0x0003ec0000008000 */
[----:B-1----:R-:W1:Y:S02]  /*50a0*/  FENCE.VIEW.ASYNC.S ;  /* 0x00000000000073c6 */ /* 0x002e640000000000 */
[----:B-1----:R-:W-:Y:S06]  /*50b0*/  BAR.ARV 0x1, 0x1a0 ;  /* 0x0046800000007b1d */ /* 0x002fec0000002000 */
[----:B------:R-:W-:Y:S05]  /*50c0*/  @P0 BRA `(.L_x_1191) ;  /* 0x0000000000b00947 */ /* 0x000fea0003800000 */
[----:B------:R-:W-:Y:S01]  /*50d0*/  BAR.SYNC.DEFER_BLOCKING 0x1, 0x1a0 ;  /* 0x0046800000007b1d */ /* 0x000fe20000010000 */
[----:B------:R-:W-:-:S05]  /*50e0*/  ELECT P0, URZ, PT ;  /* 0x00000000003f782f */ /* 0x000fca0003800000 */
[----:B------:R-:W-:Y:S08]  /*50f0*/  BSSY B0, `(.L_x_1191) ;  /* 0x0000029000007945 */ /* 0x000ff00003800000 */
[----:B------:R-:W-:Y:S05]  /*5100*/  @!P0 BRA `(.L_x_1192) ;  /* 0x00000000009c8947 */ /* 0x000fea0003800000 */
[----:B------:R-:W1:Y:S01]  /*5110*/  S2UR UR10, SR_CTAID.X ;  /* 0x00000000000a79c3 */ /* 0x000e620000002500 */
[----:B------:R-:W-:Y:S01]  /*5120*/  ULDC.64 UR6, c[0x0][0x198] ;  /* 0x0000660000067ab9 */ /* 0x000fe20000000a00 */
[----:B------:R-:W-:Y:S02]  /*5130*/  UIADD3 UR8, UR37, 0x9000, URZ ;  /* 0x0000900025087890 */ /* 0x000fe4000fffe03f */
[----:B------:R-:W-:Y:S02]  /*5140*/  UIADD3 UR4, UP0, UR6, 0x770, URZ ;  /* 0x0000077006047890 */ /* 0x000fe4000ff1e03f */
[----:B------:R-:W-:Y:S02]  /*5150*/  UIADD3 UR40, UR37, 0xc000, URZ ;  /* 0x0000c00025287890 */ /* 0x000fe4000fffe03f */
[----:B------:R-:W3:Y:S01]  /*5160*/  S2UR UR11, SR_CTAID.Y ;  /* 0x00000000000b79c3 */ /* 0x000ee20000002600 */
[----:B------:R-:W-:Y:S02]  /*5170*/  UIADD3.X UR5, URZ, UR7, URZ, UP0, !UPT ;  /* 0x000000073f057290 */ /* 0x000fe400087fe43f */
[----:B------:R-:W-:-:S02]  /*5180*/  UIADD3 UR6, UP0, UR6, 0x670, URZ ;  /* 0x0000067006067890 */ /* 0x000fc4000ff1e03f */
[----:B------:R-:W-:Y:S02]  /*5190*/  UIADD3 UR32, UR37, 0xf000, URZ ;  /* 0x0000f00025207890 */ /* 0x000fe4000fffe03f */
[----:B------:R-:W-:Y:S01]  /*51a0*/  UIADD3.X UR7, URZ, UR7, URZ, UP0, !UPT ;  /* 0x000000073f077290 */ /* 0x000fe200087fe43f */
[----:B------:R-:W4:Y:S01]  /*51b0*/  S2UR UR12, SR_CTAID.Z ;  /* 0x00000000000c79c3 */ /* 0x000f220000002700 */
[----:B------:R-:W-:Y:S02]  /*51c0*/  UIADD3 UR24, UR37, 0x3000, URZ ;  /* 0x0000300025187890 */ /* 0x000fe4000fffe03f */
[----:B------:R-:W-:Y:S01]  /*51d0*/  UIADD3 UR16, UR37, 0x6000, URZ ;  /* 0x0000600025107890 */ /* 0x000fe2000fffe03f */
[----:B------:R-:W-:Y:S01]  /*51e0*/  UMOV UR9, URZ ;  /* 0x0000003f00097c82 */ /* 0x000fe20008000000 */
[----:B------:R-:W-:Y:S01]  /*51f0*/  UMOV UR41, 0x40 ;  /* 0x0000004000297882 */ /* 0x000fe20000000000 */
[----:B------:R-:W-:Y:S01]  /*5200*/  UMOV UR33, 0x80 ;  /* 0x0000008000217882 */ /* 0x000fe20000000000 */
[----:B-1----:R-:W-:Y:S01]  /*5210*/  UIMAD UR10, UR10, 0x60, URZ ;  /* 0x000000600a0a78a4 */ /* 0x002fe2000f8e023f */
[----:B------:R-:W-:Y:S01]  /*5220*/  UMOV UR25, 0x40 ;  /* 0x0000004000197882 */ /* 0x000fe20000000000 */
[----:B------:R-:W-:-:S05]  /*5230*/  UMOV UR17, 0x80 ;  /* 0x0000008000117882 */ /* 0x000fca0000000000 */
[----:B------:R-:W-:Y:S01]  /*5240*/  UMOV UR42, UR10 ;  /* 0x0000000a002a7c82 */ /* 0x000fe20008000000 */
[----:B---3--:R-:W-:Y:S01]  /*5250*/  UMOV UR43, UR11 ;  /* 0x0000000b002b7c82 */ /* 0x008fe20008000000 */
[----:B------:R-:W-:Y:S01]  /*5260*/  UMOV UR35, UR11 ;  /* 0x0000000b00237c82 */ /* 0x000fe20008000000 */
[----:B------:R-:W-:Y:S01]  /*5270*/  UMOV UR34, UR10 ;  /* 0x0000000a00227c82 */ /* 0x000fe20008000000 */
[----:B------:R-:W-:Y:S01]  /*5280*/  UMOV UR27, UR11 ;  /* 0x0000000b001b7c82 */ /* 0x000fe20008000000 */
[----:B------:R-:W-:Y:S01]  /*5290*/  UMOV UR26, UR10 ;  /* 0x0000000a001a7c82 */ /* 0x000fe20008000000 */
[----:B------:R-:W-:Y:S01]  /*52a0*/  UMOV UR19, UR11 ;  /* 0x0000000b00137c82 */ /* 0x000fe20008000000 */
[----:B------:R-:W-:Y:S01]  /*52b0*/  UMOV UR18, UR10 ;  /* 0x0000000a00127c82 */ /* 0x000fe20008000000 */
[----:B----4-:R-:W-:Y:S01]  /*52c0*/  UMOV UR44, UR12 ;  /* 0x0000000c002c7c82 */ /* 0x010fe20008000000 */
        /* <DEDUP_REMOVED lines=10> */
[----:B---3--:R0:W-:Y:S02]  /*5370*/  UTMACMDFLUSH ;  /* 0x00000000000079b7 */ /* 0x0081e40000000000 */
.L_x_1192:
[----:B------:R-:W-:Y:S05]  /*5380*/  BSYNC B0 ;  /* 0x0000000000007941 */ /* 0x000fea0003800000 */
.L_x_1191:
[----:B------:R-:W-:-:S04]  /*5390*/  DEPBAR.LE SB0, 0x0 ;  /* 0x000080000000791a */ /* 0x000fc80000000000 */
[----:B------:R-:W-:Y:S05]  /*53a0*/  EXIT ;  /* 0x000000000000794d */ /* 0x000fea0003800000 */
.L_x_1186:
[----:B------:R-:W1:Y:S01]  /*53b0*/  S2R R0, SR_TID.X ;  /* 0x0000000000007919 */ /* 0x000e620000002100 */
[----:B------:R-:W2:Y:S01]  /*53c0*/  S2UR UR11, SR_CTAID.Y ;  /* 0x00000000000b79c3 */ /* 0x000ea20000002600 */
[----:B------:R-:W-:Y:S01]  /*53d0*/  ULDC.64 UR4, c[0x0][0x208] ;  /* 0x0000820000047ab9 */ /* 0x000fe20000000a00 */
[----:B------:R-:W-:Y:S01]  /*53e0*/  BSSY B0, `(.L_x_1193) ;  /* 0x0000032000007945 */ /* 0x000fe20003800000 */
[----:B------:R-:W3:Y:S05]  /*53f0*/  S2R R11, SR_CTAID.X ;  /* 0x00000000000b7919 */ /* 0x000eea0000002500 */
[----:B------:R-:W4:Y:S08]  /*5400*/  LDC.64 R2, c[0x0][0x820] ;  /* 0x00020800ff027b82 */ /* 0x000f300000000a00 */
[----:B------:R-:W3:Y:S08]  /*5410*/  LDC.64 R18, c[0x0][0x808] ;  /* 0x00020200ff127b82 */ /* 0x000ef00000000a00 */
[----:B------:R-:W5:Y:S01]  /*5420*/  S2UR UR10, SR_CTAID.Z ;  /* 0x00000000000a79c3 */ /* 0x000f620000002700 */
[----:B--2---:R-:W-:Y:S01]  /*5430*/  USHF.R.S32.HI UR7, URZ, 0x1f, UR11 ;  /* 0x0000001f3f077899 */ /* 0x004fe2000801140b */
[----:B-1----:R-:W-:-:S06]  /*5440*/  VIADD R7, R0, 0xffffff80 ;  /* 0xffffff8000077836 */ /* 0x002fcc0000000000 */
[----:B------:R-:W1:Y:S01]  /*5450*/  LDC.64 R12, c[0x0][0x828] ;  /* 0x00020a00ff0c7b82 */ /* 0x000e620000000a00 */
[----:B----4-:R-:W-:Y:S02]  /*5460*/  IMAD R0, R2, UR7, RZ ;  /* 0x0000000702007c24 */ /* 0x010fe4000f8e02ff */
[----:B------:R-:W-:-:S05]  /*5470*/  IMAD.HI R4, R7, 0x2aaaaaab, RZ ;  /* 0x2aaaaaab07047827 */ /* 0x000fca00078e02ff */
[----:B------:R-:W-:Y:S01]  /*5480*/  SHF.R.U32.HI R5, RZ, 0x1f, R4 ;  /* 0x0000001fff057819 */ /* 0x000fe20000011604 */
[----:B---3--:R-:W-:Y:S01]  /*5490*/  IMAD R15, R11, -0x60, R18 ;  /* 0xffffffa00b0f7824 */ /* 0x008fe200078e0212 */
[----:B------:R-:W2:Y:S02]  /*54a0*/  LDC.64 R20, c[0x0][0x850] ;  /* 0x00021400ff147b82 */ /* 0x000ea40000000a00 */
[----:B------:R-:W-:Y:S01]  /*54b0*/  LEA.HI.SX32 R4, R4, R5, 0x1e ;  /* 0x0000000504047211 */ /* 0x000fe200078ff2ff */
[----:B------:R-:W-:-:S03]  /*54c0*/  IMAD R5, R3, UR11, R0 ;  /* 0x0000000b03057c24 */ /* 0x000fc6000f8e0200 */
[CC--:B------:R-:W-:Y:S01]  /*54d0*/  ISETP.GE.AND P3, PT, R4.reuse, R15.reuse, PT ;  /* 0x0000000f0400720c */ /* 0x0c0fe20003f66270 */
[C---:B------:R-:W-:Y:S01]  /*54e0*/  IMAD R6, R4.reuse, -0x18, R7 ;  /* 0xffffffe804067824 */ /* 0x040fe200078e0207 */
[----:B------:R-:W3:Y:S01]  /*54f0*/  LDC.64 R22, c[0x0][0x858] ;  /* 0x00021600ff167b82 */ /* 0x000ee20000000a00 */
[----:B------:R-:W-:Y:S01]  /*5500*/  VIADD R0, R4, 0x10 ;  /* 0x0000001004007836 */ /* 0x000fe20000000000 */
[----:B-----5:R-:W-:Y:S01]  /*5510*/  USHF.R.S32.HI UR6, URZ, 0x1f, UR10 ;  /* 0x0000001f3f067899 */ /* 0x020fe2000801140a */
[----:B------:R-:W-:Y:S02]  /*5520*/  IMAD.SHL.U32 R6, R6, 0x8, RZ ;  /* 0x0000000806067824 */ /* 0x000fe400078e00ff */
[----:B------:R-:W-:Y:S01]  /*5530*/  VIADD R8, R4, 0x30 ;  /* 0x0000003004087836 */ /* 0x000fe20000000000 */
[----:B------:R-:W-:Y:S01]  /*5540*/  ISETP.GE.AND P4, PT, R0, R15, PT ;  /* 0x0000000f0000720c */ /* 0x000fe20003f86270 */
[C---:B------:R-:W-:Y:S01]  /*5550*/  VIADD R0, R4.reuse, 0x20 ;  /* 0x0000002004007836 */ /* 0x040fe20000000000 */
[----:B------:R-:W-:Y:S01]  /*5560*/  SHF.R.S32.HI R7, RZ, 0x1f, R6 ;  /* 0x0000001fff077819 */ /* 0x000fe20000011406 */
[----:B------:R-:W-:Y:S01]  /*5570*/  VIADD R10, R4, 0x40 ;  /* 0x00000040040a7836 */ /* 0x000fe20000000000 */
[----:B------:R-:W-:-:S02]  /*5580*/  ISETP.GE.OR P6, PT, R6, R19, P3 ;  /* 0x000000130600720c */ /* 0x000fc40001fc6670 */
[-C--:B------:R-:W-:Y:S01]  /*5590*/  ISETP.GE.AND P5, PT, R0, R15.reuse, PT ;  /* 0x0000000f0000720c */ /* 0x080fe20003fa6270 */
[----:B------:R-:W-:Y:S01]  /*55a0*/  IMAD.WIDE.U32 R2, R2, UR11, R6 ;  /* 0x0000000b02027c25 */ /* 0x000fe2000f8e0006 */
[-C--:B------:R-:W-:Y:S02]  /*55b0*/  ISETP.GE.AND P0, PT, R8, R15.reuse, PT ;  /* 0x0000000f0800720c */ /* 0x080fe40003f06270 */
[----:B------:R-:W-:Y:S01]  /*55c0*/  ISETP.GE.AND P1, PT, R10, R15, PT ;  /* 0x0000000f0a00720c */ /* 0x000fe20003f26270 */
[----:B------:R-:W-:Y:S01]  /*55d0*/  IMAD.IADD R3, R3, 0x1, R5 ;  /* 0x0000000103037824 */ /* 0x000fe200078e0205 */
[----:B------:R-:W-:Y:S01]  /*55e0*/  SHF.R.S32.HI R5, RZ, 0x1f, R4 ;  /* 0x0000001fff057819 */ /* 0x000fe20000011404 */
[----:B-1----:R-:W-:Y:S01]  /*55f0*/  IMAD R0, R12, UR6, RZ ;  /* 0x000000060c007c24 */ /* 0x002fe2000f8e02ff */
[----:B------:R-:W-:Y:S01]  /*5600*/  ISETP.GE.OR P2, PT, R6, R19, P4 ;  /* 0x000000130600720c */ /* 0x000fe20002746670 */
[----:B------:R-:W-:-:S04]  /*5610*/  IMAD.WIDE.U32 R8, R12, UR10, R2 ;  /* 0x0000000a0c087c25 */ /* 0x000fc8000f8e0002 */
[----:B------:R-:W-:Y:S02]  /*5620*/  IMAD R13, R13, UR10, R0 ;  /* 0x0000000a0d0d7c24 */ /* 0x000fe4000f8e0200 */
        /* <DEDUP_REMOVED lines=13> */
.L_x_1194:
[----:B------:R-:W-:Y:S05]  /*5700*/  BSYNC B0 ;  /* 0x0000000000007941 */ /* 0x000fea0003800000 */
.L_x_1193:
[----:B------:R-:W-:Y:S01]  /*5710*/  BSSY B0, `(.L_x_1195) ;  /* 0x0000010000007945 */ /* 0x000fe20003800000 */
[----:B------:R-:W-:-:S03]  /*5720*/  ISETP.GE.OR P6, PT, R6, R19, P5 ;  /* 0x000000130600720c */ /* 0x000fc60002fc6670 */
[----:B------:R-:W-:Y:S10]  /*5730*/  @P2 BRA `(.L_x_1196) ;  /* 0x0000000000342947 */ /* 0x000ff40003800000 */
        /* <DEDUP_REMOVED lines=13> */
.L_x_1196:
[----:B------:R-:W-:Y:S05]  /*5810*/  BSYNC B0 ;  /* 0x0000000000007941 */ /* 0x000fea0003800000 */
.L_x_1195:
[----:B------:R-:W-:Y:S01]  /*5820*/  BSSY B0, `(.L_x_1197) ;  /* 0x0000010000007945 */ /* 0x000fe20003800000 */
[----:B------:R-:W-:-:S03]  /*5830*/  ISETP.GE.OR P2, PT, R6, R19, P0 ;  /* 0x000000130600720c */ /* 0x000fc60000746670 */
[----:B------:R-:W-:Y:S10]  /*5840*/  @P6 BRA `(.L_x_1198) ;  /* 0x0000000000346947 */ /* 0x000ff40003800000 */
[----:B-1--4-:R-:W-:Y:S01]  /*5850*/  IADD3 R17, P6, R2, 0x20, RZ ;  /* 0x0000002002117810 */ /* 0x012fe20007fde0ff */
        /* <DEDUP_REMOVED lines=12> */
.L_x_1198:
[----:B------:R-:W-:Y:S05]  /*5920*/  BSYNC B0 ;  /* 0x0000000000007941 */ /* 0x000fea0003800000 */
.L_x_1197:
[----:B------:R-:W-:Y:S01]  /*5930*/  BSSY B0, `(.L_x_1199) ;  /* 0x0000011000007945 */ /* 0x000fe20003800000 */
[----:B------:R-:W-:Y:S01]  /*5940*/  ISETP.GE.OR P6, PT, R6, R19, P1 ;  /* 0x000000130600720c */ /* 0x000fe20000fc6670 */
[----:B------:R-:W-:Y:S02]  /*5950*/  VIADD R0, R4, 0x50 ;  /* 0x0000005004007836 */ /* 0x000fe40000000000 */
[----:B------:R-:W-:Y:S10]  /*5960*/  @P2 BRA `(.L_x_1200) ;  /* 0x0000000000342947 */ /* 0x000ff40003800000 */
        /* <DEDUP_REMOVED lines=12> */
[----:B------:R1:W-:Y:S02]  /*5a30*/  STG.E.128 desc[UR4][R10.64], RZ ;  /* 0x000000ff0a007986 */ /* 0x0003e4000c101d04 */
.L_x_1200:
[----:B------:R-:W-:Y:S05]  /*5a40*/  BSYNC B0 ;  /* 0x0000000000007941 */ /* 0x000fea0003800000 */
.L_x_1199:
[----:B------:R-:W-:Y:S01]  /*5a50*/  BSSY B0, `(.L_x_1201) ;  /* 0x0000011000007945 */ /* 0x000fe20003800000 */
[----:B------:R-:W-:Y:S01]  /*5a60*/  ISETP.GE.AND P2, PT, R0, R15, PT ;  /* 0x0000000f0000720c */ /* 0x000fe20003f46270 */
[----:B-12---:R-:W-:Y:S02]  /*5a70*/  IMAD R10, R20, UR7, RZ ;  /* 0x00000007140a7c24 */ /* 0x006fe4000f8e02ff */
        /* <DEDUP_REMOVED lines=14> */
.L_x_1202:
[----:B------:R-:W-:Y:S05]  /*5b60*/  BSYNC B0 ;  /* 0x0000000000007941 */ /* 0x000fea0003800000 */
.L_x_1201:
[----:B------:R-:W-:Y:S01]  /*5b70*/  ISETP.GE.OR P6, PT, R6, R19, P2 ;  /* 0x000000130600720c */ /* 0x000fe200017c6670 */
[----:B------:R-:W-:Y:S01]  /*5b80*/  IMAD R11, R21, UR11, R10 ;  /* 0x0000000b150b7c24 */ /* 0x000fe2000f8e020a */
[----:B------:R-:W-:Y:S01]  /*5b90*/  ULDC UR8, c[0x0][0x83c] ;  /* 0x00020f0000087ab9 */ /* 0x000fe20000000800 */
[----:B------:R-:W-:Y:S01]  /*5ba0*/  IMAD.WIDE.U32 R4, R20, UR11, R6 ;  /* 0x0000000b14047c25 */ /* 0x000fe2000f8e0006 */
[----:B------:R-:W-:Y:S01]  /*5bb0*/  BSSY B0, `(.L_x_1203) ;  /* 0x0000019000007945 */ /* 0x000fe20003800000 */
[C---:B------:R-:W-:Y:S02]  /*5bc0*/  ISETP.GE.OR P3, PT, R6.reuse, UR8, P3 ;  /* 0x0000000806007c0c */ /* 0x040fe40009f66670 */
[----:B------:R-:W-:Y:S01]  /*5bd0*/  IMAD.IADD R5, R5, 0x1, R11 ;  /* 0x0000000105057824 */ /* 0x000fe200078e020b */
[----:B------:R-:W-:Y:S01]  /*5be0*/  ISETP.GE.OR P4, PT, R6, UR8, P4 ;  /* 0x0000000806007c0c */ /* 0x000fe2000a786670 */
[----:B---3--:R-:W-:Y:S01]  /*5bf0*/  IMAD R0, R22, UR6, RZ ;  /* 0x0000000616007c24 */ /* 0x008fe2000f8e02ff */
[----:B------:R-:W-:-:S02]  /*5c00*/  ISETP.GE.OR P5, PT, R6, UR8, P5 ;  /* 0x0000000806007c0c */ /* 0x000fc4000afa6670 */
[C---:B------:R-:W-:Y:S01]  /*5c10*/  ISETP.GE.OR P0, PT, R6.reuse, UR8, P0 ;  /* 0x0000000806007c0c */ /* 0x040fe20008706670 */
[----:B------:R-:W-:Y:S01]  /*5c20*/  IMAD R11, R23, UR10, R0 ;  /* 0x0000000a170b7c24 */ /* 0x000fe2000f8e0200 */
[C---:B------:R-:W-:Y:S02]  /*5c30*/  ISETP.GE.OR P1, PT, R6.reuse, UR8, P1 ;  /* 0x0000000806007c0c */ /* 0x040fe40008f26670 */
[----:B------:R-:W-:Y:S01]  /*5c40*/  ISETP.GE.OR P2, PT, R6, UR8, P2 ;  /* 0x0000000806007c0c */ /* 0x000fe20009746670 */
[----:B------:R-:W-:Y:S01]  /*5c50*/  IMAD.WIDE.U32 R6, R22, UR10, R4 ;  /* 0x0000000a16067c25 */ /* 0x000fe2000f8e0004 */
[----:B------:R-:W-:Y:S11]  /*5c60*/  @P6 BRA `(.L_x_1204) ;  /* 0x0000000000346947 */ /* 0x000ff60003800000 */
        /* <DEDUP_REMOVED lines=13> */
.L_x_1204:
[----:B------:R-:W-:Y:S05]  /*5d40*/  BSYNC B0 ;  /* 0x0000000000007941 */ /* 0x000fea0003800000 */
.L_x_1203:
[----:B------:R-:W-:Y:S01]  /*5d50*/  BSSY B0, `(.L_x_1205) ;  /* 0x000000d000007945 */ /* 0x000fe20003800000 */
[----:B--2---:R-:W-:-:S03]  /*5d60*/  IMAD.IADD R9, R7, 0x1, R11 ;  /* 0x0000000107097824 */ /* 0x004fc600078e020b */
[----:B------:R-:W-:Y:S05]  /*5d70*/  @P3 BRA `(.L_x_1206) ;  /* 0x0000000000283947 */ /* 0x000fea0003800000 */
        /* <DEDUP_REMOVED lines=10> */
.L_x_1206:
[----:B------:R-:W-:Y:S05]  /*5e20*/  BSYNC B0 ;  /* 0x0000000000007941 */ /* 0x000fea0003800000 */
.L_x_1205:
[----:B------:R-:W-:Y:S04]  /*5e30*/  BSSY B0, `(.L_x_1207) ;  /* 0x000000f000007945 */ /* 0x000fe80003800000 */
[----:B------:R-:W-:Y:S05]  /*5e40*/  @P4 BRA `(.L_x_1208) ;  /* 0x0000000000344947 */ /* 0x000fea0003800000 */
[----:B--2---:R-:W-:Y:S01]  /*5e50*/  IADD3 R11, P3, R2, 0x10, RZ ;  /* 0x00000010020b7810 */ /* 0x004fe20007f7e0ff */
        /* <DEDUP_REMOVED lines=12> */
.L_x_1208:
[----:B------:R-:W-:Y:S05]  /*5f20*/  BSYNC B0 ;  /* 0x0000000000007941 */ /* 0x000fea0003800000 */
.L_x_1207:
[----:B------:R-:W-:Y:S04]  /*5f30*/  BSSY B0, `(.L_x_1209) ;  /* 0x000000f000007945 */ /* 0x000fe80003800000 */
[----:B------:R-:W-:Y:S05]  /*5f40*/  @P5 BRA `(.L_x_1210) ;  /* 0x0000000000345947 */ /* 0x000fea0003800000 */
[----:B--23--:R-:W-:Y:S01]  /*5f50*/  IADD3 R11, P3, R2, 0x20, RZ ;  /* 0x00000020020b7810 */ /* 0x00cfe20007f7e0ff */
        /* <DEDUP_REMOVED lines=12> */
.L_x_1210:
[----:B------:R-:W-:Y:S05]  /*6020*/  BSYNC B0 ;  /* 0x0000000000007941 */ /* 0x000fea0003800000 */
.L_x_1209:
        /* <DEDUP_REMOVED lines=15> */
.L_x_1212:
[----:B------:R-:W-:Y:S05]  /*6120*/  BSYNC B0 ;  /* 0x0000000000007941 */ /* 0x000fea0003800000 */
.L_x_1211:
        /* <DEDUP_REMOVED lines=15> */
.L_x_1214:
[----:B------:R-:W-:Y:S05]  /*6220*/  BSYNC B0 ;  /* 0x0000000000007941 */ /* 0x000fea0003800000 */
.L_x_1213:
[----:B------:R-:W-:Y:S04]  /*6230*/  BSSY B0, `(.L_x_1215) ;  /* 0x000000f000007945 */ /* 0x000fe80003800000 */
        /* <DEDUP_REMOVED lines=14> */
.L_x_1216:
[----:B------:R-:W-:Y:S05]  /*6320*/  BSYNC B0 ;  /* 0x0000000000007941 */ /* 0x000fea0003800000 */
.L_x_1215:
[----:B------:R-:W-:Y:S05]  /*6330*/  EXIT ;  /* 0x000000000000794d */ /* 0x000fea0003800000 */
.L_x_1156:
[----:B------:R-:W-:-:S08]  /*6340*/  NOP ;  /* 0x0000000000007918 */ /* 0x000fd00000000000 */
[----:B------:R-:W1:-:S00]  /*6350*/  USETMAXREG.DEALLOC.CTAPOOL 0x20 ;  /* 0x00000020000079c8 */ /* 0x000e4000080e0500 */
[----:B-1----:R-:W-:Y:S01]  /*6360*/  LOP3.LUT R0, R0, 0x3, RZ, 0xc0, !PT ;  /* 0x0000000300007812 */ /* 0x002fe200078ec0ff */
[----:B------:R-:W-:Y:S01]  /*6370*/  BSSY B0, `(.L_x_1217) ;  /* 0x0000365000007945 */ /* 0x000fe20003800000 */
[----:B------:R-:W-:-:S04]  /*6380*/  IMAD.MOV.U32 R18, RZ, RZ, RZ ;  /* 0x000000ffff127224 */ /* 0x000fc800078e00ff */
        /* <DEDUP_REMOVED lines=8> */
[----:B------:R-:W1:Y:S01]  /*6410*/  S2UR UR9, SR_CTAID.X ;  /* 0x00000000000979c3 */ /* 0x000e620000002500 */
[----:B------:R-:W-:Y:S01]  /*6420*/  ULDC UR4, c[0x0][0x280] ;  /* 0x0000a00000047ab9 */ /* 0x000fe20000000800 */
[----:B------:R-:W-:Y:S01]  /*6430*/  ULDC UR6, c[0x0][0x290] ;  /* 0x0000a40000067ab9 */ /* 0x000fe20000000800 */
[----:B------:R-:W-:-:S05]  /*6440*/  ULDC UR7, c[0x0][0x74c] ;  /* 0x0001d30000077ab9 */ /* 0x000fca0000000800 */
[----:B------:R-:W2:Y:S01]  /*6450*/  S2UR UR13, SR_CTAID.Y ;  /* 0x00000000000d79c3 */ /* 0x000ea20000002600 */
[----:B-1----:R-:W-:Y:S02]  /*6460*/  UIMAD UR5, UR9, 0x60, UR4 ;  /* 0x00000060090578a4 */ /* 0x002fe4000f8e0204 */
[----:B------:R-:W-:Y:S02]  /*6470*/  ISETP.LE.AND P0, PT, RZ, UR9, PT ;  /* 0x00000009ff007c0c */ /* 0x000fe4000bf03270 */
[----:B------:R-:W-:-:S04]  /*6480*/  UIADD3 UR5, -UR7, UR5, -UR6 ;  /* 0x0000000507057290 */ /* 0x000fc8000fffe906 */
[----:B------:R-:W-:-:S04]  /*6490*/  USHF.R.S32.HI UR6, URZ, 0x1f, UR5 ;  /* 0x0000001f3f067899 */ /* 0x000fc80008011405 */
[----:B------:R-:W-:-:S04]  /*64a0*/  ULEA.HI UR6, UR6, UR5, URZ, 0x6 ;  /* 0x0000000506067291 */ /* 0x000fc8000f8f303f */
[----:B------:R-:W-:Y:S02]  /*64b0*/  USHF.R.S32.HI UR5, URZ, 0x6, UR6 ;  /* 0x000000063f057899 */ /* 0x000fe40008011406 */
[----:B------:R-:W-:Y:S02]  /*64c0*/  UIADD3 UR6, UR4, 0x3f, URZ ;  /* 0x0000003f04067890 */ /* 0x000fe4000fffe03f */
[----:B------:R-:W-:Y:S02]  /*64d0*/  UISETP.LT.AND UP0, UPT, URZ, UR5, UPT ;  /* 0x000000053f00728c */ /* 0x000fe4000bf01270 */
[----:B------:R-:W-:Y:S02]  /*64e0*/  USHF.R.S32.HI UR7, URZ, 0x1f, UR6 ;  /* 0x0000001f3f077899 */ /* 0x000fe40008011406 */
[----:B------:R-:W-:Y:S02]  /*64f0*/  USEL UR5, URZ, UR5, !UP0 ;  /* 0x000000053f057287 */ /* 0x000fe4000c000000 */
[----:B------:R-:W-:-:S04]  /*6500*/  ULEA.HI UR7, UR7, UR6, URZ, 0x6 ;  /* 0x0000000607077291 */ /* 0x000fc8000f8f303f */
[----:B------:R-:W-:Y:S01]  /*6510*/  USHF.R.S32.HI UR8, URZ, 0x6, UR7 ;  /* 0x000000063f087899 */ /* 0x000fe20008011407 */
[----:B--2---:R-:W-:Y:S11]  /*6520*/  @!P0 BRA `(.L_x_1220) ;  /* 0x0000000000288947 */ /* 0x004ff60003800000 */
        /* <DEDUP_REMOVED lines=10> */
.L_x_1220:
[----:B------:R-:W-:Y:S02]  /*65d0*/  UISETP.GT.AND UP0, UPT, UR8, UR5, UPT ;  /* 0x000000050800728c */ /* 0x000fe4000bf04270 */
[----:B------:R-:W-:Y:S02]  /*65e0*/  USHF.R.S32.HI UR14, URZ, 0x1f, UR12 ;  /* 0x0000001f3f0e7899 */ /* 0x000fe4000801140c */
[----:B------:R-:W-:Y:S02]  /*65f0*/  USHF.R.S32.HI UR9, URZ, 0x1f, UR13 ;  /* 0x0000001f3f097899 */ /* 0x000fe4000801140d */
[----:B------:R-:W-:-:S13]  /*6600*/  PLOP3.LUT P0, PT, PT, PT, UP0, 0x80, 0x0 ;  /* 0x000000000000781c */ /* 0x000fda0003f0f008 */
[----:B------:R-:W-:Y:S05]  /*6610*/  @!P0 BRA `(.L_x_1219) ;  /* 0x0000003000e88947 */ /* 0x000fea0003800000 */
[----:B------:R-:W-:Y:S01]  /*6620*/  UIADD3 UR4, -UR5, UR8, URZ ;  /* 0x0000000805047290 */ /* 0x000fe2000fffe13f */
[----:B------:R-:W-:Y:S01]  /*6630*/  ULDC.64 UR10, c[0x0][0x2d8] ;  /* 0x0000b600000a7ab9 */ /* 0x000fe20000000a00 */
[----:B------:R-:W-:Y:S02]  /*6640*/  ELECT P0, URZ, PT ;  /* 0x00000000003f782f */ /* 0x000fe40003800000 */
[----:B------:R-:W-:Y:S02]  /*6650*/  ULOP3.LUT UR4, UR4, 0x1, URZ, 0xc0, !UPT ;  /* 0x0000000104047892 */ /* 0x000fe4000f8ec03f */
[----:B------:R-:W-:Y:S02]  /*6660*/  UIMAD UR9, UR9, UR10, URZ ;  /* 0x0000000a090972a4 */ /* 0x000fe4000f8e023f */
[----:B------:R-:W-:Y:S02]  /*6670*/  UISETP.NE.U32.AND UP0, UPT, UR4, 0x1, UPT ;  /* 0x000000010400788c */ /* 0x000fe4000bf05070 */
[----:B------:R-:W-:-:S02]  /*6680*/  UIMAD.WIDE.U32 UR6, UR13, UR10, URZ ;  /* 0x0000000a0d0672a5 */ /* 0x000fc4000f8e003f */
[----:B------:R-:W-:Y:S02]  /*6690*/  UIMAD UR9, UR13, UR11, UR9 ;  /* 0x0000000b0d0972a4 */ /* 0x000fe4000f8e0209 */
[----:B------:R-:W-:Y:S01]  /*66a0*/  PLOP3.LUT P1, PT, PT, PT, UP0, 0x80, 0x0 ;  /* 0x000000000000781c */ /* 0x000fe20003f2f008 */
[----:B------:R-:W-:Y:S01]  /*66b0*/  ULDC.64 UR10, c[0x0][0x2e0] ;  /* 0x0000b800000a7ab9 */ /* 0x000fe20000000a00 */
[----:B------:R-:W-:Y:S02]  /*66c0*/  UIADD3 UR7, UR7, UR9, URZ ;  /* 0x0000000907077290 */ /* 0x000fe4000fffe03f */
[----:B------:R-:W-:Y:S02]  /*66d0*/  UIMAD UR9, UR14, UR10, URZ ;  /* 0x0000000a0e0972a4 */ /* 0x000fe4000f8e023f */
[----:B------:R-:W-:Y:S02]  /*66e0*/  UIMAD.WIDE.U32 UR6, UR12, UR10, UR6 ;  /* 0x0000000a0c0672a5 */ /* 0x000fe4000f8e0006 */
[----:B------:R-:W-:-:S04]  /*66f0*/  UIMAD UR9, UR12, UR11, UR9 ;  /* 0x0000000b0c0972a4 */ /* 0x000fc8000f8e0209 */
[----:B------:R-:W-:Y:S01]  /*6700*/  UIADD3 UR9, UR7, UR9, URZ ;  /* 0x0000000907097290 */ /* 0x000fe2000fffe03f */
[----:B------:R-:W-:Y:S11]  /*6710*/  @P1 BRA `(.L_x_1221) ;  /* 0x00000004001c1947 */ /* 0x000ff60003800000 */
[----:B------:R-:W-:Y:S01]  /*6720*/  UIMAD UR14, UR5, 0x3000, URZ ;  /* 0x00003000050e78a4 */ /* 0x000fe2000f8e023f */
        /* <DEDUP_REMOVED lines=9> */
[----:B------:R-:W-:Y:S01]  /*67c0*/  UMOV UR16, 0x0 ;  /* 0x0000000000107882 */ /* 0x000fe20000000000 */
[----:B------:R-:W-:Y:S02]  /*67d0*/  UMOV UR17, 0x14f00000 ;  /* 0x14f0000000117882 */ /* 0x000fe40000000000 */
[----:B------:R-:W-:-:S02]  /*67e0*/  ULEA.HI.X UR11, UR13, UR11, UR15, 0x2, UP0 ;  /* 0x0000000b0d0b7291 */ /* 0x000fc400080f140f */
[----:B-1----:R-:W-:-:S03]  /*67f0*/  ULEA UR4, UR12, UR4, 0x18 ;  /* 0x000000040c047291 */ /* 0x002fc6000f8ec03f */
[----:B------:R-:W-:Y:S01]  /*6800*/  UMOV UR12, 0x400 ;  /* 0x00000400000c7882 */ /* 0x000fe20000000000 */
[----:B------:R-:W-:-:S09]  /*6810*/  UIADD3 UR4, UR4, 0x12000, URZ ;  /* 0x0001200004047890 */ /* 0x000fd2000fffe03f */
[----:B------:R1:W-:Y:S02]  /*6820*/  UBLKRED.G.S.ADD.F32.RN [UR10], [UR4], UR12, desc[UR16] ;  /* 0x0000100a040073bb */ /* 0x0003e400080a140c */
[----:B-1----:R0:W-:Y:S02]  /*6830*/  UTMACMDFLUSH ;  /* 0x00000000000079b7 */ /* 0x0021e40000000000 */
.L_x_1223:
[----:B------:R-:W-:Y:S05]  /*6840*/  BSYNC B1 ;  /* 0x0000000000017941 */ /* 0x000fea0003800000 */
.L_x_1222:
        /* <DEDUP_REMOVED lines=9> */
[----:B------:R-:W-:Y:S02]  /*68e0*/  UMOV UR17, 0x14f00000 ;  /* 0x14f0000000117882 */ /* 0x000fe40000000000 */
[----:B------:R-:W-:Y:S02]  /*68f0*/  ULEA.HI.X.SX32 UR4, UR4, UR9, 0x1, UP0 ;  /* 0x0000000904047291 */ /* 0x000fe400080f0e3f */
[----:B------:R-:W-:-:S04]  /*6900*/  ULEA UR10, UP0, UR15, UR10, 0x2 ;  /* 0x0000000a0f0a7291 */ /* 0x000fc8000f80103f */
[----:B------:R-:W-:-:S03]  /*6910*/  ULEA.HI.X UR11, UR15, UR11, UR4, 0x2, UP0 ;  /* 0x0000000b0f0b7291 */ /* 0x000fc600080f1404 */
[----:B------:R-:W-:Y:S01]  /*6920*/  UMOV UR4, 0x400 ;  /* 0x0000040000047882 */ /* 0x000fe20000000000 */
[----:B-1----:R-:W-:-:S04]  /*6930*/  ULEA UR12, UR13, UR12, 0x18 ;  /* 0x0000000c0d0c7291 */ /* 0x002fc8000f8ec03f */
[----:B------:R-:W-:-:S09]  /*6940*/  UIADD3 UR12, UR12, 0x16000, URZ ;  /* 0x000160000c0c7890 */ /* 0x000fd2000fffe03f */
[----:B------:R1:W-:Y:S02]  /*6950*/  UBLKRED.G.S.ADD.F32.RN [UR10], [UR12], UR4, desc[UR16] ;  /* 0x0000100a0c0073bb */ /* 0x0003e400080a1404 */
[----:B-1----:R0:W-:Y:S02]  /*6960*/  UTMACMDFLUSH ;  /* 0x00000000000079b7 */ /* 0x0021e40000000000 */
.L_x_1225:
[----:B------:R-:W-:Y:S05]  /*6970*/  BSYNC B1 ;  /* 0x0000000000017941 */ /* 0x000fea0003800000 */
.L_x_1224:
        /* <DEDUP_REMOVED lines=16> */
[----:B------:R1:W-:Y:S01]  /*6a80*/  UBLKRED.G.S.ADD.F32.RN [UR10], [UR12], UR4, desc[UR16] ;  /* 0x0000100a0c0073bb */ /* 0x0003e200080a1404 */
[----:B------:R0:W-:Y:S01]  /*6a90*/  UTMACMDFLUSH ;  /* 0x00000000000079b7 */ /* 0x0001e20000000000 */
[----:B-1----:R-:W-:-:S04]  /*6aa0*/  DEPBAR.LE SB0, 0x2 ;  /* 0x000080800000791a */ /* 0x002fc80000000000 */
.L_x_1227:
[----:B------:R-:W-:Y:S05]  /*6ab0*/  BSYNC B1 ;  /* 0x0000000000017941 */ /* 0x000fea0003800000 */
.L_x_1226:
[----:B------:R-:W-:Y:S06]  /*6ac0*/  BAR.ARV 0xa, 0xa0 ;  /* 0x0282800000007b1d */ /* 0x000fec0000002000 */
[----:B------:R-:W-:Y:S04]  /*6ad0*/  BSSY B1, `(.L_x_1228) ;  /* 0x0000003000017945 */ /* 0x000fe80003800000 */
[----:B------:R-:W-:Y:S05]  /*6ae0*/  @!P0 BRA `(.L_x_1229) ;  /* 0x0000000000048947 */ /* 0x000fea0003800000 */
[----:B------:R-:W-:-:S04]  /*6af0*/  DEPBAR.LE SB0, 0x1 ;  /* 0x000080400000791a */ /* 0x000fc80000000000 */
.L_x_1229:
[----:B------:R-:W-:Y:S05]  /*6b00*/  BSYNC B1 ;  /* 0x0000000000017941 */ /* 0x000fea0003800000 */
.L_x_1228:
[----:B------:R-:W-:Y:S06]  /*6b10*/  BAR.ARV 0xb, 0xa0 ;  /* 0x02c2800000007b1d */ /* 0x000fec0000002000 */
[----:B------:R-:W-:Y:S04]  /*6b20*/  BSSY B1, `(.L_x_1230) ;  /* 0x0000003000017945 */ /* 0x000fe80003800000 */
[----:B------:R-:W-:Y:S05]  /*6b30*/  @!P0 BRA `(.L_x_1231) ;  /* 0x0000000000048947 */ /* 0x000fea0003800000 */
[----:B------:R-:W-:-:S04]  /*6b40*/  DEPBAR.LE SB0, 0x0 ;  /* 0x000080000000791a */ /* 0x000fc80000000000 */
.L_x_1231:
[----:B------:R-:W-:Y:S05]  /*6b50*/  BSYNC B1 ;  /* 0x0000000000017941 */ /* 0x000fea0003800000 */
.L_x_1230:
[----:B------:R-:W-:Y:S06]  /*6b60*/  BAR.ARV 0xc, 0xa0 ;  /* 0x0302800000007b1d */ /* 0x000fec0000002000 */
[----:B------:R-:W-:Y:S01]  /*6b70*/  UIADD3 UR12, UR5, 0x1, URZ ;  /* 0x00000001050c7890 */ /* 0x000fe2000fffe03f */
[----:B------:R-:W-:Y:S11]  /*6b80*/  BRA `(.L_x_1232) ;  /* 0x0000000000047947 */ /* 0x000ff60003800000 */
.L_x_1221:
[----:B------:R-:W-:-:S05]  /*6b90*/  UMOV UR12, UR5 ;  /* 0x00000005000c7c82 */ /* 0x000fca0008000000 */
.L_x_1232:
[----:B------:R-:W-:-:S04]  /*6ba0*/  UIADD3 UR4, UR5, 0x1, URZ ;  /* 0x0000000105047890 */ /* 0x000fc8000fffe03f */
[----:B------:R-:W-:-:S06]  /*6bb0*/  UISETP.NE.AND UP0, UPT, UR8, UR4, UPT ;  /* 0x000000040800728c */ /* 0x000fcc000bf05270 */
[----:B------:R-:W-:-:S13]  /*6bc0*/  PLOP3.LUT P1, PT, PT, PT, UP0, 0x80, 0x0 ;  /* 0x000000000000781c */ /* 0x000fda0003f2f008 */
[----:B------:R-:W-:Y:S05]  /*6bd0*/  @!P1 BRA `(.L_x_1219) ;  /* 0x0000002c00789947 */ /* 0x000fea0003800000 */
[----:B------:R-:W-:Y:S01]  /*6be0*/  ULDC.64 UR22, c[0x0][0x2c0] ;  /* 0x0000b00000167ab9 */ /* 0x000fe20000000a00 */
[----:B------:R-:W-:Y:S02]  /*6bf0*/  UIMAD UR13, UR12, 0x3000, URZ ;  /* 0x000030000c0d78a4 */ /* 0x000fe4000f8e023f */
[----:B------:R-:W-:Y:S01]  /*6c00*/  ULEA UR22, UP0, UR6, UR22, 0x2 ;  /* 0x0000001606167291 */ /* 0x000fe2000f80103f */
[----:B------:R-:W-:Y:S01]  /*6c10*/  UMOV UR4, URZ ;  /* 0x0000003f00047c82 */ /* 0x000fe20008000000 */
[----:B------:R-:W-:Y:S02]  /*6c20*/  ULDC.64 UR28, c[0x0][0x2c0] ;  /* 0x0000b000001c7ab9 */ /* 0x000fe40000000a00 */
        /* <DEDUP_REMOVED lines=11> */
[----:B------:R-:W-:-:S11]  /*6ce0*/  UMOV UR24, UR13 ;  /* 0x0000000d00187c82 */ /* 0x000fd60008000000 */
.L_x_1253:
[----:B------:R-:W-:Y:S01]  /*6cf0*/  UIADD3 UR10, UR13, UR4, URZ ;  /* 0x000000040d0a7290 */ /* 0x000fe2000fffe03f */
[----:B------:R-:W-:Y:S03]  /*6d00*/  BAR.SYNC.DEFER_BLOCKING 0xd, 0xa0 ;  /* 0x0342800000007b1d */ /* 0x000fe60000010000 */
        /* <DEDUP_REMOVED lines=9> */
[----:B------:R-:W-:Y:S01]  /*6da0*/  UMOV UR25, 0x400 ;  /* 0x0000040000197882 */ /* 0x000fe20000000000 */
[----:B------:R-:W-:Y:S02]  /*6db0*/  UMOV UR40, 0x0 ;  /* 0x0000000000287882 */ /* 0x000fe40000000000 */
[----:B------:R-:W-:Y:S01]  /*6dc0*/  ULEA.HI.X.SX32 UR39, UR24, UR9, 0x1, UP0 ;  /* 0x0000000918277291 */ /* 0x000fe200080f0e3f */
[----:B------:R-:W-:Y:S01]  /*6dd0*/  UMOV UR41, 0x14f00000 ;  /* 0x14f0000000297882 */ /* 0x000fe20000000000 */
[----:B-1----:R-:W-:Y:S02]  /*6de0*/  ULEA UR25, UR26, UR25, 0x18 ;  /* 0x000000191a197291 */ /* 0x002fe4000f8ec03f */
[----:B------:R-:W-:Y:S02]  /*6df0*/  ULEA UR26, UP0, UR27, UR28, 0x2 ;  /* 0x0000001c1b1a7291 */ /* 0x000fe4000f80103f */
[----:B------:R-:W-:-:S02]  /*6e00*/  UIADD3 UR25, UR25, 0x12000, URZ ;  /* 0x0001200019197890 */ /* 0x000fc4000fffe03f */
[----:B------:R-:W-:-:S03]  /*6e10*/  ULEA.HI.X UR27, UR27, UR29, UR39, 0x2, UP0 ;  /* 0x0000001d1b1b7291 */ /* 0x000fc600080f1427 */
[----:B------:R-:W-:-:S06]  /*6e20*/  UMOV UR39, 0x400 ;  /* 0x0000040000277882 */ /* 0x000fcc0000000000 */
[----:B------:R1:W-:Y:S02]  /*6e30*/  UBLKRED.G.S.ADD.F32.RN [UR26], [UR25], UR39, desc[UR40] ;  /* 0x0000281a190073bb */ /* 0x0003e400080a1427 */
[----:B-1----:R0:W-:Y:S02]  /*6e40*/  UTMACMDFLUSH ;  /* 0x00000000000079b7 */ /* 0x0021e40000000000 */
.L_x_1234:
[----:B------:R-:W-:Y:S05]  /*6e50*/  BSYNC B1 ;  /* 0x0000000000017941 */ /* 0x000fea0003800000 */
.L_x_1233:
        /* <DEDUP_REMOVED lines=12> */
.L_x_1236:
[----:B------:R-:W-:Y:S05]  /*6f20*/  BSYNC B1 ;  /* 0x0000000000017941 */ /* 0x000fea0003800000 */
.L_x_1235:
        /* <DEDUP_REMOVED lines=13> */
.L_x_1238:
[----:B------:R-:W-:Y:S05]  /*7000*/  BSYNC B1 ;  /* 0x0000000000017941 */ /* 0x000fea0003800000 */
.L_x_1237:
[----:B------:R-:W-:Y:S06]  /*7010*/  BAR.ARV 0xa, 0xa0 ;  /* 0x0282800000007b1d */ /* 0x000fec0000002000 */
[----:B------:R-:W-:Y:S04]  /*7020*/  BSSY B1, `(.L_x_1239) ;  /* 0x0000003000017945 */ /* 0x000fe80003800000 */
[----:B------:R-:W-:Y:S05]  /*7030*/  @!P0 BRA `(.L_x_1240) ;  /* 0x0000000000048947 */ /* 0x000fea0003800000 */
[----:B------:R-:W-:-:S04]  /*7040*/  DEPBAR.LE SB0, 0x1 ;  /* 0x000080400000791a */ /* 0x000fc80000000000 */
.L_x_1240:
[----:B------:R-:W-:Y:S05]  /*7050*/  BSYNC B1 ;  /* 0x0000000000017941 */ /* 0x000fea0003800000 */
.L_x_1239:
[----:B------:R-:W-:Y:S06]  /*7060*/  BAR.ARV 0xb, 0xa0 ;  /* 0x02c2800000007b1d */ /* 0x000fec0000002000 */
[----:B------:R-:W-:Y:S04]  /*7070*/  BSSY B1, `(.L_x_1241) ;  /* 0x0000003000017945 */ /* 0x000fe80003800000 */
[----:B------:R-:W-:Y:S05]  /*7080*/  @!P0 BRA `(.L_x_1242) ;  /* 0x0000000000048947 */ /* 0x000fea0003800000 */
[----:B------:R-:W-:-:S04]  /*7090*/  DEPBAR.LE SB0, 0x0 ;  /* 0x000080000000791a */ /* 0x000fc80000000000 */
.L_x_1242:
[----:B------:R-:W-:Y:S05]  /*70a0*/  BSYNC B1 ;  /* 0x0000000000017941 */ /* 0x000fea0003800000 */
.L_x_1241:
        /* <DEDUP_REMOVED lines=13> */
.L_x_1244:
[----:B------:R-:W-:Y:S05]  /*7180*/  BSYNC B1 ;  /* 0x0000000000017941 */ /* 0x000fea0003800000 */
.L_x_1243:
        /* <DEDUP_REMOVED lines=12> */
.L_x_1246:
[----:B------:R-:W-:Y:S05]  /*7250*/  BSYNC B1 ;  /* 0x0000000000017941 */ /* 0x000fea0003800000 */
.L_x_1245:
        /* <DEDUP_REMOVED lines=13> */
.L_x_1248:
[----:B------:R-:W-:Y:S05]  /*7330*/  BSYNC B1 ;  /* 0x0000000000017941 */ /* 0x000fea0003800000 */
.L_x_1247:
[----:B------:R-:W-:Y:S06]  /*7340*/  BAR.ARV 0xa, 0xa0 ;  /* 0x0282800000007b1d */ /* 0x000fec0000002000 */
[----:B------:R-:W-:Y:S04]  /*7350*/  BSSY B1, `(.L_x_1249) ;  /* 0x0000003000017945 */ /* 0x000fe80003800000 */
[----:B------:R-:W-:Y:S05]  /*7360*/  @!P0 BRA `(.L_x_1250) ;  /* 0x0000000000048947 */ /* 0x000fea0003800000 */
[----:B------:R-:W-:-:S04]  /*7370*/  DEPBAR.LE SB0, 0x1 ;  /* 0x000080400000791a */ /* 0x000fc80000000000 */
.L_x_1250:
[----:B------:R-:W-:Y:S05]  /*7380*/  BSYNC B1 ;  /* 0x0000000000017941 */ /* 0x000fea0003800000 */
.L_x_1249:
[----:B------:R-:W-:Y:S01]  /*7390*/  UIADD3 UR12, UR12, 0x2, URZ ;  /* 0x000000020c0c7890 */ /* 0x000fe2000fffe03f */
[----:B------:R-:W-:Y:S06]  /*73a0*/  BAR.ARV 0xb, 0xa0 ;  /* 0x02c2800000007b1d */ /* 0x000fec0000002000 */
[----:B------:R-:W-:Y:S01]  /*73b0*/  UISETP.GE.AND UP0, UPT, UR12, UR8, UPT ;  /* 0x000000080c00728c */ /* 0x000fe2000bf06270 */
[----:B------:R-:W-:Y:S04]  /*73c0*/  BSSY B1, `(.L_x_1251) ;  /* 0x0000003000017945 */ /* 0x000fe80003800000 */
[----:B------:R-:W-:Y:S06]  /*73d0*/  @!P0 BRA `(.L_x_1252) ;  /* 0x0000000000048947 */ /* 0x000fec0003800000 */
[----:B------:R-:W-:-:S04]  /*73e0*/  DEPBAR.LE SB0, 0x0 ;  /* 0x000080000000791a */ /* 0x000fc80000000000 */
.L_x_1252:
[----:B------:R-:W-:Y:S05]  /*73f0*/  BSYNC B1 ;  /* 0x0000000000017941 */ /* 0x000fea0003800000 */
.L_x_1251:
[----:B------:R-:W-:Y:S06]  /*7400*/  BAR.ARV 0xc, 0xa0 ;  /* 0x0302800000007b1d */ /* 0x000fec0000002000 */
[----:B------:R-:W-:Y:S01]  /*7410*/  PLOP3.LUT P1, PT, PT, PT, UP0, 0x80, 0x0 ;  /* 0x000000000000781c */ /* 0x000fe20003f2f008 */
[----:B------:R-:W-:Y:S02]  /*7420*/  UIADD3 UR24, UR24, 0x6000, URZ ;  /* 0x0000600018187890 */ /* 0x000fe4000fffe03f */
[----:B------:R-:W-:-:S10]  /*7430*/  UIADD3 UR4, UR4, 0x6000, URZ ;  /* 0x0000600004047890 */ /* 0x000fd4000fffe03f */
[----:B------:R-:W-:Y:S05]  /*7440*/  @!P1 BRA `(.L_x_1253) ;  /* 0xfffffff800289947 */ /* 0x000fea000383ffff */
[----:B------:R-:W-:Y:S05]  /*7450*/  BRA `(.L_x_1219) ;  /* 0x0000002400587947 */ /* 0x000fea0003800000 */
.L_x_1218:
[----:B------:R-:W1:Y:S01]  /*7460*/  S2UR UR29, SR_CTAID.Z ;  /* 0x00000000001d79c3 */ /* 0x000e620000002700 */
[----:B------:R-:W-:Y:S02]  /*7470*/  IMAD.MOV.U32 R7, RZ, RZ, 0x1 ;  /* 0x00000001ff077424 */ /* 0x000fe400078e00ff */
[----:B------:R-:W-:Y:S01]  /*7480*/  IMAD.MOV.U32 R5, RZ, RZ, 0x1 ;  /* 0x00000001ff057424 */ /* 0x000fe200078e00ff */
[----:B-1----:R-:W-:-:S13]  /*7490*/  ISETP.LE.AND P0, PT, RZ, UR29, PT ;  /* 0x0000001dff007c0c */ /* 0x002fda000bf03270 */
[----:B------:R-:W-:Y:S05]  /*74a0*/  @!P0 BRA `(.L_x_1254) ;  /* 0x0000002000c08947 */ /* 0x000fea0003800000 */
[----:B------:R-:W1:Y:S01]  /*74b0*/  S2UR UR9, SR_CTAID.X ;  /* 0x00000000000979c3 */ /* 0x000e620000002500 */
[----:B------:R-:W-:Y:S01]  /*74c0*/  ULDC UR8, c[0x0][0x280] ;  /* 0x0000a00000087ab9 */ /* 0x000fe20000000800 */
[----:B------:R-:W-:Y:S01]  /*74d0*/  ULDC UR4, c[0x0][0x290] ;  /* 0x0000a40000047ab9 */ /* 0x000fe20000000800 */
[----:B------:R-:W-:-:S05]  /*74e0*/  ULDC UR5, c[0x0][0x74c] ;  /* 0x0001d30000057ab9 */ /* 0x000fca0000000800 */
[----:B------:R-:W2:Y:S01]  /*74f0*/  S2UR UR28, SR_CTAID.Y ;  /* 0x00000000001c79c3 */ /* 0x000ea20000002600 */
[----:B-1----:R-:W-:Y:S02]  /*7500*/  UIMAD UR35, UR9, 0x60, URZ ;  /* 0x00000060092378a4 */ /* 0x002fe4000f8e023f */
[----:B------:R-:W-:Y:S02]  /*7510*/  ISETP.LE.AND P0, PT, RZ, UR9, PT ;  /* 0x00000009ff007c0c */ /* 0x000fe4000bf03270 */
[----:B------:R-:W-:-:S04]  /*7520*/  UIADD3 UR4, -UR4, UR35, UR8 ;  /* 0x0000002304047290 */ /* 0x000fc8000fffe108 */
[----:B------:R-:W-:-:S04]  /*7530*/  UIADD3 UR4, UR4, -UR5, URZ ;  /* 0x8000000504047290 */ /* 0x000fc8000fffe03f */
[----:B------:R-:W-:-:S04]  /*7540*/  USHF.R.S32.HI UR5, URZ, 0x1f, UR4 ;  /* 0x0000001f3f057899 */ /* 0x000fc80008011404 */
[----:B------:R-:W-:Y:S02]  /*7550*/  ULEA.HI UR5, UR5, UR4, URZ, 0x6 ;  /* 0x0000000405057291 */ /* 0x000fe4000f8f303f */
[----:B------:R-:W-:Y:S02]  /*7560*/  UIADD3 UR4, UR8, 0x3f, URZ ;  /* 0x0000003f08047890 */ /* 0x000fe4000fffe03f */
[----:B------:R-:W-:Y:S02]  /*7570*/  USHF.R.S32.HI UR5, URZ, 0x6, UR5 ;  /* 0x000000063f057899 */ /* 0x000fe40008011405 */
[----:B------:R-:W-:Y:S02]  /*7580*/  USHF.R.S32.HI UR6, URZ, 0x1f, UR4 ;  /* 0x0000001f3f067899 */ /* 0x000fe40008011404 */
[----:B------:R-:W-:Y:S02]  /*7590*/  UISETP.LT.AND UP0, UPT, URZ, UR5, UPT ;  /* 0x000000053f00728c */ /* 0x000fe4000bf01270 */
[----:B------:R-:W-:-:S02]  /*75a0*/  ULEA.HI UR6, UR6, UR4, URZ, 0x6 ;  /* 0x0000000406067291 */ /* 0x000fc4000f8f303f */
[----:B------:R-:W-:Y:S02]  /*75b0*/  USEL UR7, URZ, UR5, !UP0 ;  /* 0x000000053f077287 */ /* 0x000fe4000c000000 */
[----:B------:R-:W-:Y:S01]  /*75c0*/  USHF.R.S32.HI UR6, URZ, 0x6, UR6 ;  /* 0x000000063f067899 */ /* 0x000fe20008011406 */
[----:B--2---:R-:W-:Y:S11]  /*75d0*/  @!P0 BRA `(.L_x_1255) ;  /* 0x0000000000288947 */ /* 0x004ff60003800000 */
[----:B------:R-:W-:Y:S01]  /*75e0*/  UIMAD UR8, UR9, 0x60, UR8 ;  /* 0x00000060090878a4 */ /* 0x000fe2000f8e0208 */
[----:B------:R-:W-:Y:S01]  /*75f0*/  ULDC UR4, c[0x0][0x290] ;  /* 0x0000a40000047ab9 */ /* 0x000fe20000000800 */
[----:B------:R-:W-:Y:S02]  /*7600*/  ULDC UR5, c[0x0][0x748] ;  /* 0x0001d20000057ab9 */ /* 0x000fe40000000800 */
[----:B------:R-:W-:-:S04]  /*7610*/  UIADD3 UR4, -UR4, 0x9f, UR8 ;  /* 0x0000009f04047890 */ /* 0x000fc8000fffe108 */
[----:B------:R-:W-:-:S04]  /*7620*/  UIADD3 UR4, UR4, UR5, URZ ;  /* 0x0000000504047290 */ /* 0x000fc8000fffe03f */
[----:B------:R-:W-:-:S04]  /*7630*/  USHF.R.S32.HI UR5, URZ, 0x1f, UR4 ;  /* 0x0000001f3f057899 */ /* 0x000fc80008011404 */
[----:B------:R-:W-:-:S04]  /*7640*/  ULEA.HI UR5, UR5, UR4, URZ, 0x6 ;  /* 0x0000000405057291 */ /* 0x000fc8000f8f303f */
[----:B------:R-:W-:-:S04]  /*7650*/  USHF.R.S32.HI UR5, URZ, 0x6, UR5 ;  /* 0x000000063f057899 */ /* 0x000fc80008011405 */
[----:B------:R-:W-:-:S04]  /*7660*/  UISETP.LT.AND UP0, UPT, UR5, UR6, UPT ;  /* 0x000000060500728c */ /* 0x000fc8000bf01270 */
[----:B------:R-:W-:-:S12]  /*7670*/  USEL UR6, UR5, UR6, UP0 ;  /* 0x0000000605067287 */ /* 0x000fd80008000000 */
.L_x_1255:
[----:B------:R-:W-:Y:S01]  /*7680*/  UISETP.GT.AND UP0, UPT, UR6, UR7, UPT ;  /* 0x000000070600728c */ /* 0x000fe2000bf04270 */
[----:B------:R-:W-:-:S05]  /*7690*/  IMAD.MOV.U32 R5, RZ, RZ, 0x1 ;  /* 0x00000001ff057424 */ /* 0x000fca00078e00ff */
[----:B------:R-:W-:-:S13]  /*76a0*/  PLOP3.LUT P0, PT, PT, PT, UP0, 0x80, 0x0 ;  /* 0x000000000000781c */ /* 0x000fda0003f0f008 */
[----:B------:R-:W-:Y:S05]  /*76b0*/  @!P0 BRA `(.L_x_1254) ;  /* 0x00000020003c8947 */ /* 0x000fea0003800000 */
[----:B------:R-:W-:Y:S01]  /*76c0*/  USHF.R.S32.HI UR10, URZ, 0x1f, UR28 ;  /* 0x0000001f3f0a7899 */ /* 0x000fe2000801141c */
[----:B------:R-:W-:Y:S01]  /*76d0*/  IMAD.U32 R4, RZ, RZ, UR7 ;  /* 0x00000007ff047e24 */ /* 0x000fe2000f8e00ff */
[----:B------:R-:W-:Y:S01]  /*76e0*/  ULDC.64 UR8, c[0x0][0x718] ;  /* 0x0001c60000087ab9 */ /* 0x000fe20000000a00 */
[----:B------:R-:W-:Y:S01]  /*76f0*/  ULDC.64 UR12, c[0x0][0x730] ;  /* 0x0001cc00000c7ab9 */ /* 0x000fe20000000a00 */
[----:B------:R-:W-:Y:S01]  /*7700*/  UIMAD.WIDE.U32 UR4, UR28, UR8, URZ ;  /* 0x000000081c0472a5 */ /* 0x000fe2000f8e003f */
[----:B------:R-:W-:Y:S01]  /*7710*/  BSSY B1, `(.L_x_1254) ;  /* 0x0000209000017945 */ /* 0x000fe20003800000 */
[----:B------:R-:W-:Y:S01]  /*7720*/  UIMAD UR8, UR10, UR8, URZ ;  /* 0x000000080a0872a4 */ /* 0x000fe2000f8e023f */
[----:B------:R-:W-:Y:S01]  /*7730*/  IMAD.MOV.U32 R18, RZ, RZ, RZ ;  /* 0x000000ffff127224 */ /* 0x000fe200078e00ff */
[----:B------:R-:W-:Y:S01]  /*7740*/  UIMAD UR10, UR10, UR12, URZ ;  /* 0x0000000c0a0a72a4 */ /* 0x000fe2000f8e023f */
[----:B------:R-:W-:Y:S01]  /*7750*/  IMAD.MOV.U32 R5, RZ, RZ, 0x1 ;  /* 0x00000001ff057424 */ /* 0x000fe200078e00ff */
[----:B------:R-:W-:-:S02]  /*7760*/  UIMAD UR22, UR28, UR9, UR8 ;  /* 0x000000091c1672a4 */ /* 0x000fc4000f8e0208 */
[----:B------:R-:W-:Y:S02]  /*7770*/  UIMAD UR11, UR28, UR13, UR10 ;  /* 0x0000000d1c0b72a4 */ /* 0x000fe4000f8e020a */
[----:B------:R-:W-:Y:S01]  /*7780*/  UIMAD.WIDE.U32 UR8, UR28, UR12, URZ ;  /* 0x0000000c1c0872a5 */ /* 0x000fe2000f8e003f */
[----:B------:R-:W-:Y:S01]  /*7790*/  ULDC UR10, c[0x0][0x2e8] ;  /* 0x0000ba00000a7ab9 */ /* 0x000fe20000000800 */
[----:B------:R-:W-:Y:S02]  /*77a0*/  USHF.R.S32.HI UR12, URZ, 0x1f, UR29 ;  /* 0x0000001f3f0c7899 */ /* 0x000fe4000801141d */
[----:B------:R-:W-:Y:S01]  /*77b0*/  UISETP.NE.AND UP0, UPT, UR10, 0x1, UPT ;  /* 0x000000010a00788c */ /* 0x000fe2000bf05270 */
[----:B------:R-:W-:Y:S01]  /*77c0*/  ULDC.64 UR14, c[0x0][0x720] ;  /* 0x0001c800000e7ab9 */ /* 0x000fe20000000a00 */
[----:B------:R-:W-:Y:S01]  /*77d0*/  ELECT P0, URZ, PT ;  /* 0x00000000003f782f */ /* 0x000fe20003800000 */
[----:B------:R-:W-:Y:S02]  /*77e0*/  UIMAD UR10, UR12, UR14, URZ ;  /* 0x0000000e0c0a72a4 */ /* 0x000fe4000f8e023f */
[----:B------:R-:W-:-:S02]  /*77f0*/  UIADD3 UR23, UR5, UR22, URZ ;  /* 0x0000001605177290 */ /* 0x000fc4000fffe03f */
[----:B------:R-:W-:Y:S02]  /*7800*/  UIMAD UR5, UR29, UR15, UR10 ;  /* 0x0000000f1d0572a4 */ /* 0x000fe4000f8e020a */
[----:B------:R-:W-:Y:S01]  /*7810*/  UIADD3 UR9, UR9, UR11, URZ ;  /* 0x0000000b09097290 */ /* 0x000fe2000fffe03f */
[----:B------:R-:W-:Y:S01]  /*7820*/  ULDC.64 UR16, c[0x0][0x738] ;  /* 0x0001ce0000107ab9 */ /* 0x000fe20000000a00 */
[----:B------:R-:W-:Y:S01]  /*7830*/  UMOV UR22, UR4 ;  /* 0x0000000400167c82 */ /* 0x000fe20008000000 */
[----:B------:R-:W-:Y:S01]  /*7840*/  @UP0 ULDC UR10, c[0x0][0x2ec] ;  /* 0x0000bb00000a0ab9 */ /* 0x000fe20000000800 */
[----:B------:R-:W-:Y:S02]  /*7850*/  UIMAD UR12, UR12, UR16, URZ ;  /* 0x000000100c0c72a4 */ /* 0x000fe4000f8e023f */
[----:B------:R-:W-:Y:S02]  /*7860*/  UIMAD.WIDE.U32 UR22, UR29, UR14, UR22 ;  /* 0x0000000e1d1672a5 */ /* 0x000fe4000f8e0016 */
[----:B------:R-:W-:-:S02]  /*7870*/  UIMAD.WIDE.U32 UR10, UR28, UR10, URZ ;  /* 0x0000000a1c0a72a5 */ /* 0x000fc4000f8e003f */
[----:B------:R-:W-:Y:S01]  /*7880*/  UIMAD.WIDE.U32 UR14, UR29, UR16, UR8 ;  /* 0x000000101d0e72a5 */ /* 0x000fe2000f8e0008 */
[----:B------:R-:W-:Y:S02]  /*7890*/  UMOV UR36, UR28 ;  /* 0x0000001c00247c82 */ /* 0x000fe40008000000 */
[----:B------:R-:W-:Y:S01]  /*78a0*/  @UP0 ULDC UR8, c[0x0][0x2f0] ;  /* 0x0000bc0000080ab9 */ /* 0x000fe20000000800 */
[----:B------:R-:W-:Y:S02]  /*78b0*/  UIMAD UR4, UR29, UR17, UR12 ;  /* 0x000000111d0472a4 */ /* 0x000fe4000f8e020c */
[----:B------:R-:W-:Y:S01]  /*78c0*/  @UP0 USHF.R.U32.HI UR36, URZ, UR8, UR11 ;  /* 0x000000083f240299 */ /* 0x000fe2000801160b */
[----:B------:R-:W-:Y:S11]  /*78d0*/  @!P0 BRA `(.L_x_1256) ;  /* 0x0000001c00b08947 */ /* 0x000ff60003800000 */
[----:B------:R-:W1:Y:S01]  /*78e0*/  S2R R3, SR_CgaCtaId ;  /* 0x0000000000037919 */ /* 0x000e620000008800 */
[----:B------:R-:W-:Y:S01]  /*78f0*/  IMAD.MOV.U32 R6, RZ, RZ, 0x1 ;  /* 0x00000001ff067424 */ /* 0x000fe200078e00ff */
[----:B------:R-:W-:Y:S01]  /*7900*/  MOV R0, 0x400 ;  /* 0x0000040000007802 */ /* 0x000fe20000000f00 */
[----:B------:R-:W-:Y:S01]  /*7910*/  IMAD.U32 R8, RZ, RZ, UR23 ;  /* 0x00000017ff087e24 */ /* 0x000fe2000f8e00ff */
[----:B------:R-:W2:Y:S01]  /*7920*/  S2R R2, SR_TID.X ;  /* 0x0000000000027919 */ /* 0x000ea20000002100 */
[----:B------:R-:W-:Y:S01]  /*7930*/  IMAD.U32 R9, RZ, RZ, UR15 ;  /* 0x0000000fff097e24 */ /* 0x000fe2000f8e00ff */
[----:B------:R-:W-:Y:S01]  /*7940*/  SHF.L.U32 R6, R6, 0x1f, RZ ;  /* 0x0000001f06067819 */ /* 0x000fe200000006ff */
[----:B------:R-:W-:Y:S01]  /*7950*/  IMAD.MOV.U32 R7, RZ, RZ, 0x1 ;  /* 0x00000001ff077424 */ /* 0x000fe200078e00ff */
[----:B-1----:R-:W-:-:S04]  /*7960*/  LEA R0, R3, R0, 0x18 ;  /* 0x0000000003007211 */ /* 0x002fc800078ec0ff */
[----:B------:R-:W1:Y:S01]  /*7970*/  SYNCS.PHASECHK.TRANS64.TRYWAIT P1, [R0+URZ+0x36420], R6 ;  /* 0x03642006000075a7 */ /* 0x000e62000802017f */
[----:B--2---:R-:W-:Y:S01]  /*7980*/  LOP3.LUT P0, RZ, R2, 0x7f, RZ, 0xc0, !PT ;  /* 0x0000007f02ff7812 */ /* 0x004fe2000780c0ff */
[----:B-1----:R-:W-:-:S12]  /*7990*/  @!P1 BRA `(.L_x_1257) ;  /* 0x0000002000709947 */ /* 0x002fd80003800000 */
.L_x_1284:
[----:B------:R-:W-:Y:S02]  /*79a0*/  VIADD R8, R8, UR5 ;  /* 0x0000000508087c36 */ /* 0x000fe40008000000 */
[----:B------:R-:W-:Y:S01]  /*79b0*/  VIADD R9, R9, UR4 ;  /* 0x0000000409097c36 */ /* 0x000fe20008000000 */
[----:B------:R-:W-:Y:S06]  /*79c0*/  @P0 BRA `(.L_x_1258) ;  /* 0x0000000000180947 */ /* 0x000fec0003800000 */
[----:B------:R-:W2:Y:S01]  /*79d0*/  S2R R2, SR_TID.X ;  /* 0x0000000000027919 */ /* 0x000ea20000002100 */
[----:B------:R-:W-:-:S04]  /*79e0*/  IMAD.MOV.U32 R3, RZ, RZ, 0x6100 ;  /* 0x00006100ff037424 */ /* 0x000fc800078e00ff */
[----:B------:R3:W-:Y:S01]  /*79f0*/  SYNCS.ARRIVE.TRANS64 RZ, [R0+URZ+0x36410], R3 ;  /* 0x0364100300ff79a7 */ /* 0x0007e2000800003f */
[----:B--2---:R-:W-:-:S13]  /*7a00*/  LOP3.LUT P1, RZ, R2, 0x1f, RZ, 0xc0, !PT ;  /* 0x0000001f02ff7812 */ /* 0x004fda000782c0ff */
[----:B---3--:R-:W-:Y:S05]  /*7a10*/  @!P1 BRA `(.L_x_1258) ;  /* 0x0000000000049947 */ /* 0x008fea0003800000 */
[----:B------:R-:W-:Y:S01]  /*7a20*/  BPT.TRAP 0x1 ;  /* 0x000000040000795c */ /* 0x000fe20000300000 */
.L_x_1258:
[----:B------:R-:W2:Y:S01]  /*7a30*/  LDC.64 R12, c[0x0][0x198] ;  /* 0x00006600ff0c7b82 */ /* 0x000ea20000000a00 */
[----:B------:R-:W-:Y:S01]  /*7a40*/  R2UR UR27, R4 ;  /* 0x00000000041b72ca */ /* 0x000fe200000e0000 */
[----:B------:R-:W-:Y:S01]  /*7a50*/  ULDC.64 UR10, c[0x0][0x700] ;  /* 0x0001c000000a7ab9 */ /* 0x000fe20000000a00 */
[----:B------:R-:W-:Y:S01]  /*7a60*/  R2UR UR7, R8 ;  /* 0x00000000080772ca */ /* 0x000fe200000e0000 */
[----:B------:R-:W-:Y:S01]  /*7a70*/  UMOV UR48, 0x0 ;  /* 0x0000000000307882 */ /* 0x000fe20000000000 */
[----:B------:R-:W-:Y:S01]  /*7a80*/  R2UR UR32, R0 ;  /* 0x00000000002072ca */ /* 0x000fe200000e0000 */
[----:B------:R-:W-:Y:S01]  /*7a90*/  UMOV UR49, 0x14f00000 ;  /* 0x14f0000000317882 */ /* 0x000fe20000000000 */
[----:B------:R-:W-:Y:S01]  /*7aa0*/  UMOV UR26, URZ ;  /* 0x0000003f001a7c82 */ /* 0x000fe20008000000 */
[----:B------:R-:W-:Y:S01]  /*7ab0*/  UMOV UR18, 0x40 ;  /* 0x0000004000127882 */ /* 0x000fe20000000000 */
[----:B------:R-:W-:Y:S01]  /*7ac0*/  UMOV UR20, UR28 ;  /* 0x0000001c00147c82 */ /* 0x000fe20008000000 */
[----:B------:R-:W-:Y:S01]  /*7ad0*/  UMOV UR21, UR29 ;  /* 0x0000001d00157c82 */ /* 0x000fe20008000000 */
[----:B------:R-:W-:Y:S01]  /*7ae0*/  UMOV UR12, UR28 ;  /* 0x0000001c000c7c82 */ /* 0x000fe20008000000 */
[----:B------:R-:W-:Y:S01]  /*7af0*/  UMOV UR13, UR29 ;  /* 0x0000001d000d7c82 */ /* 0x000fe20008000000 */
[----:B------:R-:W-:Y:S01]  /*7b00*/  UMOV UR30, 0x0 ;  /* 0x00000000001e7882 */ /* 0x000fe20000000000 */
[----:B------:R-:W-:Y:S01]  /*7b10*/  USHF.L.U32 UR27, UR27, 0x6, URZ ;  /* 0x000000061b1b7899 */ /* 0x000fe2000800063f */
[----:B------:R-:W-:Y:S01]  /*7b20*/  IMAD.MOV.U32 R18, RZ, RZ, 0x1 ;  /* 0x00000001ff127424 */ /* 0x000fe200078e00ff */
[----:B------:R-:W-:Y:S01]  /*7b30*/  UMOV UR31, 0x10000000 ;  /* 0x10000000001f7882 */ /* 0x000fe20000000000 */
[----:B------:R-:W-:Y:S01]  /*7b40*/  UMOV UR37, UR29 ;  /* 0x0000001d00257c82 */ /* 0x000fe20008000000 */
[----:B------:R-:W-:-:S02]  /*7b50*/  UIADD3 UR8, UP0, UR27, UR22, URZ ;  /* 0x000000161b087290 */ /* 0x000fc4000ff1e03f */
[----:B------:R-:W-:Y:S02]  /*7b60*/  UIADD3 UR24, UR32, 0x1e000, URZ ;  /* 0x0001e00020187890 */ /* 0x000fe4000fffe03f */
[----:B------:R-:W-:Y:S01]  /*7b70*/  ULEA.HI.X.SX32 UR7, UR27, UR7, 0x1, UP0 ;  /* 0x000000071b077291 */ /* 0x000fe200080f0e3f */
[----:B--2---:R-:W-:Y:S01]  /*7b80*/  IMAD.MOV.U32 R10, RZ, RZ, R12 ;  /* 0x000000ffff0a7224 */ /* 0x004fe200078e000c */
[----:B------:R-:W-:Y:S01]  /*7b90*/  UIADD3 UR25, UR32, 0x36410, URZ ;  /* 0x0003641020197890 */ /* 0x000fe2000fffe03f */
[----:B------:R-:W-:Y:S01]  /*7ba0*/  IMAD.MOV.U32 R11, RZ, RZ, R13 ;  /* 0x000000ffff0b7224 */ /* 0x000fe200078e000d */
[----:B------:R-:W-:Y:S01]  /*7bb0*/  UIADD3 UR16, UR32, 0x20000, URZ ;  /* 0x0002000020107890 */ /* 0x000fe2000fffe03f */
[----:B------:R-:W-:Y:S01]  /*7bc0*/  IMAD.U32 R12, RZ, RZ, UR10 ;  /* 0x0000000aff0c7e24 */ /* 0x000fe2000f8e00ff */
[C---:B------:R-:W-:Y:S01]  /*7bd0*/  IADD3 R3, P2, R10.reuse, 0x3f0, RZ ;  /* 0x000003f00a037810 */ /* 0x040fe20007f5e0ff */
[----:B------:R-:W-:Y:S01]  /*7be0*/  IMAD.U32 R13, RZ, RZ, UR11 ;  /* 0x0000000bff0d7e24 */ /* 0x000fe2000f8e00ff */
[----:B------:R-:W-:Y:S01]  /*7bf0*/  IADD3 R2, P1, R10, 0x2f0, RZ ;  /* 0x000002f00a027810 */ /* 0x000fe20007f3e0ff */
[----:B------:R-:W-:Y:S01]  /*7c00*/  IMAD.U32 R14, RZ, RZ, UR8 ;  /* 0x00000008ff0e7e24 */ /* 0x000fe2000f8e00ff */
[----:B------:R-:W-:Y:S01]  /*7c10*/  R2UR UR46, R3 ;  /* 0x00000000032e72ca */ /* 0x000fe200000e0000 */
[----:B------:R-:W-:Y:S01]  /*7c20*/  IMAD.U32 R3, RZ, RZ, UR8 ;  /* 0x00000008ff037e24 */ /* 0x000fe2000f8e00ff */
[----:B------:R-:W-:Y:S01]  /*7c30*/  R2UR UR54, R2 ;  /* 0x00000000023672ca */ /* 0x000fe200000e0000 */
[----:B------:R-:W-:Y:S01]  /*7c40*/  IMAD.X R15, RZ, RZ, R11, P1 ;  /* 0x000000ffff0f7224 */ /* 0x000fe200008e060b */
[----:B------:R-:W-:Y:S01]  /*7c50*/  UIADD3 UR8, UR32, 0x22000, URZ ;  /* 0x0002200020087890 */ /* 0x000fe2000fffe03f */
[----:B------:R-:W-:Y:S01]  /*7c60*/  IMAD.U32 R5, RZ, RZ, UR7 ;  /* 0x00000007ff057e24 */ /* 0x000fe2000f8e00ff */
[----:B------:R-:W-:Y:S01]  /*7c70*/  LEA R2, P1, R3, R12, 0x2 ;  /* 0x0000000c03027211 */ /* 0x000fe200078210ff */
[----:B------:R-:W-:Y:S01]  /*7c80*/  UIADD3 UR33, UR32, 0x36400, URZ ;  /* 0x0003640020217890 */ /* 0x000fe2000fffe03f */
[----:B------:R-:W-:Y:S01]  /*7c90*/  R2UR UR55, R15 ;  /* 0x000000000f3772ca */ /* 0x000fe200000e0000 */
[----:B------:R-:W-:Y:S01]  /*7ca0*/  IMAD.U32 R15, RZ, RZ, UR6 ;  /* 0x00000006ff0f7e24 */ /* 0x000fe2000f8e00ff */
[----:B------:R-:W-:Y:S01]  /*7cb0*/  LEA.HI.X R5, R14, R13, R5, 0x2, P1 ;  /* 0x0000000d0e057211 */ /* 0x000fe200008f1405 */
[--C-:B------:R-:W-:Y:S01]  /*7cc0*/  IMAD.X R14, RZ, RZ, R11.reuse, P2 ;  /* 0x000000ffff0e7224 */ /* 0x100fe200010e060b */
[----:B------:R-:W-:Y:S01]  /*7cd0*/  R2UR UR56, R2 ;  /* 0x00000000023872ca */ /* 0x000fe200000e0000 */
[----:B------:R-:W-:Y:S01]  /*7ce0*/  UMOV UR17, UR25 ;  /* 0x0000001900117c82 */ /* 0x000fe20008000000 */
[----:B------:R-:W-:Y:S01]  /*7cf0*/  IADD3 R2, P1, R10, 0xf0, RZ ;  /* 0x000000f00a027810 */ /* 0x000fe20007f3e0ff */
[----:B------:R-:W-:Y:S01]  /*7d00*/  UMOV UR19, UR27 ;  /* 0x0000001b00137c82 */ /* 0x000fe20008000000 */
[----:B------:R-:W-:Y:S01]  /*7d10*/  R2UR UR57, R5 ;  /* 0x00000000053972ca */ /* 0x000fe200000e0000 */
[----:B------:R-:W-:Y:S01]  /*7d20*/  VIADD R15, R15, 0xffffffff ;  /* 0xffffffff0f0f7836 */ /* 0x000fe20000000000 */
[----:B------:R-:W-:Y:S01]  /*7d30*/  R2UR UR40, R2 ;  /* 0x00000000022872ca */ /* 0x000fe200000e0000 */
[----:B------:R-:W-:Y:S01]  /*7d40*/  IMAD.X R3, RZ, RZ, R11, P1 ;  /* 0x000000ffff037224 */ /* 0x000fe200008e060b */
[----:B------:R-:W-:Y:S01]  /*7d50*/  UMOV UR10, 0x80 ;  /* 0x00000080000a7882 */ /* 0x000fe20000000000 */
[----:B------:R-:W-:Y:S01]  /*7d60*/  UMOV UR9, UR25 ;  /* 0x0000001900097c82 */ /* 0x000fe20008000000 */
[----:B------:R-:W-:Y:S01]  /*7d70*/  UMOV UR11, UR27 ;  /* 0x0000001b000b7c82 */ /* 0x000fe20008000000 */
[----:B------:R-:W-:Y:S01]  /*7d80*/  R2UR UR47, R14 ;  /* 0x000000000e2f72ca */ /* 0x000fe200000e0000 */
[----:B------:R-:W-:Y:S01]  /*7d90*/  IMAD.MOV.U32 R5, RZ, RZ, 0x12000 ;  /* 0x00012000ff057424 */ /* 0x000fe200078e00ff */
[----:B------:R-:W-:Y:S01]  /*7da0*/  R2UR UR41, R3 ;  /* 0x00000000032972ca */ /* 0x000fe200000e0000 */
[----:B------:R-:W-:Y:S01]  /*7db0*/  UMOV UR7, 0x10 ;  /* 0x0000001000077882 */ /* 0x000fe20000000000 */
[----:B------:R-:W-:Y:S01]  /*7dc0*/  UMOV UR34, UR26 ;  /* 0x0000001a00227c82 */ /* 0x000fe20008000000 */
[----:B------:R-:W-:Y:S01]  /*7dd0*/  ISETP.GE.AND P1, PT, R4, R15, PT ;  /* 0x0000000f0400720c */ /* 0x000fe20003f26270 */
[----:B------:R-:W-:Y:S01]  /*7de0*/  UMOV UR50, 0x40 ;  /* 0x0000004000327882 */ /* 0x000fe20000000000 */
[----:B------:R-:W-:Y:S01]  /*7df0*/  UMOV UR51, UR35 ;  /* 0x0000002300337c82 */ /* 0x000fe20008000000 */
[----:B------:R-:W-:Y:S01]  /*7e00*/  UMOV UR52, UR36 ;  /* 0x0000002400347c82 */ /* 0x000fe20008000000 */
[----:B------:R-:W-:Y:S01]  /*7e10*/  UMOV UR53, UR29 ;  /* 0x0000001d00357c82 */ /* 0x000fe20008000000 */
[----:B------:R-:W-:Y:S01]  /*7e20*/  UMOV UR42, 0x80 ;  /* 0x00000080002a7882 */ /* 0x000fe20000000000 */
[----:B------:R-:W-:Y:S01]  /*7e30*/  UMOV UR43, UR35 ;  /* 0x00000023002b7c82 */ /* 0x000fe20008000000 */
[----:B------:R-:W-:Y:S01]  /*7e40*/  UMOV UR44, UR36 ;  /* 0x00000024002c7c82 */ /* 0x000fe20008000000 */
[----:B------:R-:W-:-:S02]  /*7e50*/  UMOV UR45, UR29 ;  /* 0x0000001d002d7c82 */ /* 0x000fc40008000000 */
[----:B------:R2:W-:Y:S01]  /*7e60*/  UTMALDG.4D [UR24], [UR40], desc[UR48] ;  /* 0x00003018280075b4 */ /* 0x0005e20008019000 */
[----:B------:R3:W-:Y:S01]  /*7e70*/  UTMALDG.4D [UR16], [UR40], desc[UR48] ;  /* 0x00003010280075b4 */ /* 0x0007e20008019000 */
[----:B------:R4:W-:Y:S01]  /*7e80*/  UTMALDG.4D [UR8], [UR40], desc[UR48] ;  /* 0x00003008280075b4 */ /* 0x0009e20008019000 */
[----:B--2---:R-:W-:Y:S02]  /*7e90*/  UIADD3 UR24, UR32, 0x30000, URZ ;  /* 0x0003000020187890 */ /* 0x004fe4000fffe03f */
[----:B---3--:R-:W-:-:S07]  /*7ea0*/  UIADD3 UR16, UR32, 0x9000, URZ ;  /* 0x0000900020107890 */ /* 0x008fce000fffe03f */
[----:B------:R-:W-:Y:S01]  /*7eb0*/  UBLKCP.S.G [UR24], [UR56], UR7 ;  /* 0x00000018380073ba */ /* 0x000fe20008000207 */
[----:B------:R2:W-:Y:S01]  /*7ec0*/  SYNCS.ARRIVE.TRANS64 RZ, [R0+URZ+0x36400], R5 ;  /* 0x0364000500ff79a7 */ /* 0x0005e2000800003f */
[----:B------:R-:W-:Y:S01]  /*7ed0*/  UMOV UR19, UR35 ;  /* 0x0000002300137c82 */ /* 0x000fe20008000000 */
[----:B------:R-:W-:Y:S01]  /*7ee0*/  UMOV UR20, UR36 ;  /* 0x0000002400147c82 */ /* 0x000fe20008000000 */
[----:B------:R-:W-:Y:S01]  /*7ef0*/  UMOV UR18, UR26 ;  /* 0x0000001a00127c82 */ /* 0x000fe20008000000 */
[----:B------:R-:W-:Y:S01]  /*7f00*/  UMOV UR17, UR33 ;  /* 0x0000002100117c82 */ /* 0x000fe20008000000 */
[----:B----4-:R-:W-:Y:S02]  /*7f10*/  UIADD3 UR48, UR32, 0x3000, URZ ;  /* 0x0000300020307890 */ /* 0x010fe4000fffe03f */
[----:B------:R3:W-:Y:S01]  /*7f20*/  UTMALDG.4D [UR32], [UR54], desc[UR30] ;  /* 0x00001e20360075b4 */ /* 0x0007e20008019000 */
[----:B------:R-:W-:Y:S02]  /*7f30*/  UIADD3 UR40, UR32, 0x6000, URZ ;  /* 0x0000600020287890 */ /* 0x000fe4000fffe03f */
[----:B------:R-:W-:Y:S01]  /*7f40*/  UIADD3 UR8, UR32, 0xc000, URZ ;  /* 0x0000c00020087890 */ /* 0x000fe2000fffe03f */
[----:B--2---:R-:W-:Y:S01]  /*7f50*/  IMAD.MOV.U32 R5, RZ, RZ, 0x1 ;  /* 0x00000001ff057424 */ /* 0x004fe200078e00ff */
[----:B------:R-:W-:Y:S01]  /*7f60*/  UMOV UR49, UR33 ;  /* 0x0000002100317c82 */ /* 0x000fe20008000000 */
[----:B------:R-:W-:Y:S01]  /*7f70*/  UMOV UR41, UR33 ;  /* 0x0000002100297c82 */ /* 0x000fe20008000000 */
[----:B------:R-:W-:Y:S01]  /*7f80*/  UMOV UR10, 0x40 ;  /* 0x00000040000a7882 */ /* 0x000fe20000000000 */
[----:B------:R2:W-:Y:S01]  /*7f90*/  UTMALDG.4D [UR48], [UR54], desc[UR30] ;  /* 0x00001e30360075b4 */ /* 0x0005e20008019000 */
[----:B------:R-:W-:Y:S01]  /*7fa0*/  UMOV UR11, UR35 ;  /* 0x00000023000b7c82 */ /* 0x000fe20008000000 */
[----:B------:R-:W-:Y:S01]  /*7fb0*/  UMOV UR12, UR36 ;  /* 0x00000024000c7c82 */ /* 0x000fe20008000000 */
[----:B------:R-:W-:Y:S01]  /*7fc0*/  UMOV UR9, UR33 ;  /* 0x0000002100097c82 */ /* 0x000fe20008000000 */
[----:B------:R2:W-:Y:S01]  /*7fd0*/  UTMALDG.4D [UR40], [UR54], desc[UR30] ;  /* 0x00001e28360075b4 */ /* 0x0005e20008019000 */
[----:B------:R2:W-:Y:S01]  /*7fe0*/  UTMALDG.4D [UR16], [UR46], desc[UR30] ;  /* 0x00001e102e0075b4 */ /* 0x0005e20008019000 */
[----:B---3--:R-:W-:Y:S01]  /*7ff0*/  UIADD3 UR32, UR32, 0xf000, URZ ;  /* 0x0000f00020207890 */ /* 0x008fe2000fffe03f */
[----:B------:R-:W-:Y:S01]  /*8000*/  UMOV UR34, 0x80 ;  /* 0x0000008000227882 */ /* 0x000fe20000000000 */
[----:B------:R2:W-:Y:S07]  /*8010*/  UTMALDG.4D [UR8], [UR46], desc[UR30] ;  /* 0x00001e082e0075b4 */ /* 0x0005ee0008019000 */
[----:B------:R2:W-:Y:S02]  /*8020*/  UTMALDG.4D [UR32], [UR46], desc[UR30] ;  /* 0x00001e202e0075b4 */ /* 0x0005e40008019000 */
[----:B--2---:R-:W-:Y:S05]  /*8030*/  @P1 BRA `(.L_x_1259) ;  /* 0x0000001400041947 */ /* 0x004fea0003800000 */
[----:B------:R-:W2:Y:S01]  /*8040*/  S2R R16, SR_TID.X ;  /* 0x0000000000107919 */ /* 0x000ea20000002100 */
[C---:B------:R-:W-:Y:S01]  /*8050*/  R2UR UR7, R4.reuse ;  /* 0x00000000040772ca */ /* 0x040fe200000e0000 */
[----:B------:R-:W-:Y:S01]  /*8060*/  UIADD3 UR8, UR6, -0x2, URZ ;  /* 0xfffffffe06087890 */ /* 0x000fe2000fffe03f */
[----:B------:R-:W-:Y:S02]  /*8070*/  IMAD.MOV.U32 R18, RZ, RZ, 0x1 ;  /* 0x00000001ff127424 */ /* 0x000fe400078e00ff */
[----:B------:R-:W-:Y:S02]  /*8080*/  IMAD.MOV.U32 R21, RZ, RZ, R4 ;  /* 0x000000ffff157224 */ /* 0x000fe400078e0004 */
[----:B------:R-:W-:Y:S01]  /*8090*/  IMAD.MOV.U32 R7, RZ, RZ, 0x1 ;  /* 0x00000001ff077424 */ /* 0x000fe200078e00ff */
[----:B------:R-:W-:-:S06]  /*80a0*/  ISETP.NE.AND P1, PT, R4, UR8, PT ;  /* 0x0000000804007c0c */ /* 0x000fcc000bf25270 */
[----:B------:R-:W-:-:S04]  /*80b0*/  ULOP3.LUT UR7, URZ, UR7, URZ, 0x33, !UPT ;  /* 0x000000073f077292 */ /* 0x000fc8000f8e333f */
[----:B------:R-:W-:-:S06]  /*80c0*/  UIADD3 UR7, UR7, UR6, URZ ;  /* 0x0000000607077290 */ /* 0x000fcc000fffe03f */
[----:B------:R-:W-:-:S05]  /*80d0*/  IMAD.U32 R19, RZ, RZ, UR7 ;  /* 0x00000007ff137e24 */ /* 0x000fca000f8e00ff */
[----:B------:R-:W-:Y:S02]  /*80e0*/  LOP3.LUT R19, R19, 0x1, RZ, 0xc0, !PT ;  /* 0x0000000113137812 */ /* 0x000fe400078ec0ff */
[----:B--2---:R-:W-:Y:S01]  /*80f0*/  LOP3.LUT R20, R16, 0x1f, RZ, 0xc0, !PT ;  /* 0x0000001f10147812 */ /* 0x004fe200078ec0ff */
[----:B------:R-:W-:Y:S06]  /*8100*/  @!P1 BRA `(.L_x_1260) ;  /* 0x0000000c00389947 */ /* 0x000fec0003800000 */
[----:B------:R-:W-:Y:S01]  /*8110*/  R2UR UR8, R19 ;  /* 0x00000000130872ca */ /* 0x000fe200000e0000 */
[----:B------:R-:W-:Y:S02]  /*8120*/  IMAD.MOV.U32 R21, RZ, RZ, R4 ;  /* 0x000000ffff157224 */ /* 0x000fe400078e0004 */
[----:B------:R-:W-:-:S10]  /*8130*/  IMAD.MOV.U32 R7, RZ, RZ, 0x1 ;  /* 0x00000001ff077424 */ /* 0x000fd400078e00ff */
[----:B------:R-:W-:-:S06]  /*8140*/  UIADD3 UR7, UR7, -UR8, URZ ;  /* 0x8000000807077290 */ /* 0x000fcc000fffe03f */
[----:B------:R-:W-:-:S07]  /*8150*/  IMAD.U32 R22, RZ, RZ, UR7 ;  /* 0x00000007ff167e24 */ /* 0x000fce000f8e00ff */
.L_x_1269:
[----:B-1----:R-:W-:-:S05]  /*8160*/  IMAD.MOV.U32 R6, RZ, RZ, 0x1 ;  /* 0x00000001ff067424 */ /* 0x002fca00078e00ff */
[----:B------:R-:W-:-:S04]  /*8170*/  SHF.L.U32 R6, R6, 0x1f, RZ ;  /* 0x0000001f06067819 */ /* 0x000fc800000006ff */
[----:B------:R-:W1:Y:S02]  /*8180*/  SYNCS.PHASECHK.TRANS64.TRYWAIT P1, [R0+URZ+0x36438], R6 ;  /* 0x03643806000075a7 */ /* 0x000e64000802017f */
[----:B-123--:R-:W-:Y:S05]  /*8190*/  @!P1 BRA `(.L_x_1261) ;  /* 0x0000001800849947 */ /* 0x00efea0003800000 */
.L_x_1285:
[----:B------:R-:W-:Y:S05]  /*81a0*/  @P0 BRA `(.L_x_1262) ;  /* 0x0000000000140947 */ /* 0x000fea0003800000 */
[----:B------:R-:W-:Y:S01]  /*81b0*/  ISETP.NE.AND P1, PT, R20, RZ, PT ;  /* 0x000000ff1400720c */ /* 0x000fe20003f25270 */
[----:B------:R-:W-:-:S04]  /*81c0*/  IMAD.MOV.U32 R3, RZ, RZ, 0x6100 ;  /* 0x00006100ff037424 */ /* 0x000fc800078e00ff */
[----:B------:R2:W-:Y:S08]  /*81d0*/  SYNCS.ARRIVE.TRANS64 RZ, [R0+URZ+0x36430], R3 ;  /* 0x0364300300ff79a7 */ /* 0x0005f0000800003f */
[----:B------:R-:W-:Y:S05]  /*81e0*/  @!P1 BRA `(.L_x_1262) ;  /* 0x0000000000049947 */ /* 0x000fea0003800000 */
[----:B------:R-:W-:Y:S01]  /*81f0*/  BPT.TRAP 0x1 ;  /* 0x000000040000795c */ /* 0x000fe20000300000 */
.L_x_1262:
[----:B------:R-:W3:Y:S01]  /*8200*/  LDC.64 R16, c[0x0][0x728] ;  /* 0x0001ca00ff107b82 */ /* 0x000ee20000000a00 */
[----:B------:R-:W-:Y:S01]  /*8210*/  IMAD.SHL.U32 R28, R21, 0x40, RZ ;  /* 0x00000040151c7824 */ /* 0x000fe200078e00ff */
[----:B------:R-:W-:Y:S01]  /*8220*/  UMOV UR32, 0x0 ;  /* 0x0000000000207882 */ /* 0x000fe20000000000 */
[C---:B------:R-:W-:Y:S01]  /*8230*/  VIADD R23, R0.reuse, 0x36430 ;  /* 0x0003643000177836 */ /* 0x040fe20000000000 */
[----:B------:R-:W-:Y:S01]  /*8240*/  UMOV UR33, 0x14f00000 ;  /* 0x14f0000000217882 */ /* 0x000fe20000000000 */
[----:B------:R-:W-:Y:S01]  /*8250*/  VIADD R24, R0, 0x2a000 ;  /* 0x0002a00000187836 */ /* 0x000fe20000000000 */
[----:B------:R-:W-:Y:S01]  /*8260*/  IADD3 R2, P1, R28, UR14, RZ ;  /* 0x0000000e1c027c10 */ /* 0x000fe2000ff3e0ff */
[C---:B------:R-:W-:Y:S01]  /*8270*/  VIADD R25, R0.reuse, 0x2c000 ;  /* 0x0002c00000197836 */ /* 0x040fe20000000000 */
[----:B------:R-:W4:Y:S01]  /*8280*/  LDC.64 R12, c[0x0][0x198] ;  /* 0x00006600ff0c7b82 */ /* 0x000f220000000a00 */
[----:B------:R-:W-:Y:S01]  /*8290*/  VIADD R26, R0, 0x2e000 ;  /* 0x0002e000001a7836 */ /* 0x000fe20000000000 */
[----:B--2---:R-:W-:Y:S01]  /*82a0*/  LEA.HI.X.SX32 R3, R28, R9, 0x1, P1 ;  /* 0x000000091c037211 */ /* 0x004fe200008f0eff */
[----:B------:R-:W-:Y:S01]  /*82b0*/  VIADD R27, R0, 0x30200 ;  /* 0x00030200001b7836 */ /* 0x000fe20000000000 */
[----:B------:R-:W-:Y:S01]  /*82c0*/  R2UR UR27, R28 ;  /* 0x000000001c1b72ca */ /* 0x000fe200000e0000 */
[----:B------:R-:W-:Y:S01]  /*82d0*/  UMOV UR26, URZ ;  /* 0x0000003f001a7c82 */ /* 0x000fe20008000000 */
[----:B------:R-:W-:Y:S01]  /*82e0*/  R2UR UR25, R23 ;  /* 0x00000000171972ca */ /* 0x000fe200000e0000 */
[----:B------:R-:W-:Y:S01]  /*82f0*/  UMOV UR18, 0x40 ;  /* 0x0000004000127882 */ /* 0x000fe20000000000 */
        /* <DEDUP_REMOVED lines=8> */
[C---:B---3--:R-:W-:Y:S01]  /*8380*/  LEA R4, P1, R2.reuse, R16, 0x2 ;  /* 0x0000001002047211 */ /* 0x048fe200078210ff */
[----:B------:R-:W-:Y:S01]  /*8390*/  UMOV UR19, UR27 ;  /* 0x0000001b00137c82 */ /* 0x000fe20008000000 */
[----:B------:R-:W-:Y:S01]  /*83a0*/  UMOV UR13, UR29 ;  /* 0x0000001d000d7c82 */ /* 0x000fe20008000000 */
[----:B------:R-:W-:Y:S01]  /*83b0*/  UMOV UR17, UR25 ;  /* 0x0000001900117c82 */ /* 0x000fe20008000000 */
[----:B------:R-:W-:Y:S01]  /*83c0*/  LEA.HI.X R2, R2, R17, R3, 0x2, P1 ;  /* 0x0000001102027211 */ /* 0x000fe200008f1403 */
[----:B------:R-:W-:Y:S01]  /*83d0*/  UMOV UR9, UR25 ;  /* 0x0000001900097c82 */ /* 0x000fe20008000000 */
[----:B------:R-:W-:Y:S01]  /*83e0*/  R2UR UR40, R4 ;  /* 0x00000000042872ca */ /* 0x000fe200000e0000 */
[----:B------:R-:W-:Y:S01]  /*83f0*/  UMOV UR11, UR27 ;  /* 0x0000001b000b7c82 */ /* 0x000fe20008000000 */
[----:B----4-:R-:W-:Y:S01]  /*8400*/  IMAD.MOV.U32 R10, RZ, RZ, R12 ;  /* 0x000000ffff0a7224 */ /* 0x010fe200078e000c */
[----:B------:R-:W-:Y:S01]  /*8410*/  R2UR UR41, R2 ;  /* 0x00000000022972ca */ /* 0x000fe200000e0000 */
[----:B------:R-:W-:Y:S01]  /*8420*/  IMAD.MOV.U32 R11, RZ, RZ, R13 ;  /* 0x000000ffff0b7224 */ /* 0x000fe200078e000d */
[----:B------:R-:W-:Y:S01]  /*8430*/  SHF.L.U32 R3, R7, 0x1f, RZ ;  /* 0x0000001f07037819 */ /* 0x000fe200000006ff */
[----:B------:R-:W-:Y:S01]  /*8440*/  UMOV UR7, 0x10 ;  /* 0x0000001000077882 */ /* 0x000fe20000000000 */
[----:B------:R-:W-:Y:S01]  /*8450*/  IADD3 R4, P1, R10, 0x1f0, RZ ;  /* 0x000001f00a047810 */ /* 0x000fe20007f3e0ff */
[----:B------:R-:W-:-:S03]  /*8460*/  UMOV UR43, UR25 ;  /* 0x00000019002b7c82 */ /* 0x000fc60008000000 */
[----:B------:R-:W-:Y:S01]  /*8470*/  R2UR UR30, R4 ;  /* 0x00000000041e72ca */ /* 0x000fe200000e0000 */
[----:B------:R-:W-:-:S05]  /*8480*/  IMAD.X R5, RZ, RZ, R11, P1 ;  /* 0x000000ffff057224 */ /* 0x000fca00008e060b */
[----:B------:R-:W-:-:S13]  /*8490*/  R2UR UR31, R5 ;  /* 0x00000000051f72ca */ /* 0x000fda00000e0000 */
[----:B------:R2:W-:Y:S01]  /*84a0*/  UTMALDG.4D [UR24], [UR30], desc[UR32] ;  /* 0x000020181e0075b4 */ /* 0x0005e20008019000 */
[----:B------:R2:W-:Y:S01]  /*84b0*/  UTMALDG.4D [UR16], [UR30], desc[UR32] ;  /* 0x000020101e0075b4 */ /* 0x0005e20008019000 */
[----:B------:R2:W-:Y:S01]  /*84c0*/  UTMALDG.4D [UR8], [UR30], desc[UR32] ;  /* 0x000020081e0075b4 */ /* 0x0005e20008019000 */
[----:B------:R2:W-:Y:S01]  /*84d0*/  UBLKCP.S.G [UR42], [UR40], UR7 ;  /* 0x0000002a280073ba */ /* 0x0005e20008000207 */
[----:B------:R-:W3:Y:S02]  /*84e0*/  SYNCS.PHASECHK.TRANS64.TRYWAIT P1, [R0+URZ+0x36428], R3 ;  /* 0x03642803000075a7 */ /* 0x000ee4000802017f */
[----:B--23--:R-:W-:Y:S05]  /*84f0*/  @!P1 BRA `(.L_x_1263) ;  /* 0x0000001400c09947 */ /* 0x00cfea0003800000 */
.L_x_1286:
[----:B------:R-:W-:Y:S05]  /*8500*/  @P0 BRA `(.L_x_1264) ;  /* 0x0000000000140947 */ /* 0x000fea0003800000 */
[----:B------:R-:W-:Y:S01]  /*8510*/  ISETP.NE.AND P1, PT, R20, RZ, PT ;  /* 0x000000ff1400720c */ /* 0x000fe20003f25270 */
[----:B--2---:R-:W-:-:S04]  /*8520*/  IMAD.MOV.U32 R3, RZ, RZ, 0x6100 ;  /* 0x00006100ff037424 */ /* 0x004fc800078e00ff */
[----:B------:R3:W-:Y:S08]  /*8530*/  SYNCS.ARRIVE.TRANS64 RZ, [R0+URZ+0x36418], R3 ;  /* 0x0364180300ff79a7 */ /* 0x0007f0000800003f */
[----:B------:R-:W-:Y:S05]  /*8540*/  @!P1 BRA `(.L_x_1264) ;  /* 0x0000000000049947 */ /* 0x000fea0003800000 */
[----:B------:R-:W-:Y:S01]  /*8550*/  BPT.TRAP 0x1 ;  /* 0x000000040000795c */ /* 0x000fe20000300000 */
.L_x_1264:
[----:B------:R-:W-:Y:S01]  /*8560*/  VIADD R28, R28, 0x40 ;  /* 0x000000401c1c7836 */ /* 0x000fe20000000000 */
[----:B------:R-:W-:Y:S01]  /*8570*/  ULDC.64 UR8, c[0x0][0x700] ;  /* 0x0001c00000087ab9 */ /* 0x000fe20000000a00 */
[----:B------:R-:W-:Y:S01]  /*8580*/  R2UR UR40, R0 ;  /* 0x00000000002872ca */ /* 0x000fe200000e0000 */
[----:B------:R-:W-:Y:S01]  /*8590*/  IMAD.U32 R12, RZ, RZ, UR8 ;  /* 0x00000008ff0c7e24 */ /* 0x000fe2000f8e00ff */
[----:B------:R-:W-:Y:S01]  /*85a0*/  UMOV UR32, 0x0 ;  /* 0x0000000000207882 */ /* 0x000fe20000000000 */
[----:B------:R-:W-:Y:S01]  /*85b0*/  IADD3 R2, P1, R28, UR22, RZ ;  /* 0x000000161c027c10 */ /* 0x000fe2000ff3e0ff */
[----:B------:R-:W-:Y:S01]  /*85c0*/  IMAD.U32 R13, RZ, RZ, UR9 ;  /* 0x00000009ff0d7e24 */ /* 0x000fe2000f8e00ff */
[----:B------:R-:W-:Y:S01]  /*85d0*/  SHF.R.S32.HI R14, RZ, 0x1f, R28 ;  /* 0x0000001fff0e7819 */ /* 0x000fe2000001141c */
[----:B------:R-:W-:Y:S01]  /*85e0*/  UMOV UR33, 0x14f00000 ;  /* 0x14f0000000217882 */ /* 0x000fe20000000000 */
[----:B--23--:R-:W-:Y:S01]  /*85f0*/  LEA R3, P2, R2, R12, 0x2 ;  /* 0x0000000c02037211 */ /* 0x00cfe200078410ff */
[----:B------:R-:W-:Y:S01]  /*8600*/  UMOV UR18, URZ ;  /* 0x0000003f00127c82 */ /* 0x000fe20008000000 */
[----:B------:R-:W-:Y:S01]  /*8610*/  R2UR UR19, R28 ;  /* 0x000000001c1372ca */ /* 0x000fe200000e0000 */
[----:B------:R-:W-:Y:S01]  /*8620*/  UMOV UR20, UR28 ;  /* 0x0000001c00147c82 */ /* 0x000fe20008000000 */
[----:B------:R-:W-:Y:S01]  /*8630*/  R2UR UR42, R3 ;  /* 0x00000000032a72ca */ /* 0x000fe200000e0000 */
[----:B------:R-:W-:Y:S01]  /*8640*/  IMAD.X R3, R14, 0x1, R8, P1 ;  /* 0x000000010e037824 */ /* 0x000fe200008e0608 */
[----:B------:R-:W-:Y:S01]  /*8650*/  UIADD3 UR17, UR40, 0x36418, URZ ;  /* 0x0003641828117890 */ /* 0x000fe2000fffe03f */
[----:B------:R-:W-:Y:S01]  /*8660*/  SHF.L.U32 R29, RZ, 0x1f, RZ ;  /* 0x0000001fff1d7819 */ /* 0x000fe200000006ff */
[----:B------:R-:W-:-:S02]  /*8670*/  UIADD3 UR16, UR40, 0x24000, URZ ;  /* 0x0002400028107890 */ /* 0x000fc4000fffe03f */
[----:B------:R-:W-:Y:S01]  /*8680*/  LEA.HI.X R3, R2, R13, R3, 0x2, P2 ;  /* 0x0000000d02037211 */ /* 0x000fe200010f1403 */
[----:B------:R-:W-:Y:S01]  /*8690*/  UIADD3 UR8, UR40, 0x26000, URZ ;  /* 0x0002600028087890 */ /* 0x000fe2000fffe03f */
[----:B------:R-:W-:Y:S01]  /*86a0*/  IADD3 R2, P1, R10, 0xf0, RZ ;  /* 0x000000f00a027810 */ /* 0x000fe20007f3e0ff */
[----:B------:R-:W-:Y:S01]  /*86b0*/  UIADD3 UR24, UR40, 0x28000, URZ ;  /* 0x0002800028187890 */ /* 0x000fe2000fffe03f */
[----:B------:R-:W-:Y:S01]  /*86c0*/  R2UR UR43, R3 ;  /* 0x00000000032b72ca */ /* 0x000fe200000e0000 */
[----:B------:R-:W-:Y:S01]  /*86d0*/  UIADD3 UR40, UR40, 0x30100, URZ ;  /* 0x0003010028287890 */ /* 0x000fe2000fffe03f */
[----:B------:R-:W-:Y:S01]  /*86e0*/  R2UR UR30, R2 ;  /* 0x00000000021e72ca */ /* 0x000fe200000e0000 */
[----:B------:R-:W-:Y:S01]  /*86f0*/  IMAD.X R3, RZ, RZ, R11, P1 ;  /* 0x000000ffff037224 */ /* 0x000fe200008e060b */
[----:B------:R-:W-:Y:S01]  /*8700*/  UMOV UR21, UR29 ;  /* 0x0000001d00157c82 */ /* 0x000fe20008000000 */
[----:B------:R-:W-:Y:S01]  /*8710*/  UMOV UR10, 0x40 ;  /* 0x00000040000a7882 */ /* 0x000fe20000000000 */
[----:B------:R-:W-:Y:S01]  /*8720*/  UMOV UR12, UR28 ;  /* 0x0000001c000c7c82 */ /* 0x000fe20008000000 */
[----:B------:R-:W-:Y:S01]  /*8730*/  UMOV UR13, UR29 ;  /* 0x0000001d000d7c82 */ /* 0x000fe20008000000 */
[----:B------:R-:W-:Y:S01]  /*8740*/  R2UR UR31, R3 ;  /* 0x00000000031f72ca */ /* 0x000fe200000e0000 */
[----:B------:R-:W-:Y:S01]  /*8750*/  UMOV UR9, UR17 ;  /* 0x0000001100097c82 */ /* 0x000fe20008000000 */
[----:B------:R-:W-:Y:S01]  /*8760*/  UMOV UR11, UR19 ;  /* 0x00000013000b7c82 */ /* 0x000fe20008000000 */
[----:B------:R-:W-:Y:S01]  /*8770*/  UMOV UR26, 0x80 ;  /* 0x00000080001a7882 */ /* 0x000fe20000000000 */
[----:B------:R-:W-:Y:S01]  /*8780*/  UMOV UR25, UR17 ;  /* 0x0000001100197c82 */ /* 0x000fe20008000000 */
[----:B------:R-:W-:Y:S01]  /*8790*/  UMOV UR27, UR19 ;  /* 0x00000013001b7c82 */ /* 0x000fe20008000000 */
[----:B------:R-:W-:Y:S01]  /*87a0*/  UMOV UR41, UR17 ;  /* 0x0000001100297c82 */ /* 0x000fe20008000000 */
[----:B------:R-:W-:-:S06]  /*87b0*/  UMOV UR7, 0x10 ;  /* 0x0000001000077882 */ /* 0x000fcc0000000000 */
[----:B------:R2:W-:Y:S01]  /*87c0*/  UTMALDG.4D [UR16], [UR30], desc[UR32] ;  /* 0x000020101e0075b4 */ /* 0x0005e20008019000 */
[----:B------:R2:W-:Y:S01]  /*87d0*/  UTMALDG.4D [UR8], [UR30], desc[UR32] ;  /* 0x000020081e0075b4 */ /* 0x0005e20008019000 */
[----:B------:R2:W-:Y:S01]  /*87e0*/  UTMALDG.4D [UR24], [UR30], desc[UR32] ;  /* 0x000020181e0075b4 */ /* 0x0005e20008019000 */
[----:B------:R2:W-:Y:S01]  /*87f0*/  UBLKCP.S.G [UR40], [UR42], UR7 ;  /* 0x000000282a0073ba */ /* 0x0005e20008000207 */
[----:B------:R-:W3:Y:S02]  /*8800*/  SYNCS.PHASECHK.TRANS64.TRYWAIT P1, [R0+URZ+0x36438], R29 ;  /* 0x0364381d000075a7 */ /* 0x000ee4000802017f */
[----:B--23--:R-:W-:Y:S05]  /*8810*/  @!P1 BRA `(.L_x_1265) ;  /* 0x00000014000c9947 */ /* 0x00cfea0003800000 */
.L_x_1287:
[----:B------:R-:W-:Y:S05]  /*8820*/  @P0 BRA `(.L_x_1266) ;  /* 0x0000000000140947 */ /* 0x000fea0003800000 */
[----:B------:R-:W-:Y:S01]  /*8830*/  ISETP.NE.AND P1, PT, R20, RZ, PT ;  /* 0x000000ff1400720c */ /* 0x000fe20003f25270 */
[----:B--2---:R-:W-:-:S04]  /*8840*/  IMAD.MOV.U32 R29, RZ, RZ, 0x6100 ;  /* 0x00006100ff1d7424 */ /* 0x004fc800078e00ff */
[----:B------:R3:W-:Y:S08]  /*8850*/  SYNCS.ARRIVE.TRANS64 RZ, [R0+URZ+0x36430], R29 ;  /* 0x0364301d00ff79a7 */ /* 0x0007f0000800003f */
[----:B------:R-:W-:Y:S05]  /*8860*/  @!P1 BRA `(.L_x_1266) ;  /* 0x0000000000049947 */ /* 0x000fea0003800000 */
[----:B------:R-:W-:Y:S01]  /*8870*/  BPT.TRAP 0x1 ;  /* 0x000000040000795c */ /* 0x000fe20000300000 */
.L_x_1266:
[C---:B------:R-:W-:Y:S01]  /*8880*/  R2UR UR27, R28.reuse ;  /* 0x000000001c1b72ca */ /* 0x040fe200000e0000 */
[----:B------:R-:W-:Y:S01]  /*8890*/  UMOV UR32, 0x0 ;  /* 0x0000000000207882 */ /* 0x000fe20000000000 */
[----:B------:R-:W-:Y:S01]  /*88a0*/  IADD3 R28, P1, R28, UR14, RZ ;  /* 0x0000000e1c1c7c10 */ /* 0x000fe2000ff3e0ff */
        /* <DEDUP_REMOVED lines=32> */
[----:B------:R-:W5:Y:S02]  /*8ab0*/  SYNCS.PHASECHK.TRANS64.TRYWAIT P1, [R0+URZ+0x36420], R5 ;  /* 0x03642005000075a7 */ /* 0x000f64000802017f */
[----:B----45:R-:W-:Y:S05]  /*8ac0*/  @!P1 BRA `(.L_x_1267) ;  /* 0x0000001000749947 */ /* 0x030fea0003800000 */
.L_x_1289:
[----:B------:R-:W-:Y:S05]  /*8ad0*/  @P0 BRA `(.L_x_1268) ;  /* 0x0000000000140947 */ /* 0x000fea0003800000 */
[----:B------:R-:W-:Y:S01]  /*8ae0*/  ISETP.NE.AND P1, PT, R20, RZ, PT ;  /* 0x000000ff1400720c */ /* 0x000fe20003f25270 */
[----:B----4-:R-:W-:-:S04]  /*8af0*/  IMAD.MOV.U32 R5, RZ, RZ, 0x6100 ;  /* 0x00006100ff057424 */ /* 0x010fc800078e00ff */
[----:B------:R4:W-:Y:S08]  /*8b00*/  SYNCS.ARRIVE.TRANS64 RZ, [R0+URZ+0x36410], R5 ;  /* 0x0364100500ff79a7 */ /* 0x0009f0000800003f */
[----:B------:R-:W-:Y:S05]  /*8b10*/  @!P1 BRA `(.L_x_1268) ;  /* 0x0000000000049947 */ /* 0x000fea0003800000 */
[----:B------:R-:W-:Y:S01]  /*8b20*/  BPT.TRAP 0x1 ;  /* 0x000000040000795c */ /* 0x000fe20000300000 */
.L_x_1268:
        /* <DEDUP_REMOVED lines=14> */
[----:B------:R-:W-:Y:S01]  /*8c10*/  UMOV UR13, UR29 ;  /* 0x0000001d000d7c82 */ /* 0x000fe20008000000 */
[----:B------:R-:W-:-:S02]  /*8c20*/  UMOV UR26, 0x80 ;  /* 0x00000080001a7882 */ /* 0x000fc40000000000 */
[----:B------:R-:W-:Y:S02]  /*8c30*/  USHF.L.U32 UR19, UR7, 0x6, URZ ;  /* 0x0000000607137899 */ /* 0x000fe4000800063f */
[----:B------:R-:W-:Y:S01]  /*8c40*/  UIADD3 UR17, UR40, 0x36410, URZ ;  /* 0x0003641028117890 */ /* 0x000fe2000fffe03f */
[----:B------:R-:W-:Y:S01]  /*8c50*/  IMAD.U32 R21, RZ, RZ, UR7 ;  /* 0x00000007ff157e24 */ /* 0x000fe2000f8e00ff */
[----:B------:R-:W-:Y:S02]  /*8c60*/  UIADD3 UR9, UP0, UR19, UR22, URZ ;  /* 0x0000001613097290 */ /* 0x000fe4000ff1e03f */
[----:B------:R-:W-:Y:S02]  /*8c70*/  UIADD3 UR16, UR40, 0x1e000, URZ ;  /* 0x0001e00028107890 */ /* 0x000fe4000fffe03f */
[----:B------:R-:W-:Y:S02]  /*8c80*/  ULEA.HI.X.SX32 UR8, UR19, UR8, 0x1, UP0 ;  /* 0x0000000813087291 */ /* 0x000fe400080f0e3f */
[----:B----4-:R-:W-:Y:S01]  /*8c90*/  IMAD.U32 R5, RZ, RZ, UR9 ;  /* 0x00000009ff057e24 */ /* 0x010fe2000f8e00ff */
[----:B------:R-:W-:Y:S01]  /*8ca0*/  UIADD3 UR24, UR40, 0x22000, URZ ;  /* 0x0002200028187890 */ /* 0x000fe2000fffe03f */
[----:B------:R-:W-:Y:S01]  /*8cb0*/  UMOV UR11, UR19 ;  /* 0x00000013000b7c82 */ /* 0x000fe20008000000 */
[----:B------:R-:W-:-:S02]  /*8cc0*/  UMOV UR25, UR17 ;  /* 0x0000001100197c82 */ /* 0x000fc40008000000 */
[----:B------:R-:W-:Y:S01]  /*8cd0*/  LEA R4, P1, R5, R12, 0x2 ;  /* 0x0000000c05047211 */ /* 0x000fe200078210ff */
[----:B------:R-:W-:Y:S01]  /*8ce0*/  IMAD.U32 R5, RZ, RZ, UR8 ;  /* 0x00000008ff057e24 */ /* 0x000fe2000f8e00ff */
[----:B------:R-:W-:Y:S01]  /*8cf0*/  UIADD3 UR8, UR40, 0x20000, URZ ;  /* 0x0002000028087890 */ /* 0x000fe2000fffe03f */
[----:B------:R4:W-:Y:S01]  /*8d00*/  UTMALDG.4D [UR16], [UR30], desc[UR32] ;  /* 0x000020101e0075b4 */ /* 0x0009e20008019000 */
[----:B------:R-:W-:Y:S01]  /*8d10*/  R2UR UR42, R4 ;  /* 0x00000000042a72ca */ /* 0x000fe200000e0000 */
[----:B------:R-:W-:Y:S01]  /*8d20*/  IMAD.U32 R4, RZ, RZ, UR9 ;  /* 0x00000009ff047e24 */ /* 0x000fe2000f8e00ff */
[----:B------:R-:W-:Y:S01]  /*8d30*/  UIADD3 UR40, UR40, 0x30000, URZ ;  /* 0x0003000028287890 */ /* 0x000fe2000fffe03f */
[----:B------:R-:W-:Y:S01]  /*8d40*/  UMOV UR9, UR17 ;  /* 0x0000001100097c82 */ /* 0x000fe20008000000 */
[----:B------:R-:W-:Y:S02]  /*8d50*/  UMOV UR27, UR19 ;  /* 0x00000013001b7c82 */ /* 0x000fe40008000000 */
[----:B------:R-:W-:Y:S01]  /*8d60*/  LEA.HI.X R4, R4, R13, R5, 0x2, P1 ;  /* 0x0000000d04047211 */ /* 0x000fe200008f1405 */
[----:B------:R-:W-:Y:S01]  /*8d70*/  UMOV UR41, UR17 ;  /* 0x0000001100297c82 */ /* 0x000fe20008000000 */
[----:B------:R-:W-:Y:S01]  /*8d80*/  ISETP.NE.AND P1, PT, R22, RZ, PT ;  /* 0x000000ff1600720c */ /* 0x000fe20003f25270 */
[----:B------:R4:W-:Y:S01]  /*8d90*/  UTMALDG.4D [UR8], [UR30], desc[UR32] ;  /* 0x000020081e0075b4 */ /* 0x0009e20008019000 */
[----:B------:R-:W-:Y:S01]  /*8da0*/  R2UR UR43, R4 ;  /* 0x00000000042b72ca */ /* 0x000fe200000e0000 */
[----:B------:R-:W-:Y:S01]  /*8db0*/  UMOV UR34, 0x10 ;  /* 0x0000001000227882 */ /* 0x000fe20000000000 */
[----:B------:R4:W-:Y:S11]  /*8dc0*/  UTMALDG.4D [UR24], [UR30], desc[UR32] ;  /* 0x000020181e0075b4 */ /* 0x0009f60008019000 */
[----:B------:R4:W-:Y:S02]  /*8dd0*/  UBLKCP.S.G [UR40], [UR42], UR34 ;  /* 0x000000282a0073ba */ /* 0x0009e40008000222 */
[----:B----4-:R-:W-:Y:S05]  /*8de0*/  @P1 BRA `(.L_x_1269) ;  /* 0xfffffff000dc1947 */ /* 0x010fea000383ffff */
.L_x_1260:
[----:B------:R-:W-:Y:S01]  /*8df0*/  ISETP.NE.AND P1, PT, R19, RZ, PT ;  /* 0x000000ff1300720c */ /* 0x000fe20003f25270 */
[----:B------:R-:W-:Y:S02]  /*8e00*/  IMAD.MOV.U32 R5, RZ, RZ, 0x1 ;  /* 0x00000001ff057424 */ /* 0x000fe400078e00ff */
[----:B------:R-:W-:-:S10]  /*8e10*/  IMAD.MOV.U32 R4, RZ, RZ, R15 ;  /* 0x000000ffff047224 */ /* 0x000fd400078e000f */
[----:B------:R-:W-:Y:S05]  /*8e20*/  @!P1 BRA `(.L_x_1259) ;  /* 0x0000000400889947 */ /* 0x000fea0003800000 */
[----:B------:R-:W4:Y:S02]  /*8e30*/  SYNCS.PHASECHK.TRANS64.TRYWAIT P1, [R0+URZ+0x36438], R6 ;  /* 0x03643806000075a7 */ /* 0x000f24000802017f */
[----:B----4-:R-:W-:Y:S05]  /*8e40*/  @!P1 BRA `(.L_x_1270) ;  /* 0x0000000c00ac9947 */ /* 0x010fea0003800000 */
.L_x_1290:
[----:B------:R-:W-:Y:S05]  /*8e50*/  @P0 BRA `(.L_x_1271) ;  /* 0x0000000000140947 */ /* 0x000fea0003800000 */
[----:B------:R-:W-:Y:S01]  /*8e60*/  ISETP.NE.AND P1, PT, R20, RZ, PT ;  /* 0x000000ff1400720c */ /* 0x000fe20003f25270 */
[----:B------:R-:W-:-:S04]  /*8e70*/  IMAD.MOV.U32 R5, RZ, RZ, 0x6100 ;  /* 0x00006100ff057424 */ /* 0x000fc800078e00ff */
[----:B------:R1:W-:Y:S08]  /*8e80*/  SYNCS.ARRIVE.TRANS64 RZ, [R0+URZ+0x36430], R5 ;  /* 0x0364300500ff79a7 */ /* 0x0003f0000800003f */
[----:B------:R-:W-:Y:S05]  /*8e90*/  @!P1 BRA `(.L_x_1271) ;  /* 0x0000000000049947 */ /* 0x000fea0003800000 */
[----:B------:R-:W-:Y:S01]  /*8ea0*/  BPT.TRAP 0x1 ;  /* 0x000000040000795c */ /* 0x000fe20000300000 */
.L_x_1271:
[----:B-1----:R-:W1:Y:S01]  /*8eb0*/  LDC.64 R4, c[0x0][0x728] ;  /* 0x0001ca00ff047b82 */ /* 0x002e620000000a00 */
[----:B------:R-:W-:Y:S01]  /*8ec0*/  IMAD.SHL.U32 R16, R21, 0x40, RZ ;  /* 0x0000004015107824 */ /* 0x000fe200078e00ff */
[----:B------:R-:W-:Y:S01]  /*8ed0*/  R2UR UR24, R0 ;  /* 0x00000000001872ca */ /* 0x000fe200000e0000 */
[----:B------:R-:W-:Y:S01]  /*8ee0*/  UMOV UR32, 0x0 ;  /* 0x0000000000207882 */ /* 0x000fe20000000000 */
[----:B------:R-:W-:Y:S01]  /*8ef0*/  UMOV UR33, 0x14f00000 ;  /* 0x14f0000000217882 */ /* 0x000fe20000000000 */
[----:B------:R-:W-:Y:S01]  /*8f00*/  UMOV UR18, URZ ;  /* 0x0000003f00127c82 */ /* 0x000fe20008000000 */
[C---:B----4-:R-:W-:Y:S01]  /*8f10*/  IADD3 R6, P1, R16.reuse, UR14, RZ ;  /* 0x0000000e10067c10 */ /* 0x050fe2000ff3e0ff */
        /* <DEDUP_REMOVED lines=13> */
[C---:B-1----:R-:W-:Y:S01]  /*8ff0*/  LEA R4, P2, R6.reuse, R4, 0x2 ;  /* 0x0000000406047211 */ /* 0x042fe200078410ff */
        /* <DEDUP_REMOVED lines=19> */
[----:B-1--4-:R-:W-:Y:S05]  /*9130*/  @!P1 BRA `(.L_x_1272) ;  /* 0x0000000c00049947 */ /* 0x012fea0003800000 */
.L_x_1291:
[----:B-1----:R-:W-:Y:S01]  /*9140*/  IMAD.MOV.U32 R5, RZ, RZ, RZ ;  /* 0x000000ffff057224 */ /* 0x002fe200078e00ff */
[----:B------:R-:W-:Y:S06]  /*9150*/  @P0 BRA `(.L_x_1273) ;  /* 0x0000000000140947 */ /* 0x000fec0003800000 */
[----:B------:R-:W-:Y:S01]  /*9160*/  ISETP.NE.AND P1, PT, R20, RZ, PT ;  /* 0x000000ff1400720c */ /* 0x000fe20003f25270 */
[----:B------:R-:W-:-:S04]  /*9170*/  IMAD.MOV.U32 R17, RZ, RZ, 0x6100 ;  /* 0x00006100ff117424 */ /* 0x000fc800078e00ff */
[----:B------:R1:W-:Y:S08]  /*9180*/  SYNCS.ARRIVE.TRANS64 RZ, [R0+URZ+0x36418], R17 ;  /* 0x0364181100ff79a7 */ /* 0x0003f0000800003f */
[----:B------:R-:W-:Y:S05]  /*9190*/  @!P1 BRA `(.L_x_1273) ;  /* 0x0000000000049947 */ /* 0x000fea0003800000 */
[----:B------:R-:W-:Y:S01]  /*91a0*/  BPT.TRAP 0x1 ;  /* 0x000000040000795c */ /* 0x000fe20000300000 */
.L_x_1273:
        /* <DEDUP_REMOVED lines=8> */
[----:B------:R-:W-:Y:S01]  /*9230*/  R2UR UR31, R3 ;  /* 0x00000000031f72ca */ /* 0x000fe200000e0000 */
[----:B------:R-:W-:Y:S01]  /*9240*/  UMOV UR21, UR29 ;  /* 0x0000001d00157c82 */ /* 0x000fe20008000000 */
[----:B------:R-:W-:Y:S01]  /*9250*/  UMOV UR10, 0x40 ;  /* 0x00000040000a7882 */ /* 0x000fe20000000000 */
[----:B------:R-:W-:Y:S01]  /*9260*/  UMOV UR12, UR28 ;  /* 0x0000001c000c7c82 */ /* 0x000fe20008000000 */
[----:B------:R-:W-:Y:S01]  /*9270*/  UMOV UR13, UR29 ;  /* 0x0000001d000d7c82 */ /* 0x000fe20008000000 */
[----:B------:R-:W-:Y:S01]  /*9280*/  UIADD3 UR19, UR19, 0x40, URZ ;  /* 0x0000004013137890 */ /* 0x000fe2000fffe03f */
[----:B------:R-:W-:Y:S01]  /*9290*/  IMAD.MOV.U32 R4, RZ, RZ, R15 ;  /* 0x000000ffff047224 */ /* 0x000fe200078e000f */
[----:B------:R-:W-:Y:S01]  /*92a0*/  UMOV UR26, 0x80 ;  /* 0x00000080001a7882 */ /* 0x000fe20000000000 */
[----:B------:R-:W-:Y:S01]  /*92b0*/  IMAD.MOV.U32 R18, RZ, RZ, 0x2 ;  /* 0x00000002ff127424 */ /* 0x000fe200078e00ff */
[----:B------:R-:W-:-:S02]  /*92c0*/  UIADD3 UR8, UP0, UR19, UR22, URZ ;  /* 0x0000001613087290 */ /* 0x000fc4000ff1e03f */
[----:B------:R-:W-:Y:S02]  /*92d0*/  UIADD3 UR16, UR40, 0x24000, URZ ;  /* 0x0002400028107890 */ /* 0x000fe4000fffe03f */
[----:B------:R-:W-:Y:S02]  /*92e0*/  ULEA.HI.X.SX32 UR7, UR19, UR7, 0x1, UP0 ;  /* 0x0000000713077291 */ /* 0x000fe400080f0e3f */
[----:B-1----:R-:W-:Y:S01]  /*92f0*/  IMAD.U32 R17, RZ, RZ, UR8 ;  /* 0x00000008ff117e24 */ /* 0x002fe2000f8e00ff */
[----:B------:R-:W-:Y:S01]  /*9300*/  UIADD3 UR17, UR40, 0x36418, URZ ;  /* 0x0003641828117890 */ /* 0x000fe2000fffe03f */
[----:B------:R-:W-:Y:S01]  /*9310*/  IMAD.U32 R2, RZ, RZ, UR8 ;  /* 0x00000008ff027e24 */ /* 0x000fe2000f8e00ff */
[----:B------:R-:W-:Y:S01]  /*9320*/  UIADD3 UR8, UR40, 0x26000, URZ ;  /* 0x0002600028087890 */ /* 0x000fe2000fffe03f */
[----:B------:R-:W-:Y:S01]  /*9330*/  IMAD.U32 R3, RZ, RZ, UR7 ;  /* 0x00000007ff037e24 */ /* 0x000fe2000f8e00ff */
[----:B------:R-:W-:Y:S01]  /*9340*/  LEA R12, P1, R17, R12, 0x2 ;  /* 0x0000000c110c7211 */ /* 0x000fe200078210ff */
[----:B------:R-:W-:-:S02]  /*9350*/  UIADD3 UR24, UR40, 0x28000, URZ ;  /* 0x0002800028187890 */ /* 0x000fc4000fffe03f */
[----:B------:R-:W-:Y:S01]  /*9360*/  UIADD3 UR40, UR40, 0x30100, URZ ;  /* 0x0003010028287890 */ /* 0x000fe2000fffe03f */
[----:B------:R-:W-:Y:S01]  /*9370*/  LEA.HI.X R13, R2, R13, R3, 0x2, P1 ;  /* 0x0000000d020d7211 */ /* 0x000fe200008f1403 */
[----:B------:R-:W-:Y:S01]  /*9380*/  UMOV UR9, UR17 ;  /* 0x0000001100097c82 */ /* 0x000fe20008000000 */
[----:B------:R-:W-:Y:S01]  /*9390*/  R2UR UR42, R12 ;  /* 0x000000000c2a72ca */ /* 0x000fe200000e0000 */
[----:B------:R-:W-:Y:S01]  /*93a0*/  UMOV UR11, UR19 ;  /* 0x00000013000b7c82 */ /* 0x000fe20008000000 */
[----:B------:R-:W-:Y:S01]  /*93b0*/  R2UR UR43, R13 ;  /* 0x000000000d2b72ca */ /* 0x000fe200000e0000 */
[----:B------:R4:W-:Y:S01]  /*93c0*/  UTMALDG.4D [UR16], [UR30], desc[UR32] ;  /* 0x000020101e0075b4 */ /* 0x0009e20008019000 */
[----:B------:R-:W-:Y:S01]  /*93d0*/  UMOV UR25, UR17 ;  /* 0x0000001100197c82 */ /* 0x000fe20008000000 */
[----:B------:R-:W-:Y:S01]  /*93e0*/  UMOV UR27, UR19 ;  /* 0x00000013001b7c82 */ /* 0x000fe20008000000 */
[----:B------:R-:W-:Y:S01]  /*93f0*/  UMOV UR41, UR17 ;  /* 0x0000001100297c82 */ /* 0x000fe20008000000 */
[----:B------:R-:W-:Y:S01]  /*9400*/  UMOV UR7, 0x10 ;  /* 0x0000001000077882 */ /* 0x000fe20000000000 */
[----:B------:R4:W-:Y:S01]  /*9410*/  UTMALDG.4D [UR8], [UR30], desc[UR32] ;  /* 0x000020081e0075b4 */ /* 0x0009e20008019000 */
[----:B------:R4:W-:Y:S06]  /*9420*/  UTMALDG.4D [UR24], [UR30], desc[UR32] ;  /* 0x000020181e0075b4 */ /* 0x0009ec0008019000 */
[----:B------:R4:W-:Y:S02]  /*9430*/  UBLKCP.S.G [UR40], [UR42], UR7 ;  /* 0x000000282a0073ba */ /* 0x0009e40008000207 */
[----:B----4-:R-:W-:Y:S01]  /*9440*/  NOP ;  /* 0x0000000000007918 */ /* 0x010fe20000000000 */
.L_x_1259:
[----:B------:R-:W-:-:S04]  /*9450*/  SHF.L.U32 R3, R5, 0x1f, RZ ;  /* 0x0000001f05037819 */ /* 0x000fc800000006ff */
[----:B------:R-:W4:Y:S02]  /*9460*/  SYNCS.PHASECHK.TRANS64.TRYWAIT P1, [R0+URZ+0x36438], R3 ;  /* 0x03643803000075a7 */ /* 0x000f24000802017f */
[----:B----4-:R-:W-:Y:S05]  /*9470*/  @!P1 BRA `(.L_x_1274) ;  /* 0x0000000800489947 */ /* 0x010fea0003800000 */
.L_x_1292:
[----:B------:R-:W-:Y:S05]  /*9480*/  @P0 BRA `(.L_x_1275) ;  /* 0x0000000000180947 */ /* 0x000fea0003800000 */
[----:B------:R-:W5:Y:S01]  /*9490*/  S2R R2, SR_TID.X ;  /* 0x0000000000027919 */ /* 0x000f620000002100 */
[----:B----4-:R-:W-:-:S04]  /*94a0*/  IMAD.MOV.U32 R3, RZ, RZ, 0x6100 ;  /* 0x00006100ff037424 */ /* 0x010fc800078e00ff */
[----:B------:R4:W-:Y:S01]  /*94b0*/  SYNCS.ARRIVE.TRANS64 RZ, [R0+URZ+0x36430], R3 ;  /* 0x0364300300ff79a7 */ /* 0x0009e2000800003f */
[----:B-----5:R-:W-:-:S13]  /*94c0*/  LOP3.LUT P0, RZ, R2, 0x1f, RZ, 0xc0, !PT ;  /* 0x0000001f02ff7812 */ /* 0x020fda000780c0ff */
[----:B----4-:R-:W-:Y:S05]  /*94d0*/  @!P0 BRA `(.L_x_1275) ;  /* 0x0000000000048947 */ /* 0x010fea0003800000 */
[----:B------:R-:W-:Y:S01]  /*94e0*/  BPT.TRAP 0x1 ;  /* 0x000000040000795c */ /* 0x000fe20000300000 */
.L_x_1275:
[----:B------:R-:W-:Y:S01]  /*94f0*/  R2UR UR19, R4 ;  /* 0x00000000041372ca */ /* 0x000fe200000e0000 */
[----:B------:R-:W-:Y:S01]  /*9500*/  ULDC.64 UR30, c[0x0][0x728] ;  /* 0x0001ca00001e7ab9 */ /* 0x000fe20000000a00 */
[----:B------:R-:W-:Y:S01]  /*9510*/  R2UR UR7, R9 ;  /* 0x00000000090772ca */ /* 0x000fe200000e0000 */
[----:B------:R-:W-:Y:S01]  /*9520*/  UMOV UR40, 0x0 ;  /* 0x0000000000287882 */ /* 0x000fe20000000000 */
[----:B------:R-:W-:Y:S01]  /*9530*/  IADD3 R10, P0, R10, 0x1f0, RZ ;  /* 0x000001f00a0a7810 */ /* 0x000fe20007f1e0ff */
[----:B------:R-:W-:Y:S01]  /*9540*/  UMOV UR41, 0x14f00000 ;  /* 0x14f0000000297882 */ /* 0x000fe20000000000 */
[----:B------:R-:W-:Y:S01]  /*9550*/  R2UR UR24, R0 ;  /* 0x00000000001872ca */ /* 0x000fe200000e0000 */
[----:B------:R-:W-:Y:S01]  /*9560*/  UMOV UR18, URZ ;  /* 0x0000003f00127c82 */ /* 0x000fe20008000000 */
[----:B------:R-:W-:Y:S01]  /*9570*/  R2UR UR32, R10 ;  /* 0x000000000a2072ca */ /* 0x000fe200000e0000 */
[----:B------:R-:W-:Y:S01]  /*9580*/  IMAD.X R11, RZ, RZ, R11, P0 ;  /* 0x000000ffff0b7224 */ /* 0x000fe200000e060b */
[----:B------:R-:W-:Y:S01]  /*9590*/  UMOV UR20, UR28 ;  /* 0x0000001c00147c82 */ /* 0x000fe20008000000 */
[----:B------:R-:W-:Y:S01]  /*95a0*/  UMOV UR21, UR29 ;  /* 0x0000001d00157c82 */ /* 0x000fe20008000000 */
[----:B------:R-:W-:Y:S01]  /*95b0*/  UMOV UR10, 0x40 ;  /* 0x00000040000a7882 */ /* 0x000fe20000000000 */
[----:B------:R-:W-:Y:S01]  /*95c0*/  USHF.L.U32 UR19, UR19, 0x6, URZ ;  /* 0x0000000613137899 */ /* 0x000fe2000800063f */
[----:B------:R-:W-:Y:S01]  /*95d0*/  R2UR UR33, R11 ;  /* 0x000000000b2172ca */ /* 0x000fe200000e0000 */
[----:B------:R-:W-:Y:S01]  /*95e0*/  UMOV UR12, UR28 ;  /* 0x0000001c000c7c82 */ /* 0x000fe20008000000 */
[----:B------:R-:W-:Y:S01]  /*95f0*/  UMOV UR13, UR29 ;  /* 0x0000001d000d7c82 */ /* 0x000fe20008000000 */
[----:B------:R-:W-:Y:S01]  /*9600*/  UIADD3 UR8, UP0, UR19, UR14, URZ ;  /* 0x0000000e13087290 */ /* 0x000fe2000ff1e03f */
[C---:B------:R-:W-:Y:S01]  /*9610*/  ISETP.NE.AND P0, PT, R18.reuse, 0x2, PT ;  /* 0x000000021200780c */ /* 0x040fe20003f05270 */
[----:B------:R-:W-:Y:S01]  /*9620*/  UIADD3 UR17, UR24, 0x36430, URZ ;  /* 0x0003643018117890 */ /* 0x000fe2000fffe03f */
[----:B------:R-:W-:Y:S01]  /*9630*/  LOP3.LUT R5, R5, 0x1, RZ, 0x3c, !PT ;  /* 0x0000000105057812 */ /* 0x000fe200078e3cff */
[----:B------:R-:W-:Y:S01]  /*9640*/  ULEA.HI.X.SX32 UR7, UR19, UR7, 0x1, UP0 ;  /* 0x0000000713077291 */ /* 0x000fe200080f0e3f */
[----:B-1234-:R-:W-:Y:S01]  /*9650*/  SEL R0, RZ, 0x1, P0 ;  /* 0x00000001ff007807 */ /* 0x01efe20000000000 */
[----:B------:R-:W-:Y:S01]  /*9660*/  ULEA UR30, UP0, UR8, UR30, 0x2 ;  /* 0x0000001e081e7291 */ /* 0x000fe2000f80103f */
[----:B------:R-:W-:Y:S01]  /*9670*/  SEL R18, R18, RZ, P0 ;  /* 0x000000ff12127207 */ /* 0x000fe20000000000 */
[----:B------:R-:W-:Y:S01]  /*9680*/  UIADD3 UR16, UR24, 0x2a000, URZ ;  /* 0x0002a00018107890 */ /* 0x000fe2000fffe03f */
[----:B------:R-:W-:Y:S01]  /*9690*/  LOP3.LUT R7, R7, R0, RZ, 0x3c, !PT ;  /* 0x0000000007077212 */ /* 0x000fe200078e3cff */
[----:B------:R-:W-:-:S02]  /*96a0*/  ULEA.HI.X UR31, UR8, UR31, UR7, 0x2, UP0 ;  /* 0x0000001f081f7291 */ /* 0x000fc400080f1407 */
[----:B------:R-:W-:Y:S02]  /*96b0*/  UIADD3 UR42, UR24, 0x30200, URZ ;  /* 0x00030200182a7890 */ /* 0x000fe4000fffe03f */
[----:B------:R-:W-:Y:S02]  /*96c0*/  UIADD3 UR8, UR24, 0x2c000, URZ ;  /* 0x0002c00018087890 */ /* 0x000fe4000fffe03f */
[----:B------:R-:W-:Y:S01]  /*96d0*/  UIADD3 UR24, UR24, 0x2e000, URZ ;  /* 0x0002e00018187890 */ /* 0x000fe2000fffe03f */
[----:B------:R1:W-:Y:S01]  /*96e0*/  UTMALDG.4D [UR16], [UR32], desc[UR40] ;  /* 0x00002810200075b4 */ /* 0x0003e20008019000 */
[----:B------:R-:W-:Y:S01]  /*96f0*/  UMOV UR9, UR17 ;  /* 0x0000001100097c82 */ /* 0x000fe20008000000 */
[----:B------:R-:W-:Y:S01]  /*9700*/  UMOV UR11, UR19 ;  /* 0x00000013000b7c82 */ /* 0x000fe20008000000 */
[----:B------:R-:W-:Y:S01]  /*9710*/  UMOV UR26, 0x80 ;  /* 0x00000080001a7882 */ /* 0x000fe20000000000 */
[----:B------:R-:W-:Y:S01]  /*9720*/  UMOV UR25, UR17 ;  /* 0x0000001100197c82 */ /* 0x000fe20008000000 */
[----:B------:R-:W-:Y:S01]  /*9730*/  UMOV UR27, UR19 ;  /* 0x00000013001b7c82 */ /* 0x000fe20008000000 */
[----:B------:R-:W-:Y:S01]  /*9740*/  UMOV UR43, UR17 ;  /* 0x00000011002b7c82 */ /* 0x000fe20008000000 */
[----:B------:R-:W-:Y:S01]  /*9750*/  UMOV UR7, 0x10 ;  /* 0x0000001000077882 */ /* 0x000fe20000000000 */
[----:B------:R1:W-:Y:S01]  /*9760*/  UTMALDG.4D [UR8], [UR32], desc[UR40] ;  /* 0x00002808200075b4 */ /* 0x0003e20008019000 */
[----:B------:R1:W-:Y:S01]  /*9770*/  UTMALDG.4D [UR24], [UR32], desc[UR40] ;  /* 0x00002818200075b4 */ /* 0x0003e20008019000 */
[----:B------:R1:W-:Y:S02]  /*9780*/  UBLKCP.S.G [UR42], [UR30], UR7 ;  /* 0x0000002a1e0073ba */ /* 0x0003e40008000207 */
[----:B-1----:R-:W-:Y:S01]  /*9790*/  NOP ;  /* 0x0000000000007918 */ /* 0x002fe20000000000 */
.L_x_1256:
[----:B------:R-:W-:Y:S05]  /*97a0*/  BSYNC B1 ;  /* 0x0000000000017941 */ /* 0x000fea0003800000 */
.L_x_1254:
[----:B------:R-:W-:-:S03]  /*97b0*/  UMOV UR7, 0xffffffff ;  /* 0xffffffff00077882 */ /* 0x000fc60000000000 */
[----:B------:R-:W-:Y:S05]  /*97c0*/  BRA.DIV UR7, `(.L_x_1276) ;  /* 0x0000000607887947 */ /* 0x000fea000b800000 */
[----:B------:R-:W-:-:S13]  /*97d0*/  ELECT P6, URZ, PT ;  /* 0x00000000003f782f */ /* 0x000fda00038c0000 */
.L_x_1295:
[----:B------:R-:W-:Y:S05]  /*97e0*/  @!P6 BRA `(.L_x_1219) ;  /* 0x000000000074e947 */ /* 0x000fea0003800000 */
[----:B------:R-:W-:-:S06]  /*97f0*/  ULOP3.LUT UR7, UR38, 0x2, URZ, 0xfc, !UPT ;  /* 0x0000000226077892 */ /* 0x000fcc000f8efc3f */
[----:B------:R-:W-:-:S05]  /*9800*/  IMAD.U32 R0, RZ, RZ, UR7 ;  /* 0x00000007ff007e24 */ /* 0x000fca000f8e00ff */
[----:B------:R-:W-:-:S13]  /*9810*/  ISETP.NE.AND P2, PT, R0, 0x3, PT ;  /* 0x000000030000780c */ /* 0x000fda0003f45270 */
[----:B------:R-:W-:Y:S05]  /*9820*/  @!P2 BRA `(.L_x_1277) ;  /* 0x000000000004a947 */ /* 0x000fea0003800000 */
[----:B------:R-:W-:Y:S01]  /*9830*/  BPT.TRAP 0x1 ;  /* 0x000000040000795c */ /* 0x000fe20000300000 */
.L_x_1277:
[----:B------:R-:W1:Y:S01]  /*9840*/  S2R R3, SR_CgaCtaId ;  /* 0x0000000000037919 */ /* 0x000e620000008800 */
[----:B------:R-:W-:Y:S02]  /*9850*/  MOV R0, 0x400 ;  /* 0x0000040000007802 */ /* 0x000fe40000000f00 */
[----:B------:R-:W-:Y:S02]  /*9860*/  SHF.L.U32 R2, R7, 0x1f, RZ ;  /* 0x0000001f07027819 */ /* 0x000fe400000006ff */
[----:B-1----:R-:W-:-:S05]  /*9870*/  LEA R4, R3, R0, 0x18 ;  /* 0x0000000003047211 */ /* 0x002fca00078ec0ff */
        /* <DEDUP_REMOVED lines=11> */
.L_x_1296:
[----:B------:R-:W2:Y:S02]  /*9930*/  SYNCS.PHASECHK.TRANS64.TRYWAIT P0, [R3+URZ], R0 ;  /* 0x00000000030075a7 */ /* 0x000ea4000800017f */
[----:B--2---:R-:W-:Y:S05]  /*9940*/  @!P0 BRA `(.L_x_1279) ;  /* 0x00000004005c8947 */ /* 0x004fea0003800000 */
.L_x_1297:
[----:B------:R-:W-:Y:S05]  /*9950*/  @!P2 BRA `(.L_x_1280) ;  /* 0x000000000004a947 */ /* 0x000fea0003800000 */
[----:B------:R-:W-:Y:S01]  /*9960*/  BPT.TRAP 0x1 ;  /* 0x000000040000795c */ /* 0x000fe20000300000 */
.L_x_1280:
[----:B------:R-:W-:-:S07]  /*9970*/  SHF.L.U32 R5, R5, 0x1f, RZ ;  /* 0x0000001f05057819 */ /* 0x000fce00000006ff */
.L_x_1281:
[----:B---3--:R3:W4:Y:S02]  /*9980*/  SYNCS.PHASECHK.TRANS64.TRYWAIT P0, [R4+URZ+0x36438], R5 ;  /* 0x03643805040075a7 */ /* 0x008724000800017f */
[----:B----4-:R-:W-:Y:S05]  /*9990*/  @!P0 NANOSLEEP.SYNCS 0x989680 ;  /* 0x009896800000895d */ /* 0x010fea0003900000 */
[----:B------:R-:W4:Y:S02]  /*99a0*/  @!P0 SYNCS.PHASECHK.TRANS64 P0, [R4+URZ+0x36438], R5 ;  /* 0x03643805040085a7 */ /* 0x000f24000800007f */
[----:B----4-:R-:W-:Y:S05]  /*99b0*/  @!P0 BRA `(.L_x_1281) ;  /* 0xfffffffc00f08947 */ /* 0x010fea000383ffff */
.L_x_1219:
[----:B------:R-:W-:Y:S05]  /*99c0*/  BSYNC B0 ;  /* 0x0000000000007941 */ /* 0x000fea0003800000 */
.L_x_1217:
[----:B------:R-:W-:Y:S05]  /*99d0*/  EXIT ;  /* 0x000000000000794d */ /* 0x000fea0003800000 */
.L_x_1164:
[----:B------:R-:W-:Y:S02]  /*99e0*/  IMAD.MOV.U32 R12, RZ, RZ, RZ ;  /* 0x000000ffff0c7224 */ /* 0x000fe400078e00ff */
[----:B------:R-:W-:Y:S02]  /*99f0*/  IMAD.MOV.U32 R11, RZ, RZ, 0x1f ;  /* 0x0000001fff0b7424 */ /* 0x000fe400078e00ff */
[----:B------:R-:W-:-:S07]  /*9a00*/  IMAD.MOV.U32 R15, RZ, RZ, -0x1 ;  /* 0xffffffffff0f7424 */ /* 0x000fce00078e00ff */
[----:B------:R-:W-:Y:S05]  /*9a10*/  WARPSYNC.COLLECTIVE R15, `(.L_x_1282) ;  /* 0x000000000f087348 */ /* 0x000fea0003c00000 */
[----:B------:R1:W2:Y:S02]  /*9a20*/  SHFL.IDX P6, R14, R13, R12, R11 ;  /* 0x0000000c0d0e7389 */ /* 0x0002a400000c000b */
[----:B-12---:R-:W-:Y:S01]  /*9a30*/  ENDCOLLECTIVE ;  /* 0x000000000000791b */ /* 0x006fe20003800000 */
.L_x_1282:
[----:B------:R-:W-:Y:S05]  /*9a40*/  BRA `(.L_x_1283) ;  /* 0xffffff7400ac7947 */ /* 0x000fea000383ffff */
.L_x_1166:
[----:B--2---:R-:W-:-:S04]  /*9a50*/  IMAD.U32 R3, RZ, RZ, UR37 ;  /* 0x00000025ff037e24 */ /* 0x004fc8000f8e00ff */
[----:B------:R2:W3:Y:S03]  /*9a60*/  SYNCS.PHASECHK.TRANS64.TRYWAIT P0, [R3+URZ+0x36400], R10 ;  /* 0x0364000a030075a7 */ /* 0x0004e6000800017f */
[----:B---3--:R-:W-:Y:S05]  /*9a70*/  @!P0 NANOSLEEP.SYNCS 0x989680 ;  /* 0x009896800000895d */ /* 0x008fea0003900000 */
[----:B------:R-:W3:Y:S02]  /*9a80*/  @!P0 SYNCS.PHASECHK.TRANS64 P0, [R3+URZ+0x36400], R10 ;  /* 0x0364000a030085a7 */ /* 0x000ee4000800007f */
[----:B---3--:R-:W-:Y:S05]  /*9a90*/  @!P0 BRA `(.L_x_1166) ;  /* 0xfffffffc00ec8947 */ /* 0x008fea000383ffff */
[----:B------:R-:W-:Y:S05]  /*9aa0*/  BRA `(.L_x_1165) ;  /* 0xffffff7400e07947 */ /* 0x000fea000383ffff */
.L_x_1170:
[----:B--2---:R2:W3:Y:S02]  /*9ab0*/  SYNCS.PHASECHK.TRANS64.TRYWAIT P1, [R3+URZ+0x36410], R10 ;  /* 0x0364100a030075a7 */ /* 0x0044e4000802017f */
[----:B---3--:R-:W-:Y:S05]  /*9ac0*/  @!P1 NANOSLEEP.SYNCS 0x989680 ;  /* 0x009896800000995d */ /* 0x008fea0003900000 */
[----:B------:R-:W3:Y:S02]  /*9ad0*/  @!P1 SYNCS.PHASECHK.TRANS64 P1, [R3+URZ+0x36410], R10 ;  /* 0x0364100a030095a7 */ /* 0x000ee4000802007f */
[----:B---3--:R-:W-:Y:S05]  /*9ae0*/  @!P1 BRA `(.L_x_1170) ;  /* 0xfffffffc00f09947 */ /* 0x008fea000383ffff */
[----:B------:R-:W-:Y:S05]  /*9af0*/  BRA `(.L_x_1169) ;  /* 0xffffff7c00bc7947 */ /* 0x000fea000383ffff */
.L_x_1174:
[----:B----4-:R-:W-:-:S04]  /*9b00*/  IMAD.U32 R11, RZ, RZ, UR37 ;  /* 0x00000025ff0b7e24 */ /* 0x010fc8000f8e00ff */
[----:B------:R4:W1:Y:S03]  /*9b10*/  SYNCS.PHASECHK.TRANS64.TRYWAIT P1, [R11+URZ+0x36430], R10 ;  /* 0x0364300a0b0075a7 */ /* 0x000866000802017f */
[----:B-1----:R-:W-:Y:S05]  /*9b20*/  @!P1 NANOSLEEP.SYNCS 0x989680 ;  /* 0x009896800000995d */ /* 0x002fea0003900000 */
[----:B------:R-:W1:Y:S02]  /*9b30*/  @!P1 SYNCS.PHASECHK.TRANS64 P1, [R11+URZ+0x36430], R10 ;  /* 0x0364300a0b0095a7 */ /* 0x000e64000802007f */
[----:B-1----:R-:W-:Y:S05]  /*9b40*/  @!P1 BRA `(.L_x_1174) ;  /* 0xfffffffc00ec9947 */ /* 0x002fea000383ffff */
[----:B------:R-:W-:Y:S05]  /*9b50*/  BRA `(.L_x_1173) ;  /* 0xffffff84005c7947 */ /* 0x000fea000383ffff */
.L_x_1257:
[----:B-1----:R1:W2:Y:S02]  /*9b60*/  SYNCS.PHASECHK.TRANS64.TRYWAIT P1, [R0+URZ+0x36420], R6 ;  /* 0x03642006000075a7 */ /* 0x0022a4000802017f */
[----:B--2---:R-:W-:Y:S05]  /*9b70*/  @!P1 NANOSLEEP.SYNCS 0x989680 ;  /* 0x009896800000995d */ /* 0x004fea0003900000 */
[----:B------:R-:W2:Y:S02]  /*9b80*/  @!P1 SYNCS.PHASECHK.TRANS64 P1, [R0+URZ+0x36420], R6 ;  /* 0x03642006000095a7 */ /* 0x000ea4000802007f */
[----:B--2---:R-:W-:Y:S05]  /*9b90*/  @!P1 BRA `(.L_x_1257) ;  /* 0xfffffffc00f09947 */ /* 0x004fea000383ffff */
[----:B------:R-:W-:Y:S05]  /*9ba0*/  BRA `(.L_x_1284) ;  /* 0xffffffdc007c7947 */ /* 0x000fea000383ffff */
.L_x_1261:
[----:B-1----:R1:W2:Y:S02]  /*9bb0*/  SYNCS.PHASECHK.TRANS64.TRYWAIT P1, [R0+URZ+0x36438], R6 ;  /* 0x03643806000075a7 */ /* 0x0022a4000802017f */
[----:B--2---:R-:W-:Y:S05]  /*9bc0*/  @!P1 NANOSLEEP.SYNCS 0x989680 ;  /* 0x009896800000995d */ /* 0x004fea0003900000 */
[----:B------:R-:W2:Y:S02]  /*9bd0*/  @!P1 SYNCS.PHASECHK.TRANS64 P1, [R0+URZ+0x36438], R6 ;  /* 0x03643806000095a7 */ /* 0x000ea4000802007f */
[----:B--2---:R-:W-:Y:S05]  /*9be0*/  @!P1 BRA `(.L_x_1261) ;  /* 0xfffffffc00f09947 */ /* 0x004fea000383ffff */
[----:B------:R-:W-:Y:S05]  /*9bf0*/  BRA `(.L_x_1285) ;  /* 0xffffffe400687947 */ /* 0x000fea000383ffff */
.L_x_1263:
[----:B--2---:R2:W3:Y:S02]  /*9c00*/  SYNCS.PHASECHK.TRANS64.TRYWAIT P1, [R0+URZ+0x36428], R3 ;  /* 0x03642803000075a7 */ /* 0x0044e4000802017f */
[----:B---3--:R-:W-:Y:S05]  /*9c10*/  @!P1 NANOSLEEP.SYNCS 0x989680 ;  /* 0x009896800000995d */ /* 0x008fea0003900000 */
[----:B------:R-:W3:Y:S02]  /*9c20*/  @!P1 SYNCS.PHASECHK.TRANS64 P1, [R0+URZ+0x36428], R3 ;  /* 0x03642803000095a7 */ /* 0x000ee4000802007f */
[----:B---3--:R-:W-:Y:S05]  /*9c30*/  @!P1 BRA `(.L_x_1263) ;  /* 0xfffffffc00f09947 */ /* 0x008fea000383ffff */
[----:B------:R-:W-:Y:S05]  /*9c40*/  BRA `(.L_x_1286) ;  /* 0xffffffe8002c7947 */ /* 0x000fea000383ffff */
.L_x_1265:
[----:B--2---:R2:W3:Y:S02]  /*9c50*/  SYNCS.PHASECHK.TRANS64.TRYWAIT P1, [R0+URZ+0x36438], R29 ;  /* 0x0364381d000075a7 */ /* 0x0044e4000802017f */
[----:B---3--:R-:W-:Y:S05]  /*9c60*/  @!P1 NANOSLEEP.SYNCS 0x989680 ;  /* 0x009896800000995d */ /* 0x008fea0003900000 */
[----:B------:R-:W3:Y:S02]  /*9c70*/  @!P1 SYNCS.PHASECHK.TRANS64 P1, [R0+URZ+0x36438], R29 ;  /* 0x0364381d000095a7 */ /* 0x000ee4000802007f */
[----:B---3--:R-:W-:Y:S05]  /*9c80*/  @!P1 BRA `(.L_x_1265) ;  /* 0xfffffffc00f09947 */ /* 0x008fea000383ffff */
[----:B------:R-:W-:Y:S05]  /*9c90*/  BRA `(.L_x_1287) ;  /* 0xffffffe800e07947 */ /* 0x000fea000383ffff */
.L_x_1267:
[----:B------:R-:W-:-:S07]  /*9ca0*/  SHF.L.U32 R5, R7, 0x1f, RZ ;  /* 0x0000001f07057819 */ /* 0x000fce00000006ff */
.L_x_1288:
[----:B----4-:R4:W1:Y:S02]  /*9cb0*/  SYNCS.PHASECHK.TRANS64.TRYWAIT P1, [R0+URZ+0x36420], R5 ;  /* 0x03642005000075a7 */ /* 0x010864000802017f */
[----:B-1----:R-:W-:Y:S05]  /*9cc0*/  @!P1 NANOSLEEP.SYNCS 0x989680 ;  /* 0x009896800000995d */ /* 0x002fea0003900000 */
[----:B------:R-:W1:Y:S02]  /*9cd0*/  @!P1 SYNCS.PHASECHK.TRANS64 P1, [R0+URZ+0x36420], R5 ;  /* 0x03642005000095a7 */ /* 0x000e64000802007f */
[----:B-1----:R-:W-:Y:S05]  /*9ce0*/  @!P1 BRA `(.L_x_1288) ;  /* 0xfffffffc00f09947 */ /* 0x002fea000383ffff */
[----:B------:R-:W-:Y:S05]  /*9cf0*/  BRA `(.L_x_1289) ;  /* 0xffffffec00747947 */ /* 0x000fea000383ffff */
.L_x_1270:
[----:B----4-:R4:W1:Y:S02]  /*9d00*/  SYNCS.PHASECHK.TRANS64.TRYWAIT P1, [R0+URZ+0x36438], R6 ;  /* 0x03643806000075a7 */ /* 0x010864000802017f */
[----:B-1----:R-:W-:Y:S05]  /*9d10*/  @!P1 NANOSLEEP.SYNCS 0x989680 ;  /* 0x009896800000995d */ /* 0x002fea0003900000 */
[----:B------:R-:W1:Y:S02]  /*9d20*/  @!P1 SYNCS.PHASECHK.TRANS64 P1, [R0+URZ+0x36438], R6 ;  /* 0x03643806000095a7 */ /* 0x000e64000802007f */
[----:B-1----:R-:W-:Y:S05]  /*9d30*/  @!P1 BRA `(.L_x_1270) ;  /* 0xfffffffc00f09947 */ /* 0x002fea000383ffff */
[----:B------:R-:W-:Y:S05]  /*9d40*/  BRA `(.L_x_1290) ;  /* 0xfffffff000407947 */ /* 0x000fea000383ffff */
.L_x_1272:
[----:B-1----:R1:W4:Y:S02]  /*9d50*/  SYNCS.PHASECHK.TRANS64.TRYWAIT P1, [R0+URZ+0x36428], R5 ;  /* 0x03642805000075a7 */ /* 0x002324000802017f */
[----:B----4-:R-:W-:Y:S05]  /*9d60*/  @!P1 NANOSLEEP.SYNCS 0x989680 ;  /* 0x009896800000995d */ /* 0x010fea0003900000 */
[----:B------:R-:W4:Y:S02]  /*9d70*/  @!P1 SYNCS.PHASECHK.TRANS64 P1, [R0+URZ+0x36428], R5 ;  /* 0x03642805000095a7 */ /* 0x000f24000802007f */
[----:B----4-:R-:W-:Y:S05]  /*9d80*/  @!P1 BRA `(.L_x_1272) ;  /* 0xfffffffc00f09947 */ /* 0x010fea000383ffff */
[----:B------:R-:W-:Y:S05]  /*9d90*/  BRA `(.L_x_1291) ;  /* 0xfffffff000e87947 */ /* 0x000fea000383ffff */
.L_x_1274:
[----:B----4-:R4:W1:Y:S02]  /*9da0*/  SYNCS.PHASECHK.TRANS64.TRYWAIT P1, [R0+URZ+0x36438], R3 ;  /* 0x03643803000075a7 */ /* 0x010864000802017f */
[----:B-1----:R-:W-:Y:S05]  /*9db0*/  @!P1 NANOSLEEP.SYNCS 0x989680 ;  /* 0x009896800000995d */ /* 0x002fea0003900000 */
[----:B------:R-:W1:Y:S02]  /*9dc0*/  @!P1 SYNCS.PHASECHK.TRANS64 P1, [R0+URZ+0x36438], R3 ;  /* 0x03643803000095a7 */ /* 0x000e64000802007f */
[----:B-1----:R-:W-:Y:S05]  /*9dd0*/  @!P1 BRA `(.L_x_1274) ;  /* 0xfffffffc00f09947 */ /* 0x002fea000383ffff */
[----:B------:R-:W-:Y:S05]  /*9de0*/  BRA `(.L_x_1292) ;  /* 0xfffffff400a47947 */ /* 0x000fea000383ffff */
.L_x_1276:
[----:B------:R-:W-:Y:S01]  /*9df0*/  BSSY B1, `(.L_x_1293) ;  /* 0x0000006000017945 */ /* 0x000fe20003800000 */
[----:B------:R-:W-:-:S07]  /*9e00*/  IMAD.MOV.U32 R15, RZ, RZ, -0x1 ;  /* 0xffffffffff0f7424 */ /* 0x000fce00078e00ff */
[----:B------:R-:W-:Y:S05]  /*9e10*/  WARPSYNC.COLLECTIVE R15, `(.L_x_1294) ;  /* 0x000000000f0c7348 */ /* 0x000fea0003c00000 */
[----:B------:R-:W-:Y:S02]  /*9e20*/  ELECT P6, UR62, PT ;  /* 0x00000000003e782f */ /* 0x000fe400038c0000 */
[----:B------:R-:W-:Y:S01]  /*9e30*/  MOV R14, UR62 ;  /* 0x0000003e000e7c02 */ /* 0x000fe20008000f00 */
[----:B------:R-:W-:Y:S10]  /*9e40*/  ENDCOLLECTIVE ;  /* 0x000000000000791b */ /* 0x000ff40003800000 */
.L_x_1294:
[----:B------:R-:W-:Y:S05]  /*9e50*/  BSYNC B1 ;  /* 0x0000000000017941 */ /* 0x000fea0003800000 */
.L_x_1293:
[----:B------:R-:W-:Y:S05]  /*9e60*/  BRA `(.L_x_1295) ;  /* 0xfffffff8005c7947 */ /* 0x000fea000383ffff */
.L_x_1278:
[----:B-1----:R1:W2:Y:S02]  /*9e70*/  SYNCS.PHASECHK.TRANS64.TRYWAIT P0, [R9+URZ], R2 ;  /* 0x00000002090075a7 */ /* 0x0022a4000800017f */
[----:B--2---:R-:W-:Y:S05]  /*9e80*/  @!P0 NANOSLEEP.SYNCS 0x989680 ;  /* 0x009896800000895d */ /* 0x004fea0003900000 */
[----:B------:R-:W2:Y:S02]  /*9e90*/  @!P0 SYNCS.PHASECHK.TRANS64 P0, [R9+URZ], R2 ;  /* 0x00000002090085a7 */ /* 0x000ea4000800007f */
[----:B--2---:R-:W-:Y:S05]  /*9ea0*/  @!P0 BRA `(.L_x_1278) ;  /* 0xfffffffc00f08947 */ /* 0x004fea000383ffff */
[----:B------:R-:W-:Y:S05]  /*9eb0*/  BRA `(.L_x_1296) ;  /* 0xfffffff8009c7947 */ /* 0x000fea000383ffff */
.L_x_1279:
[----:B--2---:R2:W3:Y:S02]  /*9ec0*/  SYNCS.PHASECHK.TRANS64.TRYWAIT P0, [R3+URZ], R0 ;  /* 0x00000000030075a7 */ /* 0x0044e4000800017f */
[----:B---3--:R-:W-:Y:S05]  /*9ed0*/  @!P0 NANOSLEEP.SYNCS 0x989680 ;  /* 0x009896800000895d */ /* 0x008fea0003900000 */
[----:B------:R-:W3:Y:S02]  /*9ee0*/  @!P0 SYNCS.PHASECHK.TRANS64 P0, [R3+URZ], R0 ;  /* 0x00000000030085a7 */ /* 0x000ee4000800007f */
[----:B---3--:R-:W-:Y:S05]  /*9ef0*/  @!P0 BRA `(.L_x_1279) ;  /* 0xfffffffc00f08947 */ /* 0x008fea000383ffff */
[----:B------:R-:W-:Y:S05]  /*9f00*/  BRA `(.L_x_1297) ;  /* 0xfffffff800907947 */ /* 0x000fea000383ffff */
.L_x_1298:
        /* <DEDUP_REMOVED lines=15> */
.L_x_3863:


//--------------------- .text._ZN7cutlass13device_kernelIN5flash11enable_sm90INS1_16FlashAttnBwdSm90INS1_25CollectiveMainloopBwdSm90ILi2ELi1ELi1EN4cute5tupleIJNS5_1CILi1EEES8_S8_EEENS6_IJNS7_ILi64EEENS7_ILi96EEENS7_ILi192EEEEEENS_6half_tEfNS_4arch4Sm90ELb0ELb1ELb1ELb0ELb1ELb0ELb1ELb0ELi3ELi1ELi1ELi1ELb0EEENS1_21CollectiveEpilogueBwdISD_SE_SG_Li384ELb0ELb1ELi3EEENS1_19SingleTileSchedulerILb0ELb0ELb0ELi96EEEEEEEEEvNT_6ParamsE --------------------------
	.section	.text._ZN7cutlass13device_kernelIN5flash11enable_sm90INS1_16FlashAttnBwdSm90INS1_25CollectiveMainloopBwdSm90ILi2ELi1ELi1EN4cute5tupleIJNS5_1CILi1EEES8_S8_EEENS6_IJNS7_ILi64EEENS7_ILi96EEENS7_ILi192EEEEEENS_6half_tEfNS_4arch4Sm90ELb0ELb1ELb1ELb0ELb1ELb0ELb1ELb0ELi3ELi1ELi1ELi1ELb0EEENS1_21CollectiveEpilogueBwdISD_SE_SG_Li384ELb0ELb1ELi3EEENS1_19SingleTileSchedulerILb0ELb0ELb0ELi96EEEEEEEEEvNT_6ParamsE,"ax",@progbits
	.align	128
.text._ZN7cutlass13device_kernelIN5flash11enable_sm90INS1_16FlashAttnBwdSm90INS1_25CollectiveMainloopBwdSm90ILi2ELi1ELi1EN4cute5tupleIJNS5_1CILi1EEES8_S8_EEENS6_IJNS7_ILi64EEENS7_ILi96EEENS7_ILi192EEEEEENS_6half_tEfNS_4arch4Sm90ELb0ELb1ELb1ELb0ELb1ELb0ELb1ELb0ELi3ELi1ELi1ELi1ELb0EEENS1_21CollectiveEpilogueBwdISD_SE_SG_Li384ELb0ELb1ELi3EEENS1_19SingleTileSchedulerILb0ELb0ELb0ELi96EEEEEEEEEvNT_6ParamsE:
        .type           _ZN7cutlass13device_kernelIN5flash11enable_sm90INS1_16FlashAttnBwdSm90INS1_25CollectiveMainloopBwdSm90ILi2ELi1ELi1EN4cute5tupleIJNS5_1CILi1EEES8_S8_EEENS6_IJNS7_ILi64EEENS7_ILi96EEENS7_ILi192EEEEEENS_6half_tEfNS_4arch4Sm90ELb0ELb1ELb1ELb0ELb1ELb0ELb1ELb0ELi3ELi1ELi1ELi1ELb0EEENS1_21CollectiveEpilogueBwdISD_SE_SG_Li384ELb0ELb1ELi3EEENS1_19SingleTileSchedulerILb0ELb0ELb0ELi96EEEEEEEEEvNT_6ParamsE,@function
        .size           _ZN7cutlass13device_kernelIN5flash11enable_sm90INS1_16FlashAttnBwdSm90INS1_25CollectiveMainloopBwdSm90ILi2ELi1ELi1EN4cute5tupleIJNS5_1CILi1EEES8_S8_EEENS6_IJNS7_ILi64EEENS7_ILi96EEENS7_ILi192EEEEEENS_6half_tEfNS_4arch4Sm90ELb0ELb1ELb1ELb0ELb1ELb0ELb1ELb0ELi3ELi1ELi1ELi1ELb0EEENS1_21CollectiveEpilogueBwdISD_SE_SG_Li384ELb0ELb1ELi3EEENS1_19SingleTileSchedulerILb0ELb0ELb0ELi96EEEEEEEEEvNT_6ParamsE,(.L_x_3864 - _ZN7cutlass13device_kernelIN5flash11enable_sm90INS1_16FlashAttnBwdSm90INS1_25CollectiveMainloopBwdSm90ILi2ELi1ELi1EN4cute5tupleIJNS5_1CILi1EEES8_S8_EEENS6_IJNS7_ILi64EEENS7_ILi96EEENS7_ILi192EEEEEENS_6half_tEfNS_4arch4Sm90ELb0ELb1ELb1ELb0ELb1ELb0ELb1ELb0ELi3ELi1ELi1ELi1ELb0EEENS1_21CollectiveEpilogueBwdISD_SE_SG_Li384ELb0ELb1ELi3EEENS1_19SingleTileSchedulerILb0ELb0ELb0ELi96EEEEEEEEEvNT_6ParamsE)
        .other          _ZN7cutlass13device_kernelIN5flash11enable_sm90INS1_16FlashAttnBwdSm90INS1_25CollectiveMainloopBwdSm90ILi2ELi1ELi1EN4cute5tupleIJNS5_1CILi1EEES8_S8_EEENS6_IJNS7_ILi64EEENS7_ILi96EEENS7_ILi192EEEEEENS_6half_tEfNS_4arch4Sm90ELb0ELb1ELb1ELb0ELb1ELb0ELb1ELb0ELi3ELi1ELi1ELi1ELb0EEENS1_21CollectiveEpilogueBwdISD_SE_SG_Li384ELb0ELb1ELi3EEENS1_19SingleTileSchedulerILb0ELb0ELb0ELi96EEEEEEEEEvNT_6ParamsE,@"STO_CUDA_ENTRY STV_DEFAULT"
_ZN7cutlass13device_kernelIN5flash11enable_sm90INS1_16FlashAttnBwdSm90INS1_25CollectiveMainloopBwdSm90ILi2ELi1ELi1EN4cute5tupleIJNS5_1CILi1EEES8_S8_EEENS6_IJNS7_ILi64EEENS7_ILi96EEENS7_ILi192EEEEEENS_6half_tEfNS_4arch4Sm90ELb0ELb1ELb1ELb0ELb1ELb0ELb1ELb0ELi3ELi1ELi1ELi1ELb0EEENS1_21CollectiveEpilogueBwdISD_SE_SG_Li384ELb0ELb1ELi3EEENS1_19SingleTileSchedulerILb0ELb0ELb0ELi96EEEEEEEEEvNT_6ParamsE:
        /* <DEDUP_REMOVED lines=30> */
.L_x_1300:
[----:B------:R-:W-:Y:S05]  /*01e0*/  BSYNC B0 ;  /* 0x0000000000007941 */ /* 0x000fea0003800000 */
.L_x_1299:
        /* <DEDUP_REMOVED lines=37> */
.L_x_1301:
        /* <DEDUP_REMOVED lines=20> */
.L_x_1302:
[----:B------:R-:W-:Y:S01]  /*0580*/  PLOP3.LUT P0, PT, PT, PT, UP0, 0x80, 0x0 ;  /* 0x000000000000781c */ /* 0x000fe20003f0f008 */
[----:B------:R-:W-:Y:S01]  /*0590*/  NOP ;  /* 0x0000000000007918 */ /* 0x000fe20000000000 */
[----:B------:R-:W-:Y:S01]  /*05a0*/  ULDC.64 UR46, c[0x0][0x208] ;  /* 0x00008200002e7ab9 */ /* 0x000fe20000000a00 */
[----:B-12-4-:R-:W-:Y:S10]  /*05b0*/  BAR.SYNC.DEFER_BLOCKING 0x0 ;  /* 0x0000000000007b1d */ /* 0x016ff40000010000 */
[----:B------:R-:W-:Y:S05]  /*05c0*/  @!P0 BRA `(.L_x_1303) ;  /* 0x0000005c005c8947 */ /* 0x000fea0003800000 */
.L_x_1304:
        /* <DEDUP_REMOVED lines=85> */
.L_x_1305:
        /* <DEDUP_REMOVED lines=37> */
.L_x_1308:
        /* <DEDUP_REMOVED lines=15> */
.L_x_1307:
        /* <DEDUP_REMOVED lines=20> */
.L_x_1310:
        /* <DEDUP_REMOVED lines=15> */
.L_x_1309:
        /* <DEDUP_REMOVED lines=8> */
.L_x_1459:
        /* <DEDUP_REMOVED lines=19> */
.L_x_1312:
        /* <DEDUP_REMOVED lines=110> */
.L_x_1332:
[----:B------:R-:W-:Y:S01]  /*1920*/  IMAD.U32 R3, RZ, RZ, UR38 ;  /* 0x00000026ff037e24 */ /* 0x000fe2000f8e00ff */
[----:B------:R-:W-:Y:S05]  /*1930*/  YIELD ;  /* 0x0000000000007946 */ /* 0x000fea0003800000 */
[----:B------:R-:W-:-:S04]  /*1940*/  LOP3.LUT R3, R3, 0x1, RZ, 0xfc, !PT ;  /* 0x0000000103037812 */ /* 0x000fc800078efcff */
[----:B------:R-:W-:-:S13]  /*1950*/  ISETP.NE.AND P0, PT, R3, 0x3, PT ;  /* 0x000000030300780c */ /* 0x000fda0003f05270 */
[----:B------:R-:W-:Y:S05]  /*1960*/  @!P0 BRA `(.L_x_1314) ;  /* 0x0000000000048947 */ /* 0x000fea0003800000 */
[----:B------:R-:W-:Y:S01]  /*1970*/  BPT.TRAP 0x1 ;  /* 0x000000040000795c */ /* 0x000fe20000300000 */
.L_x_1314:
[----:B------:R-:W-:Y:S02]  /*1980*/  LEA R3, R2, UR37, 0x3 ;  /* 0x0000002502037c11 */ /* 0x000fe4000f8e18ff */
[----:B------:R-:W-:-:S04]  /*1990*/  SHF.L.U32 R10, R7, 0x1f, RZ ;  /* 0x0000001f070a7819 */ /* 0x000fc800000006ff */
[----:B------:R1:W2:Y:S01]  /*19a0*/  SYNCS.PHASECHK.TRANS64.TRYWAIT P1, [R3+URZ+0x36410], R10 ;  /* 0x0364100a030075a7 */ /* 0x0002a2000802017f */
[----:B------:R-:W-:Y:S05]  /*19b0*/  @!P0 BRA `(.L_x_1315) ;  /* 0x0000000000048947 */ /* 0x000fea0003800000 */
[----:B------:R-:W-:Y:S01]  /*19c0*/  BPT.TRAP 0x1 ;  /* 0x000000040000795c */ /* 0x000fe20000300000 */
.L_x_1315:
[----:B--2---:R-:W-:Y:S05]  /*19d0*/  @P1 BRA `(.L_x_1316) ;  /* 0x0000000000081947 */ /* 0x004fea0003800000 */
[----:B------:R-:W2:Y:S02]  /*19e0*/  SYNCS.PHASECHK.TRANS64.TRYWAIT P1, [R3+URZ+0x36410], R10 ;  /* 0x0364100a030075a7 */ /* 0x000ea4000802017f */
[----:B--2---:R-:W-:Y:S05]  /*19f0*/  @!P1 BRA `(.L_x_1317) ;  /* 0x0000008c00e89947 */ /* 0x004fea0003800000 */
.L_x_1316:
        /* <DEDUP_REMOVED lines=8> */
[----:B------:R-:W-:-:S02]  /*1a80*/  UMOV UR11, 0x40000040 ;  /* 0x40000040000b7882 */ /* 0x000fc40000000000 */
[----:B------:R-:W-:Y:S02]  /*1a90*/  ULOP3.LUT UR5, UR5, 0x3fff, URZ, 0xc0, !UPT ;  /* 0x00003fff05057892 */ /* 0x000fe4000f8ec03f */
[----:B-12---:R-:W-:Y:S02]  /*1aa0*/  LEA R10, R9, UR37, 0x2 ;  /* 0x00000025090a7c11 */ /* 0x006fe4000f8e10ff */
[----:B------:R-:W-:Y:S02]  /*1ab0*/  ULEA UR4, UR6, UR37, 0xc ;  /* 0x0000002506047291 */ /* 0x000fe4000f8e603f */
[----:B------:R-:W-:Y:S02]  /*1ac0*/  ULOP3.LUT UR5, UR5, 0x10000, URZ, 0xfc, !UPT ;  /* 0x0001000005057892 */ /* 0x000fe4000f8efc3f */
[----:B------:R-:W-:Y:S02]  /*1ad0*/  USHF.R.U32.HI UR6, URZ, 0x4, UR4 ;  /* 0x000000043f067899 */ /* 0x000fe40008011604 */
[----:B------:R-:W-:-:S02]  /*1ae0*/  UIMAD UR5, UR7, 0x600, UR5 ;  /* 0x00000600070578a4 */ /* 0x000fc4000f8e0205 */
[----:B------:R-:W-:-:S04]  /*1af0*/  ULOP3.LUT UR6, UR6, 0x3fff, URZ, 0xc0, !UPT ;  /* 0x00003fff06067892 */ /* 0x000fc8000f8ec03f */
[----:B------:R-:W-:Y:S01]  /*1b00*/  ULOP3.LUT UR6, UR6, 0x10000, URZ, 0xfc, !UPT ;  /* 0x0001000006067892 */ /* 0x000fe2000f8efc3f */
[----:B------:R-:W-:-:S06]  /*1b10*/  UMOV UR8, UR5 ;  /* 0x0000000500087c82 */ /* 0x000fcc0008000000 */
[----:B------:R-:W-:Y:S02]  /*1b20*/  UMOV UR10, UR6 ;  /* 0x00000006000a7c82 */ /* 0x000fe40008000000 */
[----:B------:R-:W-:Y:S01]  /*1b30*/  HGMMA.64x32x16.F32 R136, gdesc[UR8], RZ, !UPT, gsb0 ;  /* 0x00600000088879f0 */ /* 0x000fe2000c0008ff */
        /* <DEDUP_REMOVED lines=82> */
.L_x_1318:
[----:B-1----:R-:W-:-:S04]  /*2060*/  SHF.L.U32 R10, R4, 0x1f, RZ ;  /* 0x0000001f040a7819 */ /* 0x002fc800000006ff */
[----:B------:R1:W4:Y:S01]  /*2070*/  SYNCS.PHASECHK.TRANS64.TRYWAIT P1, [UR37+0x36430], R10 ;  /* 0x0364300aff0075a7 */ /* 0x0003220008020165 */
[----:B------:R-:W-:Y:S05]  /*2080*/  @!P0 BRA `(.L_x_1319) ;  /* 0x0000000000048947 */ /* 0x000fea0003800000 */
[----:B------:R-:W-:Y:S01]  /*2090*/  BPT.TRAP 0x1 ;  /* 0x000000040000795c */ /* 0x000fe20000300000 */
.L_x_1319:
[----:B----4-:R-:W-:Y:S05]  /*20a0*/  @P1 BRA `(.L_x_1320) ;  /* 0x0000000000081947 */ /* 0x010fea0003800000 */
[----:B------:R-:W4:Y:S02]  /*20b0*/  SYNCS.PHASECHK.TRANS64.TRYWAIT P1, [UR37+0x36430], R10 ;  /* 0x0364300aff0075a7 */ /* 0x000f240008020165 */
[----:B----4-:R-:W-:Y:S05]  /*20c0*/  @!P1 BRA `(.L_x_1321) ;  /* 0x0000008800489947 */ /* 0x010fea0003800000 */
.L_x_1320:
        /* <DEDUP_REMOVED lines=147> */
.L_x_1324:
[----:B------:R-:W-:-:S06]  /*2a00*/  UISETP.NE.AND UP0, UPT, UR42, 0x1, UPT ;  /* 0x000000012a00788c */ /* 0x000fcc000bf05270 */
[----:B------:R-:W-:-:S05]  /*2a10*/  PLOP3.LUT P1, PT, PT, PT, UP0, 0x80, 0x0 ;  /* 0x000000000000781c */ /* 0x000fca0003f2f008 */
[----:B------:R-:W-:-:S08]  /*2a20*/  @UP0 ULDC UR5, c[0x0][0x754] ;  /* 0x0001d50000050ab9 */ /* 0x000fd00000000800 */
[----:B------:R-:W-:Y:S01]  /*2a30*/  @P1 IMAD.HI.U32 R143, R142, UR5, RZ ;  /* 0x000000058e8f1c27 */ /* 0x000fe2000f8e00ff */
[----:B------:R-:W-:-:S04]  /*2a40*/  @UP0 ULDC UR5, c[0x0][0x758] ;  /* 0x0001d60000050ab9 */ /* 0x000fc80000000800 */
[----:B------:R-:W-:-:S07]  /*2a50*/  @P1 SHF.R.U32.HI R142, RZ, UR5, R143 ;  /* 0x00000005ff8e1c19 */ /* 0x000fce000801168f */
.L_x_1325:
[----:B------:R-:W-:Y:S05]  /*2a60*/  BSYNC B0 ;  /* 0x0000000000007941 */ /* 0x000fea0003800000 */
.L_x_1323:
[----:B------:R-:W4:Y:S01]  /*2a70*/  LDL R143, [R1+0x4] ;  /* 0x00000400018f7983 */ /* 0x000f220000100800 */
[----:B------:R-:W-:Y:S01]  /*2a80*/  IADD3 R148, R140, UR4, R5 ;  /* 0x000000048c947c10 */ /* 0x000fe2000fffe005 */
[----:B----4-:R-:W-:-:S05]  /*2a90*/  IMAD R142, R142, UR42, R143 ;  /* 0x0000002a8e8e7c24 */ /* 0x010fca000f8e028f */
[----:B------:R-:W-:Y:S02]  /*2aa0*/  VIADDMNMX R147, R142, UR42, R147, PT ;  /* 0x0000002a8e937c46 */ /* 0x000fe4000b800193 */
[----:B------:R-:W-:-:S07]  /*2ab0*/  VIMNMX R148, R148, R142, !PT ;  /* 0x0000008e94947248 */ /* 0x000fce0007fe0100 */
.L_x_1322:
        /* <DEDUP_REMOVED lines=18> */
.L_x_1328:
[----:B------:R-:W-:-:S06]  /*2be0*/  UISETP.NE.AND UP0, UPT, UR42, 0x1, UPT ;  /* 0x000000012a00788c */ /* 0x000fcc000bf05270 */
[----:B------:R-:W-:-:S05]  /*2bf0*/  PLOP3.LUT P1, PT, PT, PT, UP0, 0x80, 0x0 ;  /* 0x000000000000781c */ /* 0x000fca0003f2f008 */
[----:B------:R-:W-:-:S08]  /*2c00*/  @UP0 ULDC UR4, c[0x0][0x754] ;  /* 0x0001d50000040ab9 */ /* 0x000fd00000000800 */
[----:B------:R-:W-:Y:S01]  /*2c10*/  @P1 IMAD.HI.U32 R142, R140, UR4, RZ ;  /* 0x000000048c8e1c27 */ /* 0x000fe2000f8e00ff */
[----:B------:R-:W-:-:S04]  /*2c20*/  @UP0 ULDC UR4, c[0x0][0x758] ;  /* 0x0001d60000040ab9 */ /* 0x000fc80000000800 */
[----:B------:R-:W-:-:S07]  /*2c30*/  @P1 SHF.R.U32.HI R140, RZ, UR4, R142 ;  /* 0x00000004ff8c1c19 */ /* 0x000fce000801168e */
.L_x_1329:
[----:B------:R-:W-:Y:S05]  /*2c40*/  BSYNC B0 ;  /* 0x0000000000007941 */ /* 0x000fea0003800000 */
.L_x_1327:
[----:B------:R-:W4:Y:S02]  /*2c50*/  LDL R142, [R1+0x4] ;  /* 0x00000400018e7983 */ /* 0x000f240000100800 */
[----:B----4-:R-:W-:-:S05]  /*2c60*/  IMAD R140, R140, UR42, R142 ;  /* 0x0000002a8c8c7c24 */ /* 0x010fca000f8e028e */
[----:B------:R-:W-:Y:S02]  /*2c70*/  VIMNMX R145, R145, R140, !PT ;  /* 0x0000008c91917248 */ /* 0x000fe40007fe0100 */
[----:B------:R-:W-:-:S07]  /*2c80*/  VIADDMNMX R139, R140, UR42, R139, PT ;  /* 0x0000002a8c8b7c46 */ /* 0x000fce000b80018b */
.L_x_1326:
        /* <DEDUP_REMOVED lines=217> */
[----:B------:R-:W-:Y:S02]  /*3a20*/  UIMAD UR4, UR10, 0x3000, UR37 ;  /* 0x000030000a0478a4 */ /* 0x000fe4000f8e0225 */
[----:B------:R-:W-:Y:S02]  /*3a30*/  UIADD3 UR6, UR9, 0xc0, URZ ;  /* 0x000000c009067890 */ /* 0x000fe4000fffe03f */
[----:B------:R-:W-:Y:S02]  /*3a40*/  USHF.R.U32.HI UR5, URZ, 0x4, UR4 ;  /* 0x000000043f057899 */ /* 0x000fe40008011604 */
[----:B------:R-:W-:Y:S02]  /*3a50*/  UIADD3 UR4, UR8, 0x180, URZ ;  /* 0x0000018008047890 */ /* 0x000fe4000fffe03f */
[----:B------:R-:W-:Y:S01]  /*3a60*/  ULOP3.LUT UR10, UR5, 0x3fff, URZ, 0xc0, !UPT ;  /* 0x00003fff050a7892 */ /* 0x000fe2000f8ec03f */
[----:B------:R-:W-:-:S02]  /*3a70*/  UMOV UR7, 0x80000020 ;  /* 0x8000002000077882 */ /* 0x000fc40000000000 */
[----:B------:R-:W-:Y:S01]  /*3a80*/  UMOV UR5, 0x40000040 ;  /* 0x4000004000057882 */ /* 0x000fe20000000000 */
[----:B------:R-:W-:Y:S02]  /*3a90*/  WARPGROUP.DEPBAR.LE gsb0, 0x0 ;  /* 0x00008000000079c5 */ /* 0x000fe40000010000 */
[----:B------:R-:W-:-:S06]  /*3aa0*/  WARPGROUP.ARRIVE ;  /* 0x00000000000079c5 */ /* 0x000fcc0000000000 */
[----:B------:R-:W-:Y:S01]  /*3ab0*/  HGMMA.64x96x16.F32 R72, gdesc[UR4].tnspA.tnspB, R72, gsb0 ;  /* 0x61600000044879f0 */ /* 0x000fe20008000848 */
[----:B-1----:R-:W-:-:S04]  /*3ac0*/  IMAD.U32 R153, RZ, RZ, UR37 ;  /* 0x00000025ff997e24 */ /* 0x002fc8000f8e00ff */
[----:B------:R-:W-:-:S05]  /*3ad0*/  VIADD R153, R153, 0x33400 ;  /* 0x0003340099997836 */ /* 0x000fca0000000000 */
[----:B------:R-:W-:-:S13]  /*3ae0*/  R2UR UR13, R153 ;  /* 0x00000000990d72ca */ /* 0x000fda00000e0000 */
[----:B------:R-:W-:-:S04]  /*3af0*/  USHF.R.U32.HI UR13, URZ, 0x4, UR13 ;  /* 0x000000043f0d7899 */ /* 0x000fc8000801160d */
[----:B------:R-:W-:-:S04]  /*3b00*/  ULOP3.LUT UR13, UR13, 0x3fff, URZ, 0xc0, !UPT ;  /* 0x00003fff0d0d7892 */ /* 0x000fc8000f8ec03f */
[----:B------:R-:W-:Y:S01]  /*3b10*/  ULOP3.LUT UR14, UR13, 0x10000, URZ, 0xfc, !UPT ;  /* 0x000100000d0e7892 */ /* 0x000fe2000f8efc3f */
[----:B------:R-:W-:Y:S01]  /*3b20*/  UMOV UR9, 0x80000020 ;  /* 0x8000002000097882 */ /* 0x000fe20000000000 */
[----:B------:R-:W-:-:S05]  /*3b30*/  UMOV UR11, 0x40000040 ;  /* 0x40000040000b7882 */ /* 0x000fca0000000000 */
[----:B------:R-:W-:Y:S01]  /*3b40*/  UMOV UR8, UR14 ;  /* 0x0000000e00087c82 */ /* 0x000fe20008000000 */
        /* <DEDUP_REMOVED lines=48> */
.L_x_1330:
        /* <DEDUP_REMOVED lines=59> */
.L_x_1331:
        /* <DEDUP_REMOVED lines=63> */
.L_x_1306:
        /* <DEDUP_REMOVED lines=25> */
.L_x_1334:
        /* <DEDUP_REMOVED lines=20> */
.L_x_1335:
        /* <DEDUP_REMOVED lines=18> */
.L_x_1336:
        /* <DEDUP_REMOVED lines=18> */
.L_x_1337:
        /* <DEDUP_REMOVED lines=137> */
.L_x_1339:
[----:B------:R-:W-:Y:S05]  /*5390*/  BSYNC B0 ;  /* 0x0000000000007941 */ /* 0x000fea0003800000 */
.L_x_1338:
[----:B------:R-:W-:-:S04]  /*53a0*/  DEPBAR.LE SB0, 0x0 ;  /* 0x000080000000791a */ /* 0x000fc80000000000 */
[----:B------:R-:W-:Y:S05]  /*53b0*/  EXIT ;  /* 0x000000000000794d */ /* 0x000fea0003800000 */
.L_x_1333:
[----:B------:R-:W1:Y:S01]  /*53c0*/  S2R R0, SR_TID.X ;  /* 0x0000000000007919 */ /* 0x000e620000002100 */
[----:B------:R-:W2:Y:S01]  /*53d0*/  S2UR UR9, SR_CTAID.Y ;  /* 0x00000000000979c3 */ /* 0x000ea20000002600 */
[----:B------:R-:W-:Y:S01]  /*53e0*/  BSSY B0, `(.L_x_1340) ;  /* 0x0000032000007945 */ /* 0x000fe20003800000 */
[----:B------:R-:W3:Y:S06]  /*53f0*/  S2R R11, SR_CTAID.X ;  /* 0x00000000000b7919 */ /* 0x000eec0000002500 */
        /* <DEDUP_REMOVED lines=48> */
.L_x_1341:
[----:B------:R-:W-:Y:S05]  /*5700*/  BSYNC B0 ;  /* 0x0000000000007941 */ /* 0x000fea0003800000 */
.L_x_1340:
        /* <DEDUP_REMOVED lines=16> */
.L_x_1343:
[----:B------:R-:W-:Y:S05]  /*5810*/  BSYNC B0 ;  /* 0x0000000000007941 */ /* 0x000fea0003800000 */
.L_x_1342:
        /* <DEDUP_REMOVED lines=16> */
.L_x_1345:
[----:B------:R-:W-:Y:S05]  /*5920*/  BSYNC B0 ;  /* 0x0000000000007941 */ /* 0x000fea0003800000 */
.L_x_1344:
        /* <DEDUP_REMOVED lines=17> */
.L_x_1347:
[----:B------:R-:W-:Y:S05]  /*5a40*/  BSYNC B0 ;  /* 0x0000000000007941 */ /* 0x000fea0003800000 */
.L_x_1346:
        /* <DEDUP_REMOVED lines=17> */
.L_x_1349:
[----:B------:R-:W-:Y:S05]  /*5b60*/  BSYNC B0 ;  /* 0x0000000000007941 */ /* 0x000fea0003800000 */
.L_x_1348:
        /* <DEDUP_REMOVED lines=29> */
.L_x_1351:
[----:B------:R-:W-:Y:S05]  /*5d40*/  BSYNC B0 ;  /* 0x0000000000007941 */ /* 0x000fea0003800000 */
.L_x_1350:
        /* <DEDUP_REMOVED lines=13> */
.L_x_1353:
[----:B------:R-:W-:Y:S05]  /*5e20*/  BSYNC B0 ;  /* 0x0000000000007941 */ /* 0x000fea0003800000 */
.L_x_1352:
        /* <DEDUP_REMOVED lines=15> */
.L_x_1355:
[----:B------:R-:W-:Y:S05]  /*5f20*/  BSYNC B0 ;  /* 0x0000000000007941 */ /* 0x000fea0003800000 */
.L_x_1354:
        /* <DEDUP_REMOVED lines=15> */
.L_x_1357:
[----:B------:R-:W-:Y:S05]  /*6020*/  BSYNC B0 ;  /* 0x0000000000007941 */ /* 0x000fea0003800000 */
.L_x_1356:
        /* <DEDUP_REMOVED lines=15> */
.L_x_1359:
[----:B------:R-:W-:Y:S05]  /*6120*/  BSYNC B0 ;  /* 0x0000000000007941 */ /* 0x000fea0003800000 */
.L_x_1358:
        /* <DEDUP_REMOVED lines=15> */
.L_x_1361:
[----:B------:R-:W-:Y:S05]  /*6220*/  BSYNC B0 ;  /* 0x0000000000007941 */ /* 0x000fea0003800000 */
.L_x_1360:
        /* <DEDUP_REMOVED lines=15> */
.L_x_1363:
[----:B------:R-:W-:Y:S05]  /*6320*/  BSYNC B0 ;  /* 0x0000000000007941 */ /* 0x000fea0003800000 */
.L_x_1362:
[----:B------:R-:W-:Y:S05]  /*6330*/  EXIT ;  /* 0x000000000000794d */ /* 0x000fea0003800000 */
.L_x_1303:
        /* <DEDUP_REMOVED lines=14> */
[----:B------:R-:W-:Y:S02]  /*6420*/  ULDC UR4, c[0x0][0x280] ;  /* 0x0000a00000047ab9 */ /* 0x000fe40000000800 */
[----:B------:R-:W-:-:S04]  /*6430*/  UIADD3 UR5, UR4, 0x3f, URZ ;  /* 0x0000003f04057890 */ /* 0x000fc8000fffe03f */
[----:B------:R-:W-:Y:S01]  /*6440*/  USHF.R.S32.HI UR6, URZ, 0x1f, UR5 ;  /* 0x0000001f3f067899 */ /* 0x000fe20008011405 */
[----:B------:R-:W2:Y:S03]  /*6450*/  S2UR UR17, SR_CTAID.Y ;  /* 0x00000000001179c3 */ /* 0x000ea60000002600 */
[----:B------:R-:W-:-:S04]  /*6460*/  ULEA.HI UR5, UR6, UR5, URZ, 0x6 ;  /* 0x0000000506057291 */ /* 0x000fc8000f8f303f */
[----:B------:R-:W-:Y:S01]  /*6470*/  USHF.R.S32.HI UR5, URZ, 0x6, UR5 ;  /* 0x000000063f057899 */ /* 0x000fe20008011405 */
[----:B-1----:R-:W-:Y:S01]  /*6480*/  ISETP.LE.AND P0, PT, RZ, UR23, PT ;  /* 0x00000017ff007c0c */ /* 0x002fe2000bf03270 */
[----:B--2---:R-:W-:-:S12]  /*6490*/  USHF.R.S32.HI UR18, URZ, 0x1f, UR17 ;  /* 0x0000001f3f127899 */ /* 0x004fd80008011411 */
[----:B------:R-:W-:Y:S05]  /*64a0*/  @!P0 BRA `(.L_x_1367) ;  /* 0x00000000002c8947 */ /* 0x000fea0003800000 */
        /* <DEDUP_REMOVED lines=9> */
[----:B------:R-:W-:Y:S01]  /*6540*/  USEL UR11, UR5, UR7, UP0 ;  /* 0x00000007050b7287 */ /* 0x000fe20008000000 */
[----:B------:R-:W-:Y:S11]  /*6550*/  BRA `(.L_x_1368) ;  /* 0x0000000000047947 */ /* 0x000ff60003800000 */
.L_x_1367:
[----:B------:R-:W-:-:S05]  /*6560*/  UMOV UR11, UR5 ;  /* 0x00000005000b7c82 */ /* 0x000fca0008000000 */
.L_x_1368:
[----:B------:R-:W-:Y:S01]  /*6570*/  UIMAD UR4, UR23, 0x60, UR4 ;  /* 0x00000060170478a4 */ /* 0x000fe2000f8e0204 */
[----:B------:R-:W-:Y:S01]  /*6580*/  ULDC UR6, c[0x0][0x290] ;  /* 0x0000a40000067ab9 */ /* 0x000fe20000000800 */
[----:B------:R-:W-:Y:S01]  /*6590*/  ULDC UR7, c[0x0][0x74c] ;  /* 0x0001d30000077ab9 */ /* 0x000fe20000000800 */
[----:B------:R-:W-:Y:S01]  /*65a0*/  ULDC.64 UR8, c[0x0][0x2d8] ;  /* 0x0000b60000087ab9 */ /* 0x000fe20000000a00 */
[----:B------:R-:W-:Y:S02]  /*65b0*/  UIADD3 UR6, -UR7, UR4, -UR6 ;  /* 0x0000000407067290 */ /* 0x000fe4000fffe906 */
[----:B------:R-:W-:Y:S02]  /*65c0*/  UIMAD UR4, UR18, UR8, URZ ;  /* 0x00000008120472a4 */ /* 0x000fe4000f8e023f */
[----:B------:R-:W-:Y:S02]  /*65d0*/  USHF.R.S32.HI UR7, URZ, 0x1f, UR6 ;  /* 0x0000001f3f077899 */ /* 0x000fe40008011406 */
[----:B------:R-:W-:-:S02]  /*65e0*/  UIMAD UR4, UR17, UR9, UR4 ;  /* 0x00000009110472a4 */ /* 0x000fc4000f8e0204 */
[----:B------:R-:W-:Y:S02]  /*65f0*/  ULEA.HI UR10, UR7, UR6, URZ, 0x6 ;  /* 0x00000006070a7291 */ /* 0x000fe4000f8f303f */
[----:B------:R-:W-:Y:S02]  /*6600*/  UIMAD.WIDE.U32 UR6, UR17, UR8, URZ ;  /* 0x00000008110672a5 */ /* 0x000fe4000f8e003f */
[----:B------:R-:W-:Y:S02]  /*6610*/  USHF.R.S32.HI UR10, URZ, 0x6, UR10 ;  /* 0x000000063f0a7899 */ /* 0x000fe4000801140a */
[----:B------:R-:W-:Y:S02]  /*6620*/  USHF.R.S32.HI UR9, URZ, 0x1f, UR16 ;  /* 0x0000001f3f097899 */ /* 0x000fe40008011410 */
[----:B------:R-:W-:Y:S01]  /*6630*/  UISETP.LT.AND UP0, UPT, URZ, UR10, UPT ;  /* 0x0000000a3f00728c */ /* 0x000fe2000bf01270 */
[----:B------:R-:W-:Y:S01]  /*6640*/  ULDC.64 UR12, c[0x0][0x2e0] ;  /* 0x0000b800000c7ab9 */ /* 0x000fe20000000a00 */
[----:B------:R-:W-:-:S02]  /*6650*/  ULDC UR15, c[0x0][0x288] ;  /* 0x0000a200000f7ab9 */ /* 0x000fc40000000800 */
[----:B------:R-:W-:Y:S02]  /*6660*/  USEL UR8, URZ, UR10, !UP0 ;  /* 0x0000000a3f087287 */ /* 0x000fe4000c000000 */
[----:B------:R-:W-:Y:S02]  /*6670*/  UIMAD UR9, UR9, UR12, URZ ;  /* 0x0000000c090972a4 */ /* 0x000fe4000f8e023f */
[----:B------:R-:W-:Y:S02]  /*6680*/  UISETP.GT.AND UP0, UPT, UR11, UR8, UPT ;  /* 0x000000080b00728c */ /* 0x000fe4000bf04270 */
[----:B------:R-:W-:Y:S02]  /*6690*/  UIMAD UR10, UR16, UR15, URZ ;  /* 0x0000000f100a72a4 */ /* 0x000fe4000f8e023f */
[----:B------:R-:W-:Y:S02]  /*66a0*/  UIMAD UR14, UR16, UR13, UR9 ;  /* 0x0000000d100e72a4 */ /* 0x000fe4000f8e0209 */
[----:B------:R-:W-:Y:S01]  /*66b0*/  PLOP3.LUT P1, PT, PT, PT, UP0, 0x80, 0x0 ;  /* 0x000000000000781c */ /* 0x000fe20003f2f008 */
[----:B------:R-:W-:-:S02]  /*66c0*/  UIADD3 UR7, UR7, UR4, URZ ;  /* 0x0000000407077290 */ /* 0x000fc4000fffe03f */
[----:B------:R-:W-:Y:S02]  /*66d0*/  UIADD3 UR9, UP1, UR10, UR17, URZ ;  /* 0x000000110a097290 */ /* 0x000fe4000ff3e03f */
[----:B------:R-:W-:Y:S01]  /*66e0*/  UIMAD.WIDE.U32 UR6, UR16, UR12, UR6 ;  /* 0x0000000c100672a5 */ /* 0x000fe2000f8e0006 */
[----:B------:R-:W-:Y:S01]  /*66f0*/  ELECT P0, URZ, PT ;  /* 0x00000000003f782f */ /* 0x000fe20003800000 */
[----:B------:R-:W-:-:S06]  /*6700*/  ULEA.HI.X.SX32 UR10, UR10, UR18, 0x1, UP1 ;  /* 0x000000120a0a7291 */ /* 0x000fcc00088f0e3f */
[----:B------:R-:W-:Y:S06]  /*6710*/  @!P1 BRA `(.L_x_1369) ;  /* 0x0000001400509947 */ /* 0x000fec0003800000 */
[----:B------:R-:W1:Y:S01]  /*6720*/  S2R R0, SR_TID.X ;  /* 0x0000000000007919 */ /* 0x000e620000002100 */
[----:B------:R-:W-:Y:S02]  /*6730*/  UIADD3 UR4, -UR8, UR11, URZ ;  /* 0x0000000b08047290 */ /* 0x000fe4000fffe13f */
[----:B------:R-:W-:Y:S02]  /*6740*/  UIADD3 UR14, UR7, UR14, URZ ;  /* 0x0000000e070e7290 */ /* 0x000fe4000fffe03f */
[----:B------:R-:W-:-:S04]  /*6750*/  ULOP3.LUT UR4, UR4, 0x1, URZ, 0xc0, !UPT ;  /* 0x0000000104047892 */ /* 0x000fc8000f8ec03f */
[----:B------:R-:W-:-:S03]  /*6760*/  UISETP.NE.U32.AND UP0, UPT, UR4, 0x1, UPT ;  /* 0x000000010400788c */ /* 0x000fc6000bf05070 */
[----:B------:R-:W-:Y:S02]  /*6770*/  ULDC UR4, c[0x0][0x760] ;  /* 0x0001d80000047ab9 */ /* 0x000fe40000000800 */
[----:B------:R-:W-:Y:S01]  /*6780*/  UIMAD UR15, UR15, UR4, URZ ;  /* 0x000000040f0f72a4 */ /* 0x000fe2000f8e023f */
[----:B------:R-:W-:Y:S02]  /*6790*/  PLOP3.LUT P1, PT, PT, PT, UP0, 0x80, 0x0 ;  /* 0x000000000000781c */ /* 0x000fe40003f2f008 */
[----:B-1----:R-:W-:-:S11]  /*67a0*/  LOP3.LUT R9, R0, 0x1f, RZ, 0xc0, !PT ;  /* 0x0000001f00097812 */ /* 0x002fd600078ec0ff */
[----:B------:R-:W-:Y:S05]  /*67b0*/  @P1 BRA `(.L_x_1370) ;  /* 0x0000000400d01947 */ /* 0x000fea0003800000 */
        /* <DEDUP_REMOVED lines=8> */
[----:B------:R-:W-:-:S04]  /*6840*/  IMAD.U32 R2, RZ, RZ, UR13 ;  /* 0x0000000dff027e24 */ /* 0x000fc8000f8e00ff */
[----:B------:R-:W-:Y:S01]  /*6850*/  IMAD.U32 R3, RZ, RZ, UR4 ;  /* 0x00000004ff037e24 */ /* 0x000fe2000f8e00ff */
[----:B------:R-:W-:Y:S06]  /*6860*/  @P2 BRA `(.L_x_1372) ;  /* 0x0000000000142947 */ /* 0x000fec0003800000 */
.L_x_1373:
[----:B------:R-:W2:Y:S04]  /*6870*/  LDG.E.STRONG.GPU R0, desc[UR46][R2.64] ;  /* 0x0000002e02007981 */ /* 0x000ea8000c1ef900 */
[----:B--2---:R-:W-:Y:S01]  /*6880*/  CCTL.IVALL ;  /* 0x00000000ff00798f */ /* 0x004fe20002000000 */
[----:B------:R-:W-:Y:S05]  /*6890*/  YIELD ;  /* 0x0000000000007946 */ /* 0x000fea0003800000 */
[----:B------:R-:W-:-:S13]  /*68a0*/  ISETP.NE.AND P1, PT, R0, UR23, PT ;  /* 0x0000001700007c0c */ /* 0x000fda000bf25270 */
[----:B------:R-:W-:Y:S05]  /*68b0*/  @P1 BRA `(.L_x_1373) ;  /* 0xfffffffc00ec1947 */ /* 0x000fea000383ffff */
.L_x_1372:
[----:B------:R-:W-:Y:S05]  /*68c0*/  BSYNC B1 ;  /* 0x0000000000017941 */ /* 0x000fea0003800000 */
.L_x_1371:
[----:B------:R-:W-:-:S03]  /*68d0*/  UMOV UR4, 0xffffffff ;  /* 0xffffffff00047882 */ /* 0x000fc60000000000 */
[----:B------:R-:W-:Y:S05]  /*68e0*/  BRA.DIV UR4, `(.L_x_1374) ;  /* 0x0000004204587947 */ /* 0x000fea000b800000 */
[----:B------:R-:W-:Y:S01]  /*68f0*/  NOP ;  /* 0x0000000000007918 */ /* 0x000fe20000000000 */
.L_x_1462:
        /* <DEDUP_REMOVED lines=22> */
.L_x_1376:
[----:B------:R-:W-:Y:S05]  /*6a60*/  BSYNC B1 ;  /* 0x0000000000017941 */ /* 0x000fea0003800000 */
.L_x_1375:
        /* <DEDUP_REMOVED lines=19> */
.L_x_1378:
[----:B------:R-:W-:Y:S05]  /*6ba0*/  BSYNC B1 ;  /* 0x0000000000017941 */ /* 0x000fea0003800000 */
.L_x_1377:
        /* <DEDUP_REMOVED lines=20> */
.L_x_1380:
[----:B------:R-:W-:Y:S05]  /*6cf0*/  BSYNC B1 ;  /* 0x0000000000017941 */ /* 0x000fea0003800000 */
.L_x_1379:
[----:B------:R-:W-:Y:S06]  /*6d00*/  BAR.ARV 0xa, 0xa0 ;  /* 0x0282800000007b1d */ /* 0x000fec0000002000 */
[----:B------:R-:W-:Y:S04]  /*6d10*/  BSSY B1, `(.L_x_1381) ;  /* 0x0000003000017945 */ /* 0x000fe80003800000 */
[----:B------:R-:W-:Y:S05]  /*6d20*/  @!P0 BRA `(.L_x_1382) ;  /* 0x0000000000048947 */ /* 0x000fea0003800000 */
[----:B------:R-:W-:-:S04]  /*6d30*/  DEPBAR.LE SB0, 0x1 ;  /* 0x000080400000791a */ /* 0x000fc80000000000 */
.L_x_1382:
[----:B------:R-:W-:Y:S05]  /*6d40*/  BSYNC B1 ;  /* 0x0000000000017941 */ /* 0x000fea0003800000 */
.L_x_1381:
[----:B------:R-:W-:Y:S06]  /*6d50*/  BAR.ARV 0xb, 0xa0 ;  /* 0x02c2800000007b1d */ /* 0x000fec0000002000 */
[----:B------:R-:W-:Y:S04]  /*6d60*/  BSSY B1, `(.L_x_1383) ;  /* 0x0000003000017945 */ /* 0x000fe80003800000 */
[----:B------:R-:W-:Y:S05]  /*6d70*/  @!P0 BRA `(.L_x_1384) ;  /* 0x0000000000048947 */ /* 0x000fea0003800000 */
[----:B------:R-:W-:-:S04]  /*6d80*/  DEPBAR.LE SB0, 0x0 ;  /* 0x000080000000791a */ /* 0x000fc80000000000 */
.L_x_1384:
[----:B------:R-:W-:Y:S05]  /*6d90*/  BSYNC B1 ;  /* 0x0000000000017941 */ /* 0x000fea0003800000 */
.L_x_1383:
        /* <DEDUP_REMOVED lines=19> */
.L_x_1386:
[----:B------:R-:W-:Y:S05]  /*6ed0*/  BSYNC B1 ;  /* 0x0000000000017941 */ /* 0x000fea0003800000 */
.L_x_1385:
[----:B------:R-:W-:Y:S01]  /*6ee0*/  UIADD3 UR18, UR8, 0x1, URZ ;  /* 0x0000000108127890 */ /* 0x000fe2000fffe03f */
[----:B------:R-:W-:Y:S11]  /*6ef0*/  BRA `(.L_x_1387) ;  /* 0x0000000000047947 */ /* 0x000ff60003800000 */
.L_x_1370:
[----:B------:R-:W-:-:S05]  /*6f00*/  UMOV UR18, UR8 ;  /* 0x0000000800127c82 */ /* 0x000fca0008000000 */
.L_x_1387:
[----:B------:R-:W-:-:S03]  /*6f10*/  UIADD3 UR4, UR8, 0x1, URZ ;  /* 0x0000000108047890 */ /* 0x000fc6000fffe03f */
[----:B------:R-:W-:Y:S01]  /*6f20*/  UMOV UR8, UR18 ;  /* 0x0000001200087c82 */ /* 0x000fe20008000000 */
[----:B------:R-:W-:-:S06]  /*6f30*/  UISETP.NE.AND UP0, UPT, UR11, UR4, UPT ;  /* 0x000000040b00728c */ /* 0x000fcc000bf05270 */
[----:B------:R-:W-:-:S13]  /*6f40*/  PLOP3.LUT P1, PT, PT, PT, UP0, 0x80, 0x0 ;  /* 0x000000000000781c */ /* 0x000fda0003f2f008 */
[----:B------:R-:W-:Y:S05]  /*6f50*/  @!P1 BRA `(.L_x_1369) ;  /* 0x0000000c00409947 */ /* 0x000fea0003800000 */
[----:B------:R-:W-:Y:S01]  /*6f60*/  ULDC.64 UR20, c[0x0][0x2c0] ;  /* 0x0000b00000147ab9 */ /* 0x000fe20000000a00 */
[----:B------:R-:W-:Y:S01]  /*6f70*/  UMOV UR4, URZ ;  /* 0x0000003f00047c82 */ /* 0x000fe20008000000 */
[----:B------:R-:W-:Y:S01]  /*6f80*/  ULEA UR20, UP0, UR6, UR20, 0x2 ;  /* 0x0000001406147291 */ /* 0x000fe2000f80103f */
[----:B------:R-:W-:-:S03]  /*6f90*/  UMOV UR8, UR18 ;  /* 0x0000001200087c82 */ /* 0x000fc60008000000 */
[----:B------:R-:W-:Y:S02]  /*6fa0*/  ULEA.HI.X UR21, UR6, UR21, UR14, 0x2, UP0 ;  /* 0x0000001506157291 */ /* 0x000fe400080f140e */
[----:B------:R-:W-:-:S04]  /*6fb0*/  UIADD3 UR20, UP0, UR20, 0x4000, URZ ;  /* 0x0000400014147890 */ /* 0x000fc8000ff1e03f */
[----:B------:R-:W-:-:S12]  /*6fc0*/  UIADD3.X UR21, URZ, UR21, URZ, UP0, !UPT ;  /* 0x000000153f157290 */ /* 0x000fd800087fe43f */
.L_x_1420:
        /* <DEDUP_REMOVED lines=11> */
.L_x_1390:
[----:B------:R-:W2:Y:S04]  /*7080*/  LDG.E.STRONG.GPU R0, desc[UR46][R2.64] ;  /* 0x0000002e02007981 */ /* 0x000ea8000c1ef900 */
[----:B--2---:R-:W-:Y:S01]  /*7090*/  CCTL.IVALL ;  /* 0x00000000ff00798f */ /* 0x004fe20002000000 */
[----:B------:R-:W-:Y:S05]  /*70a0*/  YIELD ;  /* 0x0000000000007946 */ /* 0x000fea0003800000 */
[----:B------:R-:W-:-:S13]  /*70b0*/  ISETP.NE.AND P1, PT, R0, UR23, PT ;  /* 0x0000001700007c0c */ /* 0x000fda000bf25270 */
[----:B------:R-:W-:Y:S05]  /*70c0*/  @P1 BRA `(.L_x_1390) ;  /* 0xfffffffc00ec1947 */ /* 0x000fea000383ffff */
.L_x_1389:
[----:B------:R-:W-:Y:S05]  /*70d0*/  BSYNC B1 ;  /* 0x0000000000017941 */ /* 0x000fea0003800000 */
.L_x_1388:
[----:B------:R-:W-:-:S03]  /*70e0*/  UMOV UR16, 0xffffffff ;  /* 0xffffffff00107882 */ /* 0x000fc60000000000 */
[----:B------:R-:W-:Y:S05]  /*70f0*/  BRA.DIV UR16, `(.L_x_1391) ;  /* 0x0000003a10707947 */ /* 0x000fea000b800000 */
[----:B------:R-:W-:Y:S01]  /*7100*/  NOP ;  /* 0x0000000000007918 */ /* 0x000fe20000000000 */
.L_x_1465:
        /* <DEDUP_REMOVED lines=19> */
.L_x_1393:
[----:B------:R-:W-:Y:S05]  /*7240*/  BSYNC B1 ;  /* 0x0000000000017941 */ /* 0x000fea0003800000 */
.L_x_1392:
[----:B------:R-:W-:Y:S01]  /*7250*/  UIMAD UR16, UR18, 0x3000, UR4 ;  /* 0x00003000121078a4 */ /* 0x000fe2000f8e0204 */
        /* <DEDUP_REMOVED lines=13> */
.L_x_1395:
[----:B------:R-:W-:Y:S05]  /*7330*/  BSYNC B1 ;  /* 0x0000000000017941 */ /* 0x000fea0003800000 */
.L_x_1394:
        /* <DEDUP_REMOVED lines=15> */
.L_x_1397:
[----:B------:R-:W-:Y:S05]  /*7430*/  BSYNC B1 ;  /* 0x0000000000017941 */ /* 0x000fea0003800000 */
.L_x_1396:
[----:B------:R-:W-:Y:S06]  /*7440*/  BAR.ARV 0xa, 0xa0 ;  /* 0x0282800000007b1d */ /* 0x000fec0000002000 */
[----:B------:R-:W-:Y:S04]  /*7450*/  BSSY B1, `(.L_x_1398) ;  /* 0x0000003000017945 */ /* 0x000fe80003800000 */
[----:B------:R-:W-:Y:S05]  /*7460*/  @!P0 BRA `(.L_x_1399) ;  /* 0x0000000000048947 */ /* 0x000fea0003800000 */
[----:B------:R-:W-:-:S04]  /*7470*/  DEPBAR.LE SB0, 0x1 ;  /* 0x000080400000791a */ /* 0x000fc80000000000 */
.L_x_1399:
[----:B------:R-:W-:Y:S05]  /*7480*/  BSYNC B1 ;  /* 0x0000000000017941 */ /* 0x000fea0003800000 */
.L_x_1398:
[----:B------:R-:W-:Y:S06]  /*7490*/  BAR.ARV 0xb, 0xa0 ;  /* 0x02c2800000007b1d */ /* 0x000fec0000002000 */
[----:B------:R-:W-:Y:S04]  /*74a0*/  BSSY B1, `(.L_x_1400) ;  /* 0x0000003000017945 */ /* 0x000fe80003800000 */
[----:B------:R-:W-:Y:S05]  /*74b0*/  @!P0 BRA `(.L_x_1401) ;  /* 0x0000000000048947 */ /* 0x000fea0003800000 */
[----:B------:R-:W-:-:S04]  /*74c0*/  DEPBAR.LE SB0, 0x0 ;  /* 0x000080000000791a */ /* 0x000fc80000000000 */
.L_x_1401:
[----:B------:R-:W-:Y:S05]  /*74d0*/  BSYNC B1 ;  /* 0x0000000000017941 */ /* 0x000fea0003800000 */
.L_x_1400:
        /* <DEDUP_REMOVED lines=19> */
.L_x_1403:
[----:B------:R-:W-:Y:S05]  /*7610*/  BSYNC B1 ;  /* 0x0000000000017941 */ /* 0x000fea0003800000 */
.L_x_1402:
        /* <DEDUP_REMOVED lines=9> */
.L_x_1406:
[----:B------:R-:W2:Y:S04]  /*76b0*/  LDG.E.STRONG.GPU R0, desc[UR46][R2.64] ;  /* 0x0000002e02007981 */ /* 0x000ea8000c1ef900 */
[----:B--2---:R-:W-:Y:S01]  /*76c0*/  CCTL.IVALL ;  /* 0x00000000ff00798f */ /* 0x004fe20002000000 */
[----:B------:R-:W-:Y:S05]  /*76d0*/  YIELD ;  /* 0x0000000000007946 */ /* 0x000fea0003800000 */
[----:B------:R-:W-:-:S13]  /*76e0*/  ISETP.NE.AND P1, PT, R0, UR23, PT ;  /* 0x0000001700007c0c */ /* 0x000fda000bf25270 */
[----:B------:R-:W-:Y:S05]  /*76f0*/  @P1 BRA `(.L_x_1406) ;  /* 0xfffffffc00ec1947 */ /* 0x000fea000383ffff */
.L_x_1405:
[----:B------:R-:W-:Y:S05]  /*7700*/  BSYNC B1 ;  /* 0x0000000000017941 */ /* 0x000fea0003800000 */
.L_x_1404:
[----:B------:R-:W-:-:S03]  /*7710*/  UMOV UR12, 0xffffffff ;  /* 0xffffffff000c7882 */ /* 0x000fc60000000000 */
[----:B------:R-:W-:Y:S05]  /*7720*/  BRA.DIV UR12, `(.L_x_1407) ;  /* 0x000000360c007947 */ /* 0x000fea000b800000 */
[----:B------:R-:W-:Y:S01]  /*7730*/  NOP ;  /* 0x0000000000007918 */ /* 0x000fe20000000000 */
.L_x_1468:
        /* <DEDUP_REMOVED lines=15> */
.L_x_1409:
[----:B------:R-:W-:Y:S05]  /*7830*/  BSYNC B1 ;  /* 0x0000000000017941 */ /* 0x000fea0003800000 */
.L_x_1408:
        /* <DEDUP_REMOVED lines=14> */
.L_x_1411:
[----:B------:R-:W-:Y:S05]  /*7920*/  BSYNC B1 ;  /* 0x0000000000017941 */ /* 0x000fea0003800000 */
.L_x_1410:
        /* <DEDUP_REMOVED lines=15> */
.L_x_1413:
[----:B------:R-:W-:Y:S05]  /*7a20*/  BSYNC B1 ;  /* 0x0000000000017941 */ /* 0x000fea0003800000 */
.L_x_1412:
[----:B------:R-:W-:Y:S06]  /*7a30*/  BAR.ARV 0xa, 0xa0 ;  /* 0x0282800000007b1d */ /* 0x000fec0000002000 */
[----:B------:R-:W-:Y:S04]  /*7a40*/  BSSY B1, `(.L_x_1414) ;  /* 0x0000003000017945 */ /* 0x000fe80003800000 */
[----:B------:R-:W-:Y:S05]  /*7a50*/  @!P0 BRA `(.L_x_1415) ;  /* 0x0000000000048947 */ /* 0x000fea0003800000 */
[----:B------:R-:W-:-:S04]  /*7a60*/  DEPBAR.LE SB0, 0x1 ;  /* 0x000080400000791a */ /* 0x000fc80000000000 */
.L_x_1415:
[----:B------:R-:W-:Y:S05]  /*7a70*/  BSYNC B1 ;  /* 0x0000000000017941 */ /* 0x000fea0003800000 */
.L_x_1414:
[----:B------:R-:W-:Y:S06]  /*7a80*/  BAR.ARV 0xb, 0xa0 ;  /* 0x02c2800000007b1d */ /* 0x000fec0000002000 */
[----:B------:R-:W-:Y:S04]  /*7a90*/  BSSY B1, `(.L_x_1416) ;  /* 0x0000003000017945 */ /* 0x000fe80003800000 */
[----:B------:R-:W-:Y:S05]  /*7aa0*/  @!P0 BRA `(.L_x_1417) ;  /* 0x0000000000048947 */ /* 0x000fea0003800000 */
[----:B------:R-:W-:-:S04]  /*7ab0*/  DEPBAR.LE SB0, 0x0 ;  /* 0x000080000000791a */ /* 0x000fc80000000000 */
.L_x_1417:
[----:B------:R-:W-:Y:S05]  /*7ac0*/  BSYNC B1 ;  /* 0x0000000000017941 */ /* 0x000fea0003800000 */
.L_x_1416:
        /* <DEDUP_REMOVED lines=19> */
.L_x_1419:
[----:B------:R-:W-:Y:S05]  /*7c00*/  BSYNC B1 ;  /* 0x0000000000017941 */ /* 0x000fea0003800000 */
.L_x_1418:
[----:B------:R-:W-:Y:S02]  /*7c10*/  UIADD3 UR8, UR8, 0x2, URZ ;  /* 0x0000000208087890 */ /* 0x000fe4000fffe03f */
[----:B------:R-:W-:Y:S02]  /*7c20*/  UIADD3 UR4, UR4, 0x6000, URZ ;  /* 0x0000600004047890 */ /* 0x000fe4000fffe03f */
[----:B------:R-:W-:-:S06]  /*7c30*/  UISETP.GE.AND UP0, UPT, UR8, UR11, UPT ;  /* 0x0000000b0800728c */ /* 0x000fcc000bf06270 */
[----:B------:R-:W-:-:S13]  /*7c40*/  PLOP3.LUT P1, PT, PT, PT, UP0, 0x80, 0x0 ;  /* 0x000000000000781c */ /* 0x000fda0003f2f008 */
[----:B------:R-:W-:Y:S05]  /*7c50*/  @!P1 BRA `(.L_x_1420) ;  /* 0xfffffff000dc9947 */ /* 0x000fea000383ffff */
.L_x_1369:
[----:B------:R-:W-:-:S06]  /*7c60*/  UISETP.GT.AND UP0, UPT, UR5, UR8, UPT ;  /* 0x000000080500728c */ /* 0x000fcc000bf04270 */
[----:B------:R-:W-:-:S13]  /*7c70*/  PLOP3.LUT P0, PT, PT, PT, UP0, 0x80, 0x0 ;  /* 0x000000000000781c */ /* 0x000fda0003f0f008 */
[----:B------:R-:W-:Y:S05]  /*7c80*/  @!P0 BRA `(.L_x_1366) ;  /* 0x0000002c00088947 */ /* 0x000fea0003800000 */
[----:B------:R-:W2:Y:S01]  /*7c90*/  S2R R0, SR_TID.X ;  /* 0x0000000000007919 */ /* 0x000ea20000002100 */
[----:B------:R-:W-:Y:S01]  /*7ca0*/  UIADD3 UR4, UR5, -UR8, URZ ;  /* 0x8000000805047290 */ /* 0x000fe2000fffe03f */
[----:B------:R-:W-:Y:S01]  /*7cb0*/  ULDC UR16, c[0x0][0x288] ;  /* 0x0000a20000107ab9 */ /* 0x000fe20000000800 */
[----:B------:R-:W-:Y:S02]  /*7cc0*/  ULDC UR17, c[0x0][0x760] ;  /* 0x0001d80000117ab9 */ /* 0x000fe40000000800 */
[----:B------:R-:W-:Y:S02]  /*7cd0*/  ULOP3.LUT UR4, UR4, 0x1, URZ, 0xc0, !UPT ;  /* 0x0000000104047892 */ /* 0x000fe4000f8ec03f */
[----:B------:R-:W-:Y:S02]  /*7ce0*/  UIMAD UR18, UR16, UR17, URZ ;  /* 0x00000011101272a4 */ /* 0x000fe4000f8e023f */
[----:B------:R-:W-:-:S06]  /*7cf0*/  UISETP.NE.U32.AND UP0, UPT, UR4, 0x1, UPT ;  /* 0x000000010400788c */ /* 0x000fcc000bf05070 */
[----:B------:R-:W-:Y:S02]  /*7d00*/  PLOP3.LUT P0, PT, PT, PT, UP0, 0x80, 0x0 ;  /* 0x000000000000781c */ /* 0x000fe40003f0f008 */
[----:B--2---:R-:W-:-:S11]  /*7d10*/  LOP3.LUT R0, R0, 0x1f, RZ, 0xc0, !PT ;  /* 0x0000001f00007812 */ /* 0x004fd600078ec0ff */
[----:B------:R-:W-:Y:S05]  /*7d20*/  @P0 BRA `(.L_x_1421) ;  /* 0x0000000000780947 */ /* 0x000fea0003800000 */
[----:B------:R-:W-:Y:S01]  /*7d30*/  UIMAD UR4, UR18, UR8, URZ ;  /* 0x00000008120472a4 */ /* 0x000fe2000f8e023f */
[----:B------:R-:W-:Y:S01]  /*7d40*/  ISETP.NE.AND P0, PT, R0, RZ, PT ;  /* 0x000000ff0000720c */ /* 0x000fe20003f05270 */
[----:B------:R-:W-:Y:S01]  /*7d50*/  ULDC.64 UR12, c[0x0][0x768] ;  /* 0x0001da00000c7ab9 */ /* 0x000fe20000000a00 */
[----:B------:R-:W-:Y:S01]  /*7d60*/  BSSY B1, `(.L_x_1422) ;  /* 0x0000019000017945 */ /* 0x000fe20003800000 */
[----:B------:R-:W-:-:S04]  /*7d70*/  UIADD3 UR6, UP0, UR4, UR9, URZ ;  /* 0x0000000904067290 */ /* 0x000fc8000ff1e03f */
[----:B------:R-:W-:Y:S02]  /*7d80*/  ULEA.HI.X.SX32 UR7, UR4, UR10, 0x1, UP0 ;  /* 0x0000000a04077291 */ /* 0x000fe400080f0e3f */
[----:B------:R-:W-:Y:S02]  /*7d90*/  ULEA UR11, UP0, UR6, UR12, 0x2 ;  /* 0x0000000c060b7291 */ /* 0x000fe4000f80103f */
[----:B------:R-:W-:Y:S02]  /*7da0*/  UIADD3 UR4, UR8, 0x1, URZ ;  /* 0x0000000108047890 */ /* 0x000fe4000fffe03f */
[----:B------:R-:W-:Y:S01]  /*7db0*/  ULEA.HI.X UR7, UR6, UR13, UR7, 0x2, UP0 ;  /* 0x0000000d06077291 */ /* 0x000fe200080f1407 */
[----:B------:R-:W-:Y:S01]  /*7dc0*/  NOP ;  /* 0x0000000000007918 */ /* 0x000fe20000000000 */
[----:B------:R-:W-:Y:S10]  /*7dd0*/  @P0 BRA `(.L_x_1423) ;  /* 0x0000000000440947 */ /* 0x000ff40003800000 */
        /* <DEDUP_REMOVED lines=9> */
[----:B-1----:R-:W1:Y:S01]  /*7e70*/  S2R R2, SR_LANEID ;  /* 0x0000000000027919 */ /* 0x002e620000000000 */
[----:B------:R-:W-:Y:S01]  /*7e80*/  VOTEU.ANY UR6, UPT, PT ;  /* 0x0000000000067886 */ /* 0x000fe200038e0100 */
[----:B------:R-:W-:Y:S01]  /*7e90*/  IMAD.U32 R3, RZ, RZ, UR7 ;  /* 0x00000007ff037e24 */ /* 0x000fe2000f8e00ff */
[----:B------:R-:W-:-:S02]  /*7ea0*/  UFLO.U32 UR12, UR6 ;  /* 0x00000006000c72bd */ /* 0x000fc400080e0000 */
[----:B------:R-:W2:Y:S04]  /*7eb0*/  POPC R5, UR6 ;  /* 0x0000000600057d09 */ /* 0x000ea80008000000 */
[----:B-1----:R-:W-:Y:S01]  /*7ec0*/  ISETP.EQ.U32.AND P0, PT, R2, UR12, PT ;  /* 0x0000000c02007c0c */ /* 0x002fe2000bf02070 */
[----:B------:R-:W-:-:S12]  /*7ed0*/  IMAD.U32 R2, RZ, RZ, UR11 ;  /* 0x0000000bff027e24 */ /* 0x000fd8000f8e00ff */
[----:B--2---:R2:W-:Y:S02]  /*7ee0*/  @P0 REDG.E.ADD.S32.STRONG.GPU desc[UR46][R2.64], R5 ;  /* 0x000000050200098e */ /* 0x0045e4000c10e3ae */
.L_x_1423:
[----:B------:R-:W-:Y:S05]  /*7ef0*/  BSYNC B1 ;  /* 0x0000000000017941 */ /* 0x000fea0003800000 */
.L_x_1422:
[----:B------:R-:W-:Y:S05]  /*7f00*/  BRA `(.L_x_1424) ;  /* 0x0000000000047947 */ /* 0x000fea0003800000 */
.L_x_1421:
[----:B------:R-:W-:-:S05]  /*7f10*/  UMOV UR4, UR8 ;  /* 0x0000000800047c82 */ /* 0x000fca0008000000 */
.L_x_1424:
[----:B------:R-:W-:-:S04]  /*7f20*/  UIADD3 UR6, UR8, 0x1, URZ ;  /* 0x0000000108067890 */ /* 0x000fc8000fffe03f */
[----:B------:R-:W-:-:S06]  /*7f30*/  UISETP.NE.AND UP0, UPT, UR5, UR6, UPT ;  /* 0x000000060500728c */ /* 0x000fcc000bf05270 */
[----:B------:R-:W-:-:S13]  /*7f40*/  PLOP3.LUT P0, PT, PT, PT, UP0, 0x80, 0x0 ;  /* 0x000000000000781c */ /* 0x000fda0003f0f008 */
[----:B------:R-:W-:Y:S05]  /*7f50*/  @!P0 BRA `(.L_x_1366) ;  /* 0x0000002800548947 */ /* 0x000fea0003800000 */
[----:B------:R-:W-:Y:S01]  /*7f60*/  UIADD3 UR6, UR4, 0x1, URZ ;  /* 0x0000000104067890 */ /* 0x000fe2000fffe03f */
[----:B------:R-:W-:Y:S01]  /*7f70*/  ISETP.NE.AND P1, PT, R0, RZ, PT ;  /* 0x000000ff0000720c */ /* 0x000fe20003f25270 */
[----:B------:R-:W-:Y:S02]  /*7f80*/  UIMAD UR7, UR4, UR16, URZ ;  /* 0x00000010040772a4 */ /* 0x000fe4000f8e023f */
[----:B------:R-:W-:Y:S02]  /*7f90*/  UIADD3 UR11, -UR5, UR4, URZ ;  /* 0x00000004050b7290 */ /* 0x000fe4000fffe13f */
[----:B------:R-:W-:Y:S02]  /*7fa0*/  UIMAD UR6, UR18, UR6, URZ ;  /* 0x00000006120672a4 */ /* 0x000fe4000f8e023f */
[----:B------:R-:W-:Y:S01]  /*7fb0*/  UIMAD UR7, UR7, UR17, URZ ;  /* 0x00000011070772a4 */ /* 0x000fe2000f8e023f */
[----:B------:R-:W-:-:S11]  /*7fc0*/  ULDC.64 UR20, c[0x0][0x768] ;  /* 0x0001da0000147ab9 */ /* 0x000fd60000000a00 */
.L_x_1429:
[----:B------:R-:W-:Y:S01]  /*7fd0*/  UIADD3 UR12, UP0, UR7, UR9, URZ ;  /* 0x00000009070c7290 */ /* 0x000fe2000ff1e03f */
[----:B------:R-:W-:-:S03]  /*7fe0*/  NOP ;  /* 0x0000000000007918 */ /* 0x000fc60000000000 */
[----:B------:R-:W-:Y:S01]  /*7ff0*/  ULEA.HI.X.SX32 UR13, UR7, UR10, 0x1, UP0 ;  /* 0x0000000a070d7291 */ /* 0x000fe200080f0e3f */
[----:B------:R-:W-:Y:S01]  /*8000*/  BSSY B1, `(.L_x_1425) ;  /* 0x0000015000017945 */ /* 0x000fe20003800000 */
[----:B------:R-:W-:-:S04]  /*8010*/  ULEA UR15, UP0, UR12, UR20, 0x2 ;  /* 0x000000140c0f7291 */ /* 0x000fc8000f80103f */
[----:B------:R-:W-:Y:S01]  /*8020*/  ULEA.HI.X UR13, UR12, UR21, UR13, 0x2, UP0 ;  /* 0x000000150c0d7291 */ /* 0x000fe200080f140d */
[----:B---34-:R-:W-:Y:S11]  /*8030*/  @P1 BRA `(.L_x_1426) ;  /* 0x0000000000441947 */ /* 0x018ff60003800000 */
[----:B------:R-:W-:Y:S01]  /*8040*/  @!PT LDS RZ, [RZ] ;  /* 0x00000000fffff984 */ /* 0x000fe20000000800 */
[----:B------:R-:W-:Y:S01]  /*8050*/  @!PT LDS RZ, [RZ] ;  /* 0x00000000fffff984 */ /* 0x000fe20000000800 */
[----:B------:R-:W-:Y:S01]  /*8060*/  @!PT LDS RZ, [RZ] ;  /* 0x00000000fffff984 */ /* 0x000fe20000000800 */
[----:B------:R-:W-:Y:S01]  /*8070*/  @!PT LDS RZ, [RZ] ;  /* 0x00000000fffff984 */ /* 0x000fe20000000800 */
[----:B------:R3:W-:Y:S06]  /*8080*/  MEMBAR.ALL.CTA ;  /* 0x0000000000007992 */ /* 0x0007ec0000008000 */
[----:B---3--:R-:W-:Y:S06]  /*8090*/  MEMBAR.ALL.GPU ;  /* 0x0000000000007992 */ /* 0x008fec000000a000 */
[----:B------:R-:W-:-:S00]  /*80a0*/  ERRBAR ;  /* 0x00000000000079ab */ /* 0x000fc00000000000 */
[----:B------:R-:W-:Y:S06]  /*80b0*/  CGAERRBAR ;  /* 0x00000000000075ab */ /* 0x000fec0000000000 */
[----:B012345:R-:W-:Y:S01]  /*80c0*/  CCTL.IVALL ;  /* 0x00000000ff00798f */ /* 0x03ffe20002000000 */
[----:B------:R-:W3:Y:S01]  /*80d0*/  S2R R0, SR_LANEID ;  /* 0x0000000000007919 */ /* 0x000ee20000000000 */
[----:B------:R-:W-:Y:S01]  /*80e0*/  VOTEU.ANY UR12, UPT, PT ;  /* 0x00000000000c7886 */ /* 0x000fe200038e0100 */
[----:B-12---:R-:W-:Y:S01]  /*80f0*/  IMAD.U32 R2, RZ, RZ, UR15 ;  /* 0x0000000fff027e24 */ /* 0x006fe2000f8e00ff */
[----:B------:R-:W-:-:S02]  /*8100*/  UFLO.U32 UR14, UR12 ;  /* 0x0000000c000e72bd */ /* 0x000fc400080e0000 */
[----:B------:R-:W1:Y:S01]  /*8110*/  POPC R5, UR12 ;  /* 0x0000000c00057d09 */ /* 0x000e620008000000 */
[----:B------:R-:W-:-:S03]  /*8120*/  IMAD.U32 R3, RZ, RZ, UR13 ;  /* 0x0000000dff037e24 */ /* 0x000fc6000f8e00ff */
[----:B---3--:R-:W-:-:S13]  /*8130*/  ISETP.EQ.U32.AND P0, PT, R0, UR14, PT ;  /* 0x0000000e00007c0c */ /* 0x008fda000bf02070 */
[----:B-1----:R3:W-:Y:S02]  /*8140*/  @P0 REDG.E.ADD.S32.STRONG.GPU desc[UR46][R2.64], R5 ;  /* 0x000000050200098e */ /* 0x0027e4000c10e3ae */
.L_x_1426:
[----:B------:R-:W-:Y:S05]  /*8150*/  BSYNC B1 ;  /* 0x0000000000017941 */ /* 0x000fea0003800000 */
.L_x_1425:
[----:B------:R-:W-:Y:S01]  /*8160*/  UIADD3 UR12, UP0, UR6, UR9, URZ ;  /* 0x00000009060c7290 */ /* 0x000fe2000ff1e03f */
[----:B------:R-:W-:-:S03]  /*8170*/  NOP ;  /* 0x0000000000007918 */ /* 0x000fc60000000000 */
[----:B------:R-:W-:Y:S01]  /*8180*/  ULEA.HI.X.SX32 UR13, UR6, UR10, 0x1, UP0 ;  /* 0x0000000a060d7291 */ /* 0x000fe200080f0e3f */
[----:B------:R-:W-:Y:S01]  /*8190*/  BSSY B1, `(.L_x_1427) ;  /* 0x0000015000017945 */ /* 0x000fe20003800000 */
[----:B------:R-:W-:-:S04]  /*81a0*/  ULEA UR15, UP0, UR12, UR20, 0x2 ;  /* 0x000000140c0f7291 */ /* 0x000fc8000f80103f */
[----:B------:R-:W-:Y:S01]  /*81b0*/  ULEA.HI.X UR13, UR12, UR21, UR13, 0x2, UP0 ;  /* 0x000000150c0d7291 */ /* 0x000fe200080f140d */
[----:B------:R-:W-:Y:S11]  /*81c0*/  @P1 BRA `(.L_x_1428) ;  /* 0x0000000000441947 */ /* 0x000ff60003800000 */
[----:B------:R-:W-:Y:S01]  /*81d0*/  @!PT LDS RZ, [RZ] ;  /* 0x00000000fffff984 */ /* 0x000fe20000000800 */
[----:B------:R-:W-:Y:S01]  /*81e0*/  @!PT LDS RZ, [RZ] ;  /* 0x00000000fffff984 */ /* 0x000fe20000000800 */
[----:B------:R-:W-:Y:S01]  /*81f0*/  @!PT LDS RZ, [RZ] ;  /* 0x00000000fffff984 */ /* 0x000fe20000000800 */
[----:B------:R-:W-:Y:S01]  /*8200*/  @!PT LDS RZ, [RZ] ;  /* 0x00000000fffff984 */ /* 0x000fe20000000800 */
[----:B------:R4:W-:Y:S06]  /*8210*/  MEMBAR.ALL.CTA ;  /* 0x0000000000007992 */ /* 0x0009ec0000008000 */
[----:B----4-:R-:W-:Y:S06]  /*8220*/  MEMBAR.ALL.GPU ;  /* 0x0000000000007992 */ /* 0x010fec000000a000 */
[----:B------:R-:W-:-:S00]  /*8230*/  ERRBAR ;  /* 0x00000000000079ab */ /* 0x000fc00000000000 */
[----:B------:R-:W-:Y:S06]  /*8240*/  CGAERRBAR ;  /* 0x00000000000075ab */ /* 0x000fec0000000000 */
[----:B012345:R-:W-:Y:S01]  /*8250*/  CCTL.IVALL ;  /* 0x00000000ff00798f */ /* 0x03ffe20002000000 */
[----:B------:R-:W4:Y:S01]  /*8260*/  S2R R0, SR_LANEID ;  /* 0x0000000000007919 */ /* 0x000f220000000000 */
[----:B------:R-:W-:Y:S01]  /*8270*/  VOTEU.ANY UR12, UPT, PT ;  /* 0x00000000000c7886 */ /* 0x000fe200038e0100 */
[----:B-123--:R-:W-:Y:S01]  /*8280*/  IMAD.U32 R2, RZ, RZ, UR15 ;  /* 0x0000000fff027e24 */ /* 0x00efe2000f8e00ff */
[----:B------:R-:W-:-:S02]  /*8290*/  UFLO.U32 UR14, UR12 ;  /* 0x0000000c000e72bd */ /* 0x000fc400080e0000 */
[----:B------:R-:W1:Y:S01]  /*82a0*/  POPC R5, UR12 ;  /* 0x0000000c00057d09 */ /* 0x000e620008000000 */
[----:B------:R-:W-:-:S03]  /*82b0*/  IMAD.U32 R3, RZ, RZ, UR13 ;  /* 0x0000000dff037e24 */ /* 0x000fc6000f8e00ff */
[----:B----4-:R-:W-:-:S13]  /*82c0*/  ISETP.EQ.U32.AND P0, PT, R0, UR14, PT ;  /* 0x0000000e00007c0c */ /* 0x010fda000bf02070 */
[----:B-1----:R4:W-:Y:S02]  /*82d0*/  @P0 REDG.E.ADD.S32.STRONG.GPU desc[UR46][R2.64], R5 ;  /* 0x000000050200098e */ /* 0x0029e4000c10e3ae */
.L_x_1428:
[----:B------:R-:W-:Y:S05]  /*82e0*/  BSYNC B1 ;  /* 0x0000000000017941 */ /* 0x000fea0003800000 */
.L_x_1427:
[----:B------:R-:W-:Y:S02]  /*82f0*/  UIADD3 UR11, UR11, 0x2, URZ ;  /* 0x000000020b0b7890 */ /* 0x000fe4000fffe03f */
[----:B------:R-:W-:Y:S02]  /*8300*/  ULEA UR6, UR18, UR6, 0x1 ;  /* 0x0000000612067291 */ /* 0x000fe4000f8e083f */
[----:B------:R-:W-:Y:S02]  /*8310*/  ULEA UR7, UR18, UR7, 0x1 ;  /* 0x0000000712077291 */ /* 0x000fe4000f8e083f */
[----:B------:R-:W-:-:S13]  /*8320*/  ISETP.NE.AND P0, PT, RZ, UR11, PT ;  /* 0x0000000bff007c0c */ /* 0x000fda000bf05270 */
[----:B------:R-:W-:Y:S05]  /*8330*/  @!P0 BRA `(.L_x_1366) ;  /* 0x00000024005c8947 */ /* 0x000fea0003800000 */
[----:B------:R-:W-:Y:S05]  /*8340*/  BRA `(.L_x_1429) ;  /* 0xfffffffc00207947 */ /* 0x000fea000383ffff */
.L_x_1365:
        /* <DEDUP_REMOVED lines=34> */
.L_x_1431:
        /* <DEDUP_REMOVED lines=50> */
.L_x_1469:
        /* <DEDUP_REMOVED lines=9> */
.L_x_1434:
        /* <DEDUP_REMOVED lines=115> */
.L_x_1445:
[----:B-1----:R-:W-:-:S05]  /*9050*/  IMAD.MOV.U32 R6, RZ, RZ, 0x1 ;  /* 0x00000001ff067424 */ /* 0x002fca00078e00ff */
[----:B------:R-:W-:-:S04]  /*9060*/  SHF.L.U32 R6, R6, 0x1f, RZ ;  /* 0x0000001f06067819 */ /* 0x000fc800000006ff */
[----:B------:R-:W1:Y:S02]  /*9070*/  SYNCS.PHASECHK.TRANS64.TRYWAIT P1, [R0+URZ+0x36438], R6 ;  /* 0x03643806000075a7 */ /* 0x000e64000802017f */
[----:B-123--:R-:W-:Y:S05]  /*9080*/  @!P1 BRA `(.L_x_1437) ;  /* 0x0000001800d89947 */ /* 0x00efea0003800000 */
.L_x_1470:
[----:B------:R-:W-:Y:S05]  /*9090*/  @P0 BRA `(.L_x_1438) ;  /* 0x0000000000140947 */ /* 0x000fea0003800000 */
[----:B------:R-:W-:Y:S01]  /*90a0*/  ISETP.NE.AND P1, PT, R20, RZ, PT ;  /* 0x000000ff1400720c */ /* 0x000fe20003f25270 */
[----:B------:R-:W-:-:S04]  /*90b0*/  IMAD.MOV.U32 R3, RZ, RZ, 0x6100 ;  /* 0x00006100ff037424 */ /* 0x000fc800078e00ff */
[----:B------:R2:W-:Y:S08]  /*90c0*/  SYNCS.ARRIVE.TRANS64 RZ, [R0+URZ+0x36430], R3 ;  /* 0x0364300300ff79a7 */ /* 0x0005f0000800003f */
[----:B------:R-:W-:Y:S05]  /*90d0*/  @!P1 BRA `(.L_x_1438) ;  /* 0x0000000000049947 */ /* 0x000fea0003800000 */
[----:B------:R-:W-:Y:S01]  /*90e0*/  BPT.TRAP 0x1 ;  /* 0x000000040000795c */ /* 0x000fe20000300000 */
.L_x_1438:
        /* <DEDUP_REMOVED lines=48> */
.L_x_1471:
[----:B------:R-:W-:Y:S05]  /*93f0*/  @P0 BRA `(.L_x_1440) ;  /* 0x0000000000140947 */ /* 0x000fea0003800000 */
[----:B------:R-:W-:Y:S01]  /*9400*/  ISETP.NE.AND P1, PT, R20, RZ, PT ;  /* 0x000000ff1400720c */ /* 0x000fe20003f25270 */
[----:B--2---:R-:W-:-:S04]  /*9410*/  IMAD.MOV.U32 R3, RZ, RZ, 0x6100 ;  /* 0x00006100ff037424 */ /* 0x004fc800078e00ff */
[----:B------:R3:W-:Y:S08]  /*9420*/  SYNCS.ARRIVE.TRANS64 RZ, [R0+URZ+0x36418], R3 ;  /* 0x0364180300ff79a7 */ /* 0x0007f0000800003f */
[----:B------:R-:W-:Y:S05]  /*9430*/  @!P1 BRA `(.L_x_1440) ;  /* 0x0000000000049947 */ /* 0x000fea0003800000 */
[----:B------:R-:W-:Y:S01]  /*9440*/  BPT.TRAP 0x1 ;  /* 0x000000040000795c */ /* 0x000fe20000300000 */
.L_x_1440:
        /* <DEDUP_REMOVED lines=44> */
.L_x_1472:
[----:B------:R-:W-:Y:S05]  /*9710*/  @P0 BRA `(.L_x_1442) ;  /* 0x0000000000140947 */ /* 0x000fea0003800000 */
[----:B------:R-:W-:Y:S01]  /*9720*/  ISETP.NE.AND P1, PT, R20, RZ, PT ;  /* 0x000000ff1400720c */ /* 0x000fe20003f25270 */
[----:B--2---:R-:W-:-:S04]  /*9730*/  IMAD.MOV.U32 R29, RZ, RZ, 0x6100 ;  /* 0x00006100ff1d7424 */ /* 0x004fc800078e00ff */
[----:B------:R3:W-:Y:S08]  /*9740*/  SYNCS.ARRIVE.TRANS64 RZ, [R0+URZ+0x36430], R29 ;  /* 0x0364301d00ff79a7 */ /* 0x0007f0000800003f */
[----:B------:R-:W-:Y:S05]  /*9750*/  @!P1 BRA `(.L_x_1442) ;  /* 0x0000000000049947 */ /* 0x000fea0003800000 */
[----:B------:R-:W-:Y:S01]  /*9760*/  BPT.TRAP 0x1 ;  /* 0x000000040000795c */ /* 0x000fe20000300000 */
.L_x_1442:
        /* <DEDUP_REMOVED lines=37> */
.L_x_1474:
[----:B------:R-:W-:Y:S05]  /*99c0*/  @P0 BRA `(.L_x_1444) ;  /* 0x0000000000140947 */ /* 0x000fea0003800000 */
[----:B------:R-:W-:Y:S01]  /*99d0*/  ISETP.NE.AND P1, PT, R20, RZ, PT ;  /* 0x000000ff1400720c */ /* 0x000fe20003f25270 */
[----:B----4-:R-:W-:-:S04]  /*99e0*/  IMAD.MOV.U32 R5, RZ, RZ, 0x6100 ;  /* 0x00006100ff057424 */ /* 0x010fc800078e00ff */
[----:B------:R4:W-:Y:S08]  /*99f0*/  SYNCS.ARRIVE.TRANS64 RZ, [R0+URZ+0x36410], R5 ;  /* 0x0364100500ff79a7 */ /* 0x0009f0000800003f */
[----:B------:R-:W-:Y:S05]  /*9a00*/  @!P1 BRA `(.L_x_1444) ;  /* 0x0000000000049947 */ /* 0x000fea0003800000 */
[----:B------:R-:W-:Y:S01]  /*9a10*/  BPT.TRAP 0x1 ;  /* 0x000000040000795c */ /* 0x000fe20000300000 */
.L_x_1444:
        /* <DEDUP_REMOVED lines=44> */
.L_x_1436:
[----:B------:R-:W-:Y:S01]  /*9ce0*/  ISETP.NE.AND P1, PT, R19, RZ, PT ;  /* 0x000000ff1300720c */ /* 0x000fe20003f25270 */
[----:B------:R-:W-:Y:S02]  /*9cf0*/  IMAD.MOV.U32 R5, RZ, RZ, 0x1 ;  /* 0x00000001ff057424 */ /* 0x000fe400078e00ff */
[----:B------:R-:W-:-:S10]  /*9d00*/  IMAD.MOV.U32 R4, RZ, RZ, R15 ;  /* 0x000000ffff047224 */ /* 0x000fd400078e000f */
[----:B------:R-:W-:Y:S05]  /*9d10*/  @!P1 BRA `(.L_x_1435) ;  /* 0x0000000400889947 */ /* 0x000fea0003800000 */
[----:B------:R-:W4:Y:S02]  /*9d20*/  SYNCS.PHASECHK.TRANS64.TRYWAIT P1, [R0+URZ+0x36438], R6 ;  /* 0x03643806000075a7 */ /* 0x000f24000802017f */
[----:B----4-:R-:W-:Y:S05]  /*9d30*/  @!P1 BRA `(.L_x_1446) ;  /* 0x0000001000009947 */ /* 0x010fea0003800000 */
.L_x_1475:
[----:B------:R-:W-:Y:S05]  /*9d40*/  @P0 BRA `(.L_x_1447) ;  /* 0x0000000000140947 */ /* 0x000fea0003800000 */
[----:B------:R-:W-:Y:S01]  /*9d50*/  ISETP.NE.AND P1, PT, R20, RZ, PT ;  /* 0x000000ff1400720c */ /* 0x000fe20003f25270 */
[----:B------:R-:W-:-:S04]  /*9d60*/  IMAD.MOV.U32 R5, RZ, RZ, 0x6100 ;  /* 0x00006100ff057424 */ /* 0x000fc800078e00ff */
[----:B------:R1:W-:Y:S08]  /*9d70*/  SYNCS.ARRIVE.TRANS64 RZ, [R0+URZ+0x36430], R5 ;  /* 0x0364300500ff79a7 */ /* 0x0003f0000800003f */
[----:B------:R-:W-:Y:S05]  /*9d80*/  @!P1 BRA `(.L_x_1447) ;  /* 0x0000000000049947 */ /* 0x000fea0003800000 */
[----:B------:R-:W-:Y:S01]  /*9d90*/  BPT.TRAP 0x1 ;  /* 0x000000040000795c */ /* 0x000fe20000300000 */
.L_x_1447:
        /* <DEDUP_REMOVED lines=41> */
.L_x_1476:
[----:B-1----:R-:W-:Y:S01]  /*a030*/  IMAD.MOV.U32 R5, RZ, RZ, RZ ;  /* 0x000000ffff057224 */ /* 0x002fe200078e00ff */
[----:B------:R-:W-:Y:S06]  /*a040*/  @P0 BRA `(.L_x_1449) ;  /* 0x0000000000140947 */ /* 0x000fec0003800000 */
[----:B------:R-:W-:Y:S01]  /*a050*/  ISETP.NE.AND P1, PT, R20, RZ, PT ;  /* 0x000000ff1400720c */ /* 0x000fe20003f25270 */
[----:B------:R-:W-:-:S04]  /*a060*/  IMAD.MOV.U32 R17, RZ, RZ, 0x6100 ;  /* 0x00006100ff117424 */ /* 0x000fc800078e00ff */
[----:B------:R1:W-:Y:S08]  /*a070*/  SYNCS.ARRIVE.TRANS64 RZ, [R0+URZ+0x36418], R17 ;  /* 0x0364181100ff79a7 */ /* 0x0003f0000800003f */
[----:B------:R-:W-:Y:S05]  /*a080*/  @!P1 BRA `(.L_x_1449) ;  /* 0x0000000000049947 */ /* 0x000fea0003800000 */
[----:B------:R-:W-:Y:S01]  /*a090*/  BPT.TRAP 0x1 ;  /* 0x000000040000795c */ /* 0x000fe20000300000 */
.L_x_1449:
        /* <DEDUP_REMOVED lines=42> */
.L_x_1435:
[----:B------:R-:W-:-:S04]  /*a340*/  SHF.L.U32 R3, R5, 0x1f, RZ ;  /* 0x0000001f05037819 */ /* 0x000fc800000006ff */
[----:B------:R-:W4:Y:S02]  /*a350*/  SYNCS.PHASECHK.TRANS64.TRYWAIT P1, [R0+URZ+0x36438], R3 ;  /* 0x03643803000075a7 */ /* 0x000f24000802017f */
[----:B----4-:R-:W-:Y:S05]  /*a360*/  @!P1 BRA `(.L_x_1450) ;  /* 0x00000008009c9947 */ /* 0x010fea0003800000 */
.L_x_1477:
[----:B------:R-:W-:Y:S05]  /*a370*/  @P0 BRA `(.L_x_1451) ;  /* 0x0000000000180947 */ /* 0x000fea0003800000 */
[----:B------:R-:W5:Y:S01]  /*a380*/  S2R R2, SR_TID.X ;  /* 0x0000000000027919 */ /* 0x000f620000002100 */
[----:B----4-:R-:W-:-:S04]  /*a390*/  IMAD.MOV.U32 R3, RZ, RZ, 0x6100 ;  /* 0x00006100ff037424 */ /* 0x010fc800078e00ff */
[----:B------:R4:W-:Y:S01]  /*a3a0*/  SYNCS.ARRIVE.TRANS64 RZ, [R0+URZ+0x36430], R3 ;  /* 0x0364300300ff79a7 */ /* 0x0009e2000800003f */
[----:B-----5:R-:W-:-:S13]  /*a3b0*/  LOP3.LUT P0, RZ, R2, 0x1f, RZ, 0xc0, !PT ;  /* 0x0000001f02ff7812 */ /* 0x020fda000780c0ff */
[----:B----4-:R-:W-:Y:S05]  /*a3c0*/  @!P0 BRA `(.L_x_1451) ;  /* 0x0000000000048947 */ /* 0x010fea0003800000 */
[----:B------:R-:W-:Y:S01]  /*a3d0*/  BPT.TRAP 0x1 ;  /* 0x000000040000795c */ /* 0x000fe20000300000 */
.L_x_1451:
        /* <DEDUP_REMOVED lines=43> */
.L_x_1432:
[----:B------:R-:W-:Y:S05]  /*a690*/  BSYNC B1 ;  /* 0x0000000000017941 */ /* 0x000fea0003800000 */
.L_x_1430:
[----:B------:R-:W-:-:S03]  /*a6a0*/  UMOV UR7, 0xffffffff ;  /* 0xffffffff00077882 */ /* 0x000fc60000000000 */
[----:B------:R-:W-:Y:S05]  /*a6b0*/  BRA.DIV UR7, `(.L_x_1452) ;  /* 0x0000000607dc7947 */ /* 0x000fea000b800000 */
[----:B------:R-:W-:-:S13]  /*a6c0*/  ELECT P6, URZ, PT ;  /* 0x00000000003f782f */ /* 0x000fda00038c0000 */
.L_x_1480:
[----:B------:R-:W-:Y:S05]  /*a6d0*/  @!P6 BRA `(.L_x_1366) ;  /* 0x000000000074e947 */ /* 0x000fea0003800000 */
[----:B------:R-:W-:-:S06]  /*a6e0*/  ULOP3.LUT UR7, UR38, 0x2, URZ, 0xfc, !UPT ;  /* 0x0000000226077892 */ /* 0x000fcc000f8efc3f */
[----:B------:R-:W-:-:S05]  /*a6f0*/  IMAD.U32 R0, RZ, RZ, UR7 ;  /* 0x00000007ff007e24 */ /* 0x000fca000f8e00ff */
[----:B------:R-:W-:-:S13]  /*a700*/  ISETP.NE.AND P2, PT, R0, 0x3, PT ;  /* 0x000000030000780c */ /* 0x000fda0003f45270 */
[----:B------:R-:W-:Y:S05]  /*a710*/  @!P2 BRA `(.L_x_1453) ;  /* 0x000000000004a947 */ /* 0x000fea0003800000 */
[----:B------:R-:W-:Y:S01]  /*a720*/  BPT.TRAP 0x1 ;  /* 0x000000040000795c */ /* 0x000fe20000300000 */
.L_x_1453:
        /* <DEDUP_REMOVED lines=15> */
.L_x_1481:
[----:B------:R-:W2:Y:S02]  /*a820*/  SYNCS.PHASECHK.TRANS64.TRYWAIT P0, [R3+URZ], R0 ;  /* 0x00000000030075a7 */ /* 0x000ea4000800017f */
[----:B--2---:R-:W-:Y:S05]  /*a830*/  @!P0 BRA `(.L_x_1455) ;  /* 0x0000000400b08947 */ /* 0x004fea0003800000 */
.L_x_1482:
[----:B------:R-:W-:Y:S05]  /*a840*/  @!P2 BRA `(.L_x_1456) ;  /* 0x000000000004a947 */ /* 0x000fea0003800000 */
[----:B------:R-:W-:Y:S01]  /*a850*/  BPT.TRAP 0x1 ;  /* 0x000000040000795c */ /* 0x000fe20000300000 */
.L_x_1456:
[----:B------:R-:W-:-:S07]  /*a860*/  SHF.L.U32 R5, R5, 0x1f, RZ ;  /* 0x0000001f05057819 */ /* 0x000fce00000006ff */
.L_x_1457:
[----:B---3--:R3:W4:Y:S02]  /*a870*/  SYNCS.PHASECHK.TRANS64.TRYWAIT P0, [R4+URZ+0x36438], R5 ;  /* 0x03643805040075a7 */ /* 0x008724000800017f */
[----:B----4-:R-:W-:Y:S05]  /*a880*/  @!P0 NANOSLEEP.SYNCS 0x989680 ;  /* 0x009896800000895d */ /* 0x010fea0003900000 */
[----:B------:R-:W4:Y:S02]  /*a890*/  @!P0 SYNCS.PHASECHK.TRANS64 P0, [R4+URZ+0x36438], R5 ;  /* 0x03643805040085a7 */ /* 0x000f24000800007f */
[----:B----4-:R-:W-:Y:S05]  /*a8a0*/  @!P0 BRA `(.L_x_1457) ;  /* 0xfffffffc00f08947 */ /* 0x010fea000383ffff */
.L_x_1366:
[----:B------:R-:W-:Y:S05]  /*a8b0*/  BSYNC B0 ;  /* 0x0000000000007941 */ /* 0x000fea0003800000 */
.L_x_1364:
[----:B------:R-:W-:Y:S05]  /*a8c0*/  EXIT ;  /* 0x000000000000794d */ /* 0x000fea0003800000 */
.L_x_1311:
[----:B------:R-:W-:Y:S02]  /*a8d0*/  IMAD.MOV.U32 R12, RZ, RZ, RZ ;  /* 0x000000ffff0c7224 */ /* 0x000fe400078e00ff */
[----:B------:R-:W-:Y:S02]  /*a8e0*/  IMAD.MOV.U32 R11, RZ, RZ, 0x1f ;  /* 0x0000001fff0b7424 */ /* 0x000fe400078e00ff */
[----:B------:R-:W-:-:S07]  /*a8f0*/  IMAD.MOV.U32 R15, RZ, RZ, -0x1 ;  /* 0xffffffffff0f7424 */ /* 0x000fce00078e00ff */
[----:B------:R-:W-:Y:S05]  /*a900*/  WARPSYNC.COLLECTIVE R15, `(.L_x_1458) ;  /* 0x000000000f087348 */ /* 0x000fea0003c00000 */
[----:B------:R1:W2:Y:S02]  /*a910*/  SHFL.IDX P6, R14, R13, R12, R11 ;  /* 0x0000000c0d0e7389 */ /* 0x0002a400000c000b */
[----:B-12---:R-:W-:Y:S01]  /*a920*/  ENDCOLLECTIVE ;  /* 0x000000000000791b */ /* 0x006fe20003800000 */
.L_x_1458:
[----:B------:R-:W-:Y:S05]  /*a930*/  BRA `(.L_x_1459) ;  /* 0xffffff6400f47947 */ /* 0x000fea000383ffff */
.L_x_1313:
[----:B--2---:R-:W-:-:S04]  /*a940*/  IMAD.U32 R3, RZ, RZ, UR37 ;  /* 0x00000025ff037e24 */ /* 0x004fc8000f8e00ff */
[----:B------:R2:W3:Y:S03]  /*a950*/  SYNCS.PHASECHK.TRANS64.TRYWAIT P0, [R3+URZ+0x36400], R10 ;  /* 0x0364000a030075a7 */ /* 0x0004e6000800017f */
[----:B---3--:R-:W-:Y:S05]  /*a960*/  @!P0 NANOSLEEP.SYNCS 0x989680 ;  /* 0x009896800000895d */ /* 0x008fea0003900000 */
[----:B------:R-:W3:Y:S02]  /*a970*/  @!P0 SYNCS.PHASECHK.TRANS64 P0, [R3+URZ+0x36400], R10 ;  /* 0x0364000a030085a7 */ /* 0x000ee4000800007f */
[----:B---3--:R-:W-:Y:S05]  /*a980*/  @!P0 BRA `(.L_x_1313) ;  /* 0xfffffffc00ec8947 */ /* 0x008fea000383ffff */
[----:B------:R-:W-:Y:S05]  /*a990*/  BRA `(.L_x_1312) ;  /* 0xffffff6800287947 */ /* 0x000fea000383ffff */
.L_x_1317:
[----:B--2---:R2:W3:Y:S02]  /*a9a0*/  SYNCS.PHASECHK.TRANS64.TRYWAIT P1, [R3+URZ+0x36410], R10 ;  /* 0x0364100a030075a7 */ /* 0x0044e4000802017f */
[----:B---3--:R-:W-:Y:S05]  /*a9b0*/  @!P1 NANOSLEEP.SYNCS 0x989680 ;  /* 0x009896800000995d */ /* 0x008fea0003900000 */
[----:B------:R-:W3:Y:S02]  /*a9c0*/  @!P1 SYNCS.PHASECHK.TRANS64 P1, [R3+URZ+0x36410], R10 ;  /* 0x0364100a030095a7 */ /* 0x000ee4000802007f */
[----:B---3--:R-:W-:Y:S05]  /*a9d0*/  @!P1 BRA `(.L_x_1317) ;  /* 0xfffffffc00f09947 */ /* 0x008fea000383ffff */
[----:B------:R-:W-:Y:S05]  /*a9e0*/  BRA `(.L_x_1316) ;  /* 0xffffff7000047947 */ /* 0x000fea000383ffff */
.L_x_1321:
[----:B----4-:R-:W-:-:S04]  /*a9f0*/  IMAD.U32 R11, RZ, RZ, UR37 ;  /* 0x00000025ff0b7e24 */ /* 0x010fc8000f8e00ff */
[----:B------:R4:W1:Y:S03]  /*aa00*/  SYNCS.PHASECHK.TRANS64.TRYWAIT P1, [R11+URZ+0x36430], R10 ;  /* 0x0364300a0b0075a7 */ /* 0x000866000802017f */
[----:B-1----:R-:W-:Y:S05]  /*aa10*/  @!P1 NANOSLEEP.SYNCS 0x989680 ;  /* 0x009896800000995d */ /* 0x002fea0003900000 */
[----:B------:R-:W1:Y:S02]  /*aa20*/  @!P1 SYNCS.PHASECHK.TRANS64 P1, [R11+URZ+0x36430], R10 ;  /* 0x0364300a0b0095a7 */ /* 0x000e64000802007f */
[----:B-1----:R-:W-:Y:S05]  /*aa30*/  @!P1 BRA `(.L_x_1321) ;  /* 0xfffffffc00ec9947 */ /* 0x002fea000383ffff */
[----:B------:R-:W-:Y:S05]  /*aa40*/  BRA `(.L_x_1320) ;  /* 0xffffff7400a07947 */ /* 0x000fea000383ffff */
.L_x_1374:
[----:B------:R-:W-:Y:S01]  /*aa50*/  BSSY B1, `(.L_x_1460) ;  /* 0x0000005000017945 */ /* 0x000fe20003800000 */
[----:B------:R-:W-:-:S07]  /*aa60*/  IMAD.MOV.U32 R15, RZ, RZ, -0x1 ;  /* 0xffffffffff0f7424 */ /* 0x000fce00078e00ff */
[----:B------:R-:W-:Y:S05]  /*aa70*/  WARPSYNC.COLLECTIVE R15, `(.L_x_1461) ;  /* 0x000000000f087348 */ /* 0x000fea0003c00000 */
[----:B------:R-:W-:Y:S01]  /*aa80*/  NOP ;  /* 0x0000000000007918 */ /* 0x000fe20000000000 */
[----:B------:R-:W-:Y:S01]  /*aa90*/  ENDCOLLECTIVE ;  /* 0x000000000000791b */ /* 0x000fe20003800000 */
.L_x_1461:
[----:B------:R-:W-:Y:S05]  /*aaa0*/  BSYNC B1 ;  /* 0x0000000000017941 */ /* 0x000fea0003800000 */
.L_x_1460:
[----:B------:R-:W-:Y:S05]  /*aab0*/  BRA `(.L_x_1462) ;  /* 0xffffffbc00907947 */ /* 0x000fea000383ffff */
.L_x_1391:
[----:B------:R-:W-:Y:S01]  /*aac0*/  BSSY B1, `(.L_x_1463) ;  /* 0x0000005000017945 */ /* 0x000fe20003800000 */
[----:B------:R-:W-:-:S07]  /*aad0*/  IMAD.MOV.U32 R15, RZ, RZ, -0x1 ;  /* 0xffffffffff0f7424 */ /* 0x000fce00078e00ff */
[----:B------:R-:W-:Y:S05]  /*aae0*/  WARPSYNC.COLLECTIVE R15, `(.L_x_1464) ;  /* 0x000000000f087348 */ /* 0x000fea0003c00000 */
[----:B------:R-:W-:Y:S01]  /*aaf0*/  NOP ;  /* 0x0000000000007918 */ /* 0x000fe20000000000 */
[----:B------:R-:W-:Y:S01]  /*ab00*/  ENDCOLLECTIVE ;  /* 0x000000000000791b */ /* 0x000fe20003800000 */
.L_x_1464:
[----:B------:R-:W-:Y:S05]  /*ab10*/  BSYNC B1 ;  /* 0x0000000000017941 */ /* 0x000fea0003800000 */
.L_x_1463:
[----:B------:R-:W-:Y:S05]  /*ab20*/  BRA `(.L_x_1465) ;  /* 0xffffffc400787947 */ /* 0x000fea000383ffff */
.L_x_1407:
[----:B------:R-:W-:Y:S01]  /*ab30*/  BSSY B1, `(.L_x_1466) ;  /* 0x0000005000017945 */ /* 0x000fe20003800000 */
[----:B------:R-:W-:-:S07]  /*ab40*/  IMAD.MOV.U32 R15, RZ, RZ, -0x1 ;  /* 0xffffffffff0f7424 */ /* 0x000fce00078e00ff */
[----:B------:R-:W-:Y:S05]  /*ab50*/  WARPSYNC.COLLECTIVE R15, `(.L_x_1467) ;  /* 0x000000000f087348 */ /* 0x000fea0003c00000 */
[----:B------:R-:W-:Y:S01]  /*ab60*/  NOP ;  /* 0x0000000000007918 */ /* 0x000fe20000000000 */
[----:B------:R-:W-:Y:S01]  /*ab70*/  ENDCOLLECTIVE ;  /* 0x000000000000791b */ /* 0x000fe20003800000 */
.L_x_1467:
[----:B------:R-:W-:Y:S05]  /*ab80*/  BSYNC B1 ;  /* 0x0000000000017941 */ /* 0x000fea0003800000 */
.L_x_1466:
[----:B------:R-:W-:Y:S05]  /*ab90*/  BRA `(.L_x_1468) ;  /* 0xffffffc800e87947 */ /* 0x000fea000383ffff */
.L_x_1433:
[----:B-1----:R1:W2:Y:S02]  /*aba0*/  SYNCS.PHASECHK.TRANS64.TRYWAIT P1, [R0+URZ+0x36420], R6 ;  /* 0x03642006000075a7 */ /* 0x0022a4000802017f */
[----:B--2---:R-:W-:Y:S05]  /*abb0*/  @!P1 NANOSLEEP.SYNCS 0x989680 ;  /* 0x009896800000995d */ /* 0x004fea0003900000 */
[----:B------:R-:W2:Y:S02]  /*abc0*/  @!P1 SYNCS.PHASECHK.TRANS64 P1, [R0+URZ+0x36420], R6 ;  /* 0x03642006000095a7 */ /* 0x000ea4000802007f */
[----:B--2---:R-:W-:Y:S05]  /*abd0*/  @!P1 BRA `(.L_x_1433) ;  /* 0xfffffffc00f09947 */ /* 0x004fea000383ffff */
[----:B------:R-:W-:Y:S05]  /*abe0*/  BRA `(.L_x_1469) ;  /* 0xffffffdc00287947 */ /* 0x000fea000383ffff */
.L_x_1437:
[----:B-1----:R1:W2:Y:S02]  /*abf0*/  SYNCS.PHASECHK.TRANS64.TRYWAIT P1, [R0+URZ+0x36438], R6 ;  /* 0x03643806000075a7 */ /* 0x0022a4000802017f */
[----:B--2---:R-:W-:Y:S05]  /*ac00*/  @!P1 NANOSLEEP.SYNCS 0x989680 ;  /* 0x009896800000995d */ /* 0x004fea0003900000 */
[----:B------:R-:W2:Y:S02]  /*ac10*/  @!P1 SYNCS.PHASECHK.TRANS64 P1, [R0+URZ+0x36438], R6 ;  /* 0x03643806000095a7 */ /* 0x000ea4000802007f */
[----:B--2---:R-:W-:Y:S05]  /*ac20*/  @!P1 BRA `(.L_x_1437) ;  /* 0xfffffffc00f09947 */ /* 0x004fea000383ffff */
[----:B------:R-:W-:Y:S05]  /*ac30*/  BRA `(.L_x_1470) ;  /* 0xffffffe400147947 */ /* 0x000fea000383ffff */
.L_x_1439:
[----:B--2---:R2:W3:Y:S02]  /*ac40*/  SYNCS.PHASECHK.TRANS64.TRYWAIT P1, [R0+URZ+0x36428], R3 ;  /* 0x03642803000075a7 */ /* 0x0044e4000802017f */
[----:B---3--:R-:W-:Y:S05]  /*ac50*/  @!P1 NANOSLEEP.SYNCS 0x989680 ;  /* 0x009896800000995d */ /* 0x008fea0003900000 */
[----:B------:R-:W3:Y:S02]  /*ac60*/  @!P1 SYNCS.PHASECHK.TRANS64 P1, [R0+URZ+0x36428], R3 ;  /* 0x03642803000095a7 */ /* 0x000ee4000802007f */
[----:B---3--:R-:W-:Y:S05]  /*ac70*/  @!P1 BRA `(.L_x_1439) ;  /* 0xfffffffc00f09947 */ /* 0x008fea000383ffff */
[----:B------:R-:W-:Y:S05]  /*ac80*/  BRA `(.L_x_1471) ;  /* 0xffffffe400d87947 */ /* 0x000fea000383ffff */
.L_x_1441:
[----:B--2---:R2:W3:Y:S02]  /*ac90*/  SYNCS.PHASECHK.TRANS64.TRYWAIT P1, [R0+URZ+0x36438], R29 ;  /* 0x0364381d000075a7 */ /* 0x0044e4000802017f */
[----:B---3--:R-:W-:Y:S05]  /*aca0*/  @!P1 NANOSLEEP.SYNCS 0x989680 ;  /* 0x009896800000995d */ /* 0x008fea0003900000 */
[----:B------:R-:W3:Y:S02]  /*acb0*/  @!P1 SYNCS.PHASECHK.TRANS64 P1, [R0+URZ+0x36438], R29 ;  /* 0x0364381d000095a7 */ /* 0x000ee4000802007f */
[----:B---3--:R-:W-:Y:S05]  /*acc0*/  @!P1 BRA `(.L_x_1441) ;  /* 0xfffffffc00f09947 */ /* 0x008fea000383ffff */
[----:B------:R-:W-:Y:S05]  /*acd0*/  BRA `(.L_x_1472) ;  /* 0xffffffe8008c7947 */ /* 0x000fea000383ffff */
.L_x_1443:
[----:B------:R-:W-:-:S07]  /*ace0*/  SHF.L.U32 R5, R7, 0x1f, RZ ;  /* 0x0000001f07057819 */ /* 0x000fce00000006ff */
.L_x_1473:
[----:B----4-:R4:W1:Y:S02]  /*acf0*/  SYNCS.PHASECHK.TRANS64.TRYWAIT P1, [R0+URZ+0x36420], R5 ;  /* 0x03642005000075a7 */ /* 0x010864000802017f */
[----:B-1----:R-:W-:Y:S05]  /*ad00*/  @!P1 NANOSLEEP.SYNCS 0x989680 ;  /* 0x009896800000995d */ /* 0x002fea0003900000 */
[----:B------:R-:W1:Y:S02]  /*ad10*/  @!P1 SYNCS.PHASECHK.TRANS64 P1, [R0+URZ+0x36420], R5 ;  /* 0x03642005000095a7 */ /* 0x000e64000802007f */
[----:B-1----:R-:W-:Y:S05]  /*ad20*/  @!P1 BRA `(.L_x_1473) ;  /* 0xfffffffc00f09947 */ /* 0x002fea000383ffff */
[----:B------:R-:W-:Y:S05]  /*ad30*/  BRA `(.L_x_1474) ;  /* 0xffffffec00207947 */ /* 0x000fea000383ffff */
.L_x_1446:
[----:B----4-:R4:W1:Y:S02]  /*ad40*/  SYNCS.PHASECHK.TRANS64.TRYWAIT P1, [R0+URZ+0x36438], R6 ;  /* 0x03643806000075a7 */ /* 0x010864000802017f */
[----:B-1----:R-:W-:Y:S05]  /*ad50*/  @!P1 NANOSLEEP.SYNCS 0x989680 ;  /* 0x009896800000995d */ /* 0x002fea0003900000 */
[----:B------:R-:W1:Y:S02]  /*ad60*/  @!P1 SYNCS.PHASECHK.TRANS64 P1, [R0+URZ+0x36438], R6 ;  /* 0x03643806000095a7 */ /* 0x000e64000802007f */
[----:B-1----:R-:W-:Y:S05]  /*ad70*/  @!P1 BRA `(.L_x_1446) ;  /* 0xfffffffc00f09947 */ /* 0x002fea000383ffff */
[----:B------:R-:W-:Y:S05]  /*ad80*/  BRA `(.L_x_1475) ;  /* 0xffffffec00ec7947 */ /* 0x000fea000383ffff */
.L_x_1448:
[----:B-1----:R1:W4:Y:S02]  /*ad90*/  SYNCS.PHASECHK.TRANS64.TRYWAIT P1, [R0+URZ+0x36428], R5 ;  /* 0x03642805000075a7 */ /* 0x002324000802017f */
[----:B----4-:R-:W-:Y:S05]  /*ada0*/  @!P1 NANOSLEEP.SYNCS 0x989680 ;  /* 0x009896800000995d */ /* 0x010fea0003900000 */
[----:B------:R-:W4:Y:S02]  /*adb0*/  @!P1 SYNCS.PHASECHK.TRANS64 P1, [R0+URZ+0x36428], R5 ;  /* 0x03642805000095a7 */ /* 0x000f24000802007f */
[----:B----4-:R-:W-:Y:S05]  /*adc0*/  @!P1 BRA `(.L_x_1448) ;  /* 0xfffffffc00f09947 */ /* 0x010fea000383ffff */
[----:B------:R-:W-:Y:S05]  /*add0*/  BRA `(.L_x_1476) ;  /* 0xfffffff000947947 */ /* 0x000fea000383ffff */
.L_x_1450:
[----:B----4-:R4:W1:Y:S02]  /*ade0*/  SYNCS.PHASECHK.TRANS64.TRYWAIT P1, [R0+URZ+0x36438], R3 ;  /* 0x03643803000075a7 */ /* 0x010864000802017f */
[----:B-1----:R-:W-:Y:S05]  /*adf0*/  @!P1 NANOSLEEP.SYNCS 0x989680 ;  /* 0x009896800000995d */ /* 0x002fea0003900000 */
[----:B------:R-:W1:Y:S02]  /*ae00*/  @!P1 SYNCS.PHASECHK.TRANS64 P1, [R0+URZ+0x36438], R3 ;  /* 0x03643803000095a7 */ /* 0x000e64000802007f */
[----:B-1----:R-:W-:Y:S05]  /*ae10*/  @!P1 BRA `(.L_x_1450) ;  /* 0xfffffffc00f09947 */ /* 0x002fea000383ffff */
[----:B------:R-:W-:Y:S05]  /*ae20*/  BRA `(.L_x_1477) ;  /* 0xfffffff400507947 */ /* 0x000fea000383ffff */
.L_x_1452:
[----:B------:R-:W-:Y:S01]  /*ae30*/  BSSY B1, `(.L_x_1478) ;  /* 0x0000006000017945 */ /* 0x000fe20003800000 */
[----:B------:R-:W-:-:S07]  /*ae40*/  IMAD.MOV.U32 R15, RZ, RZ, -0x1 ;  /* 0xffffffffff0f7424 */ /* 0x000fce00078e00ff */
[----:B------:R-:W-:Y:S05]  /*ae50*/  WARPSYNC.COLLECTIVE R15, `(.L_x_1479) ;  /* 0x000000000f0c7348 */ /* 0x000fea0003c00000 */
[----:B------:R-:W-:Y:S02]  /*ae60*/  ELECT P6, UR62, PT ;  /* 0x00000000003e782f */ /* 0x000fe400038c0000 */
[----:B------:R-:W-:Y:S01]  /*ae70*/  MOV R14, UR62 ;  /* 0x0000003e000e7c02 */ /* 0x000fe20008000f00 */
[----:B------:R-:W-:Y:S10]  /*ae80*/  ENDCOLLECTIVE ;  /* 0x000000000000791b */ /* 0x000ff40003800000 */
.L_x_1479:
[----:B------:R-:W-:Y:S05]  /*ae90*/  BSYNC B1 ;  /* 0x0000000000017941 */ /* 0x000fea0003800000 */
.L_x_1478:
[----:B------:R-:W-:Y:S05]  /*aea0*/  BRA `(.L_x_1480) ;  /* 0xfffffff800087947 */ /* 0x000fea000383ffff */
.L_x_1454:
[----:B-1----:R1:W2:Y:S02]  /*aeb0*/  SYNCS.PHASECHK.TRANS64.TRYWAIT P0, [R9+URZ], R2 ;  /* 0x00000002090075a7 */ /* 0x0022a4000800017f */
[----:B--2---:R-:W-:Y:S05]  /*aec0*/  @!P0 NANOSLEEP.SYNCS 0x989680 ;  /* 0x009896800000895d */ /* 0x004fea0003900000 */
[----:B------:R-:W2:Y:S02]  /*aed0*/  @!P0 SYNCS.PHASECHK.TRANS64 P0, [R9+URZ], R2 ;  /* 0x00000002090085a7 */ /* 0x000ea4000800007f */
[----:B--2---:R-:W-:Y:S05]  /*aee0*/  @!P0 BRA `(.L_x_1454) ;  /* 0xfffffffc00f08947 */ /* 0x004fea000383ffff */
[----:B------:R-:W-:Y:S05]  /*aef0*/  BRA `(.L_x_1481) ;  /* 0xfffffff800487947 */ /* 0x000fea000383ffff */
.L_x_1455:
[----:B--2---:R2:W3:Y:S02]  /*af00*/  SYNCS.PHASECHK.TRANS64.TRYWAIT P0, [R3+URZ], R0 ;  /* 0x00000000030075a7 */ /* 0x0044e4000800017f */
[----:B---3--:R-:W-:Y:S05]  /*af10*/  @!P0 NANOSLEEP.SYNCS 0x989680 ;  /* 0x009896800000895d */ /* 0x008fea0003900000 */
[----:B------:R-:W3:Y:S02]  /*af20*/  @!P0 SYNCS.PHASECHK.TRANS64 P0, [R3+URZ], R0 ;  /* 0x00000000030085a7 */ /* 0x000ee4000800007f */
[----:B---3--:R-:W-:Y:S05]  /*af30*/  @!P0 BRA `(.L_x_1455) ;  /* 0xfffffffc00f08947 */ /* 0x008fea000383ffff */
[----:B------:R-:W-:Y:S05]  /*af40*/  BRA `(.L_x_1482) ;  /* 0xfffffff8003c7947 */ /* 0x000fea000383ffff */
.L_x_1483:
        /* <DEDUP_REMOVED lines=11> */
.L_x_3864:


//--------------------- .text._ZN7cutlass13device_kernelIN5flash11enable_sm90INS1_16FlashAttnBwdSm90INS1_25CollectiveMainloopBwdSm90ILi2ELi1ELi1EN4cute5tupleIJNS5_1CILi1EEES8_S8_EEENS6_IJNS7_ILi64EEENS7_ILi96EEENS7_ILi192EEEEEENS_6half_tEfNS_4arch4Sm90ELb0ELb1ELb1ELb0ELb0ELb0ELb1ELb0ELi3ELi1ELi1ELi1ELb0EEENS1_24CollectiveEpilogueBwdGQAISD_fSG_Li384ELb0ELb0EEENS1_19SingleTileSchedulerILb0ELb0ELb0ELi96EEEEEEEEEvNT_6ParamsE --------------------------
	.section	.text._ZN7cutlass13device_kernelIN5flash11enable_sm90INS1_16FlashAttnBwdSm90INS1_25CollectiveMainloopBwdSm90ILi2ELi1ELi1EN4cute5tupleIJNS5_1CILi1EEES8_S8_EEENS6_IJNS7_ILi64EEENS7_ILi96EEENS7_ILi192EEEEEENS_6half_tEfNS_4arch4Sm90ELb0ELb1ELb1ELb0ELb0ELb0ELb1ELb0ELi3ELi1ELi1ELi1ELb0EEENS1_24CollectiveEpilogueBwdGQAISD_fSG_Li384ELb0ELb0EEENS1_19SingleTileSchedulerILb0ELb0ELb0ELi96EEEEEEEEEvNT_6ParamsE,"ax",@progbits
	.align	128
.text._ZN7cutlass13device_kernelIN5flash11enable_sm90INS1_16FlashAttnBwdSm90INS1_25CollectiveMainloopBwdSm90ILi2ELi1ELi1EN4cute5tupleIJNS5_1CILi1EEES8_S8_EEENS6_IJNS7_ILi64EEENS7_ILi96EEENS7_ILi192EEEEEENS_6half_tEfNS_4arch4Sm90ELb0ELb1ELb1ELb0ELb0ELb0ELb1ELb0ELi3ELi1ELi1ELi1ELb0EEENS1_24CollectiveEpilogueBwdGQAISD_fSG_Li384ELb0ELb0EEENS1_19SingleTileSchedulerILb0ELb0ELb0ELi96EEEEEEEEEvNT_6ParamsE:
        .type           _ZN7cutlass13device_kernelIN5flash11enable_sm90INS1_16FlashAttnBwdSm90INS1_25CollectiveMainloopBwdSm90ILi2ELi1ELi1EN4cute5tupleIJNS5_1CILi1EEES8_S8_EEENS6_IJNS7_ILi64EEENS7_ILi96EEENS7_ILi192EEEEEENS_6half_tEfNS_4arch4Sm90ELb0ELb1ELb1ELb0ELb0ELb0ELb1ELb0ELi3ELi1ELi1ELi1ELb0EEENS1_24CollectiveEpilogueBwdGQAISD_fSG_Li384ELb0ELb0EEENS1_19SingleTileSchedulerILb0ELb0ELb0ELi96EEEEEEEEEvNT_6ParamsE,@function
        .size           _ZN7cutlass13device_kernelIN5flash11enable_sm90INS1_16FlashAttnBwdSm90INS1_25CollectiveMainloopBwdSm90ILi2ELi1ELi1EN4cute5tupleIJNS5_1CILi1EEES8_S8_EEENS6_IJNS7_ILi64EEENS7_ILi96EEENS7_ILi192EEEEEENS_6half_tEfNS_4arch4Sm90ELb0ELb1ELb1ELb0ELb0ELb0ELb1ELb0ELi3ELi1ELi1ELi1ELb0EEENS1_24CollectiveEpilogueBwdGQAISD_fSG_Li384ELb0ELb0EEENS1_19SingleTileSchedulerILb0ELb0ELb0ELi96EEEEEEEEEvNT_6ParamsE,(.L_x_3865 - _ZN7cutlass13device_kernelIN5flash11enable_sm90INS1_16FlashAttnBwdSm90INS1_25CollectiveMainloopBwdSm90ILi2ELi1ELi1EN4cute5tupleIJNS5_1CILi1EEES8_S8_EEENS6_IJNS7_ILi64EEENS7_ILi96EEENS7_ILi192EEEEEENS_6half_tEfNS_4arch4Sm90ELb0ELb1ELb1ELb0ELb0ELb0ELb1ELb0ELi3ELi1ELi1ELi1ELb0EEENS1_24CollectiveEpilogueBwdGQAISD_fSG_Li384ELb0ELb0EEENS1_19SingleTileSchedulerILb0ELb0ELb0ELi96EEEEEEEEEvNT_6ParamsE)
        .other          _ZN7cutlass13device_kernelIN5flash11enable_sm90INS1_16FlashAttnBwdSm90INS1_25CollectiveMainloopBwdSm90ILi2ELi1ELi1EN4cute5tupleIJNS5_1CILi1EEES8_S8_EEENS6_IJNS7_ILi64EEENS7_ILi96EEENS7_ILi192EEEEEENS_6half_tEfNS_4arch4Sm90ELb0ELb1ELb1ELb0ELb0ELb0ELb1ELb0ELi3ELi1ELi1ELi1ELb0EEENS1_24CollectiveEpilogueBwdGQAISD_fSG_Li384ELb0ELb0EEENS1_19SingleTileSchedulerILb0ELb0ELb0ELi96EEEEEEEEEvNT_6ParamsE,@"STO_CUDA_ENTRY STV_DEFAULT"
_ZN7cutlass13device_kernelIN5flash11enable_sm90INS1_16FlashAttnBwdSm90INS1_25CollectiveMainloopBwdSm90ILi2ELi1ELi1EN4cute5tupleIJNS5_1CILi1EEES8_S8_EEENS6_IJNS7_ILi64EEENS7_ILi96EEENS7_ILi192EEEEEENS_6half_tEfNS_4arch4Sm90ELb0ELb1ELb1ELb0ELb0ELb0ELb1ELb0ELi3ELi1ELi1ELi1ELb0EEENS1_24CollectiveEpilogueBwdGQAISD_fSG_Li384ELb0ELb0EEENS1_19SingleTileSchedulerILb0ELb0ELb0ELi96EEEEEEEEEvNT_6ParamsE:
        /* <DEDUP_REMOVED lines=24> */
.L_x_1485:
[----:B------:R-:W-:Y:S05]  /*0180*/  BSYNC B0 ;  /* 0x0000000000007941 */ /* 0x000fea0003800000 */
.L_x_1484:
        /* <DEDUP_REMOVED lines=37> */
.L_x_1486:
        /* <DEDUP_REMOVED lines=20> */
.L_x_1487:
[----:B------:R-:W-:Y:S01]  /*0520*/  PLOP3.LUT P0, PT, PT, PT, UP0, 0x80, 0x0 ;  /* 0x000000000000781c */ /* 0x000fe20003f0f008 */
[----:B------:R-:W-:Y:S01]  /*0530*/  NOP ;  /* 0x0000000000007918 */ /* 0x000fe20000000000 */
[----:B------:R-:W-:Y:S01]  /*0540*/  BSSY B6, `(.L_x_1488) ;  /* 0x00007e5000067945 */ /* 0x000fe20003800000 */
[----:B-12-4-:R-:W-:Y:S10]  /*0550*/  BAR.SYNC.DEFER_BLOCKING 0x0 ;  /* 0x0000000000007b1d */ /* 0x016ff40000010000 */
[----:B------:R-:W-:Y:S05]  /*0560*/  @!P0 BRA `(.L_x_1489) ;  /* 0x0000004400ec8947 */ /* 0x000fea0003800000 */
.L_x_1490:
        /* <DEDUP_REMOVED lines=85> */
.L_x_1492:
        /* <DEDUP_REMOVED lines=37> */
.L_x_1495:
        /* <DEDUP_REMOVED lines=15> */
.L_x_1494:
        /* <DEDUP_REMOVED lines=20> */
.L_x_1497:
        /* <DEDUP_REMOVED lines=15> */
.L_x_1496:
        /* <DEDUP_REMOVED lines=8> */
.L_x_1588:
        /* <DEDUP_REMOVED lines=19> */
.L_x_1499:
        /* <DEDUP_REMOVED lines=81> */
[----:B------:R-:W-:Y:S02]  /*16f0*/  CS2R R62, SRZ ;  /* 0x00000000003e7805 */ /* 0x000fe4000001ff00 */
[----:B------:R-:W-:Y:S02]  /*1700*/  CS2R R60, SRZ ;  /* 0x00000000003c7805 */ /* 0x000fe4000001ff00 */
[----:B------:R-:W-:-:S02]  /*1710*/  IADD3.X R10, R16, UR4, RZ, PT, !PT ;  /* 0x00000004100a7c10 */ /* 0x000fc4000bffe4ff */
[----:B------:R-:W-:Y:S02]  /*1720*/  CS2R R58, SRZ ;  /* 0x00000000003a7805 */ /* 0x000fe4000001ff00 */
[----:B------:R-:W-:Y:S02]  /*1730*/  CS2R R56, SRZ ;  /* 0x0000000000387805 */ /* 0x000fe4000001ff00 */
[----:B------:R-:W-:Y:S02]  /*1740*/  CS2R R54, SRZ ;  /* 0x0000000000367805 */ /* 0x000fe4000001ff00 */
[--C-:B------:R-:W-:Y:S02]  /*1750*/  IADD3 R5, R10, -UR5, -R3.reuse ;  /* 0x800000050a057c10 */ /* 0x100fe4000fffe803 */
[----:B------:R-:W-:Y:S02]  /*1760*/  CS2R R52, SRZ ;  /* 0x0000000000347805 */ /* 0x000fe4000001ff00 */
[----:B------:R-:W-:Y:S01]  /*1770*/  IADD3 R10, -R3, UR4, R16 ;  /* 0x00000004030a7c10 */ /* 0x000fe2000fffe110 */
[----:B------:R-:W-:Y:S01]  /*1780*/  IMAD.IADD R3, R16, 0x1, -R3 ;  /* 0x0000000110037824 */ /* 0x000fe200078e0a03 */
[----:B------:R-:W-:-:S02]  /*1790*/  CS2R R50, SRZ ;  /* 0x0000000000327805 */ /* 0x000fc4000001ff00 */
        /* <DEDUP_REMOVED lines=15> */
[----:B------:R-:W-:Y:S02]  /*1890*/  LEA R0, R0, UR37, 0x2 ;  /* 0x0000002500007c11 */ /* 0x000fe4000f8e10ff */
[----:B-1----:R-:W-:-:S07]  /*18a0*/  IADD3 R157, R12, 0x30400, R9 ;  /* 0x000304000c9d7810 */ /* 0x002fce0007ffe009 */
.L_x_1519:
[----:B------:R-:W-:-:S05]  /*18b0*/  IMAD.U32 R3, RZ, RZ, UR38 ;  /* 0x00000026ff037e24 */ /* 0x000fca000f8e00ff */
[----:B------:R-:W-:-:S04]  /*18c0*/  LOP3.LUT R3, R3, 0x1, RZ, 0xfc, !PT ;  /* 0x0000000103037812 */ /* 0x000fc800078efcff */
[----:B------:R-:W-:-:S13]  /*18d0*/  ISETP.NE.AND P0, PT, R3, 0x3, PT ;  /* 0x000000030300780c */ /* 0x000fda0003f05270 */
[----:B------:R-:W-:Y:S05]  /*18e0*/  @!P0 BRA `(.L_x_1501) ;  /* 0x0000000000048947 */ /* 0x000fea0003800000 */
[----:B------:R-:W-:Y:S01]  /*18f0*/  BPT.TRAP 0x1 ;  /* 0x000000040000795c */ /* 0x000fe20000300000 */
.L_x_1501:
[----:B------:R-:W-:Y:S02]  /*1900*/  LEA R3, R2, UR37, 0x3 ;  /* 0x0000002502037c11 */ /* 0x000fe4000f8e18ff */
[----:B------:R-:W-:-:S04]  /*1910*/  SHF.L.U32 R10, R7, 0x1f, RZ ;  /* 0x0000001f070a7819 */ /* 0x000fc800000006ff */
[----:B------:R1:W2:Y:S01]  /*1920*/  SYNCS.PHASECHK.TRANS64.TRYWAIT P1, [R3+URZ+0x36410], R10 ;  /* 0x0364100a030075a7 */ /* 0x0002a2000802017f */
[----:B------:R-:W-:Y:S05]  /*1930*/  @!P0 BRA `(.L_x_1502) ;  /* 0x0000000000048947 */ /* 0x000fea0003800000 */
[----:B------:R-:W-:Y:S01]  /*1940*/  BPT.TRAP 0x1 ;  /* 0x000000040000795c */ /* 0x000fe20000300000 */
.L_x_1502:
[----:B--2---:R-:W-:Y:S05]  /*1950*/  @P1 BRA `(.L_x_1503) ;  /* 0x0000000000081947 */ /* 0x004fea0003800000 */
[----:B------:R-:W2:Y:S02]  /*1960*/  SYNCS.PHASECHK.TRANS64.TRYWAIT P1, [R3+URZ+0x36410], R10 ;  /* 0x0364100a030075a7 */ /* 0x000ea4000802017f */
[----:B--2---:R-:W-:Y:S05]  /*1970*/  @!P1 BRA `(.L_x_1504) ;  /* 0x0000006800c09947 */ /* 0x004fea0003800000 */
.L_x_1503:
[----:B------:R-:W-:Y:S05]  /*1980*/  WARPSYNC.ALL ;  /* 0x0000000000007948 */ /* 0x000fea0003800000 */
[----:B------:R-:W-:Y:S01]  /*1990*/  R2UR UR6, R8 ;  /* 0x00000000080672ca */ /* 0x000fe200000e0000 */
[----:B------:R-:W-:Y:S01]  /*19a0*/  UIADD3 UR4, UR37, 0x1e000, URZ ;  /* 0x0001e00025047890 */ /* 0x000fe2000fffe03f */
[C---:B------:R-:W-:Y:S01]  /*19b0*/  R2UR UR7, R2.reuse ;  /* 0x00000000020772ca */ /* 0x040fe200000e0000 */
[----:B------:R-:W-:Y:S01]  /*19c0*/  WARPGROUP.ARRIVE ;  /* 0x00000000000079c5 */ /* 0x000fe20000000000 */
[----:B------:R-:W-:Y:S01]  /*19d0*/  UMOV UR13, 0x40000040 ;  /* 0x40000040000d7882 */ /* 0x000fe20000000000 */
[----:B------:R-:W-:Y:S01]  /*19e0*/  USHF.R.U32.HI UR5, URZ, 0x4, UR4 ;  /* 0x000000043f057899 */ /* 0x000fe20008011604 */
[----:B-12---:R-:W-:Y:S01]  /*19f0*/  IMAD R10, R2, 0x40, R6 ;  /* 0x00000040020a7824 */ /* 0x006fe200078e0206 */
        /* <DEDUP_REMOVED lines=95> */
.L_x_1505:
[----:B-1----:R-:W-:-:S04]  /*1ff0*/  SHF.L.U32 R11, R4, 0x1f, RZ ;  /* 0x0000001f040b7819 */ /* 0x002fc800000006ff */
[----:B------:R1:W4:Y:S01]  /*2000*/  SYNCS.PHASECHK.TRANS64.TRYWAIT P1, [UR37+0x36430], R11 ;  /* 0x0364300bff0075a7 */ /* 0x0003220008020165 */
[----:B------:R-:W-:Y:S05]  /*2010*/  @!P0 BRA `(.L_x_1506) ;  /* 0x0000000000048947 */ /* 0x000fea0003800000 */
[----:B------:R-:W-:Y:S01]  /*2020*/  BPT.TRAP 0x1 ;  /* 0x000000040000795c */ /* 0x000fe20000300000 */
.L_x_1506:
[----:B----4-:R-:W-:Y:S05]  /*2030*/  @P1 BRA `(.L_x_1507) ;  /* 0x0000000000081947 */ /* 0x010fea0003800000 */
[----:B------:R-:W4:Y:S02]  /*2040*/  SYNCS.PHASECHK.TRANS64.TRYWAIT P1, [UR37+0x36430], R11 ;  /* 0x0364300bff0075a7 */ /* 0x000f240008020165 */
[----:B----4-:R-:W-:Y:S05]  /*2050*/  @!P1 BRA `(.L_x_1508) ;  /* 0x00000064001c9947 */ /* 0x010fea0003800000 */
.L_x_1507:
        /* <DEDUP_REMOVED lines=147> */
.L_x_1511:
[----:B------:R-:W-:-:S06]  /*2990*/  UISETP.NE.AND UP0, UPT, UR44, 0x1, UPT ;  /* 0x000000012c00788c */ /* 0x000fcc000bf05270 */
[----:B------:R-:W-:-:S05]  /*29a0*/  PLOP3.LUT P1, PT, PT, PT, UP0, 0x80, 0x0 ;  /* 0x000000000000781c */ /* 0x000fca0003f2f008 */
[----:B------:R-:W-:-:S08]  /*29b0*/  @UP0 ULDC UR5, c[0x0][0x754] ;  /* 0x0001d50000050ab9 */ /* 0x000fd00000000800 */
[----:B------:R-:W-:Y:S01]  /*29c0*/  @P1 IMAD.HI.U32 R143, R142, UR5, RZ ;  /* 0x000000058e8f1c27 */ /* 0x000fe2000f8e00ff */
[----:B------:R-:W-:-:S04]  /*29d0*/  @UP0 ULDC UR5, c[0x0][0x758] ;  /* 0x0001d60000050ab9 */ /* 0x000fc80000000800 */
[----:B------:R-:W-:-:S07]  /*29e0*/  @P1 SHF.R.U32.HI R142, RZ, UR5, R143 ;  /* 0x00000005ff8e1c19 */ /* 0x000fce000801168f */
.L_x_1512:
[----:B------:R-:W-:Y:S05]  /*29f0*/  BSYNC B0 ;  /* 0x0000000000007941 */ /* 0x000fea0003800000 */
.L_x_1510:
[----:B------:R-:W4:Y:S01]  /*2a00*/  LDL R143, [R1] ;  /* 0x00000000018f7983 */ /* 0x000f220000100800 */
[----:B------:R-:W-:Y:S01]  /*2a10*/  IADD3 R150, R140, UR4, R5 ;  /* 0x000000048c967c10 */ /* 0x000fe2000fffe005 */
[----:B----4-:R-:W-:-:S05]  /*2a20*/  IMAD R142, R142, UR44, R143 ;  /* 0x0000002c8e8e7c24 */ /* 0x010fca000f8e028f */
[----:B------:R-:W-:Y:S02]  /*2a30*/  VIADDMNMX R147, R142, UR44, R147, PT ;  /* 0x0000002c8e937c46 */ /* 0x000fe4000b800193 */
[----:B------:R-:W-:-:S07]  /*2a40*/  VIMNMX R150, R150, R142, !PT ;  /* 0x0000008e96967248 */ /* 0x000fce0007fe0100 */
.L_x_1509:
        /* <DEDUP_REMOVED lines=18> */
.L_x_1515:
[----:B------:R-:W-:-:S06]  /*2b70*/  UISETP.NE.AND UP0, UPT, UR44, 0x1, UPT ;  /* 0x000000012c00788c */ /* 0x000fcc000bf05270 */
[----:B------:R-:W-:-:S05]  /*2b80*/  PLOP3.LUT P1, PT, PT, PT, UP0, 0x80, 0x0 ;  /* 0x000000000000781c */ /* 0x000fca0003f2f008 */
[----:B------:R-:W-:-:S08]  /*2b90*/  @UP0 ULDC UR4, c[0x0][0x754] ;  /* 0x0001d50000040ab9 */ /* 0x000fd00000000800 */
[----:B------:R-:W-:Y:S01]  /*2ba0*/  @P1 IMAD.HI.U32 R142, R140, UR4, RZ ;  /* 0x000000048c8e1c27 */ /* 0x000fe2000f8e00ff */
[----:B------:R-:W-:-:S04]  /*2bb0*/  @UP0 ULDC UR4, c[0x0][0x758] ;  /* 0x0001d60000040ab9 */ /* 0x000fc80000000800 */
[----:B------:R-:W-:-:S07]  /*2bc0*/  @P1 SHF.R.U32.HI R140, RZ, UR4, R142 ;  /* 0x00000004ff8c1c19 */ /* 0x000fce000801168e */
.L_x_1516:
[----:B------:R-:W-:Y:S05]  /*2bd0*/  BSYNC B0 ;  /* 0x0000000000007941 */ /* 0x000fea0003800000 */
.L_x_1514:
[----:B------:R-:W4:Y:S02]  /*2be0*/  LDL R142, [R1] ;  /* 0x00000000018e7983 */ /* 0x000f240000100800 */
[----:B----4-:R-:W-:-:S05]  /*2bf0*/  IMAD R140, R140, UR44, R142 ;  /* 0x0000002c8c8c7c24 */ /* 0x010fca000f8e028e */
[----:B------:R-:W-:Y:S02]  /*2c00*/  VIMNMX R145, R145, R140, !PT ;  /* 0x0000008c91917248 */ /* 0x000fe40007fe0100 */
[----:B------:R-:W-:-:S07]  /*2c10*/  VIADDMNMX R139, R140, UR44, R139, PT ;  /* 0x0000002c8c8b7c46 */ /* 0x000fce000b80018b */
.L_x_1513:
[----:B------:R-:W1:Y:S01]  /*2c20*/  S2R R151, SR_CTAID.X ;  /* 0x0000000000977919 */ /* 0x000e620000002500 */
[----:B------:R-:W-:Y:S01]  /*2c30*/  LEA R152, R6, UR37, 0x2 ;  /* 0x0000002506987c11 */ /* 0x000fe2000f8e10ff */
[----:B------:R-:W-:Y:S01]  /*2c40*/  USHF.R.U32.HI UR6, URZ, 0x4, UR42 ;  /* 0x000000043f067899 */ /* 0x000fe2000801162a */
[----:B------:R-:W-:Y:S01]  /*2c50*/  P2R R148, PR, RZ, 0x1 ;  /* 0x00000001ff947803 */ /* 0x000fe20000000000 */
[----:B------:R-:W-:Y:S01]  /*2c60*/  UMOV UR11, 0x80000020 ;  /* 0x80000020000b7882 */ /* 0x000fe20000000000 */
[----:B------:R-:W-:Y:S01]  /*2c70*/  R2UR UR7, R8 ;  /* 0x00000000080772ca */ /* 0x000fe200000e0000 */
[----:B------:R-:W4:Y:S01]  /*2c80*/  LDS R153, [R152+0x30200] ;  /* 0x0302000098997984 */ /* 0x000f220000000800 */
[----:B------:R-:W-:Y:S01]  /*2c90*/  ULOP3.LUT UR6, UR6, 0x3fff, URZ, 0xc0, !UPT ;  /* 0x00003fff06067892 */ /* 0x000fe2000f8ec03f */
[----:B------:R-:W-:Y:S02]  /*2ca0*/  UMOV UR9, 0x40000040 ;  /* 0x4000004000097882 */ /* 0x000fe40000000000 */
[----:B------:R-:W5:Y:S01]  /*2cb0*/  LDS R152, [R152+0x30220] ;  /* 0x0302200098987984 */ /* 0x000f620000000800 */
[----:B------:R-:W-:Y:S01]  /*2cc0*/  ULOP3.LUT UR12, UR6, 0x1000000, URZ, 0xfc, !UPT ;  /* 0x01000000060c7892 */ /* 0x000fe2000f8efc3f */
[----:B------:R-:W-:Y:S01]  /*2cd0*/  UMOV UR13, 0x80000020 ;  /* 0x80000020000d7882 */ /* 0x000fe20000000000 */
[----:B------:R-:W-:-:S05]  /*2ce0*/  UMOV UR15, 0x40000040 ;  /* 0x40000040000f7882 */ /* 0x000fca0000000000 */
[----:B------:R-:W-:Y:S01]  /*2cf0*/  ULEA UR4, UR7, UR37, 0xd ;  /* 0x0000002507047291 */ /* 0x000fe2000f8e683f */
[----:B------:R-:W-:Y:S01]  /*2d00*/  UMOV UR10, UR12 ;  /* 0x0000000c000a7c82 */ /* 0x000fe20008000000 */
[----:B------:R-:W-:Y:S02]  /*2d10*/  UIMAD UR7, UR7, 0x3000, UR37 ;  /* 0x00003000070778a4 */ /* 0x000fe4000f8e0225 */
[----:B------:R-:W-:Y:S02]  /*2d20*/  UIADD3 UR5, UR4, 0x2a000, URZ ;  /* 0x0002a00004057890 */ /* 0x000fe4000fffe03f */
[----:B------:R-:W-:Y:S02]  /*2d30*/  USHF.R.U32.HI UR7, URZ, 0x4, UR7 ;  /* 0x000000043f077899 */ /* 0x000fe40008011607 */
[----:B------:R-:W-:Y:S02]  /*2d40*/  USHF.R.U32.HI UR5, URZ, 0x4, UR5 ;  /* 0x000000043f057899 */ /* 0x000fe40008011605 */
[----:B------:R-:W-:-:S02]  /*2d50*/  ULOP3.LUT UR14, UR7, 0x3fff, URZ, 0xc0, !UPT ;  /* 0x00003fff070e7892 */ /* 0x000fc4000f8ec03f */
[----:B------:R-:W-:Y:S01]  /*2d60*/  ULOP3.LUT UR6, UR5, 0x3fff, URZ, 0xc0, !UPT ;  /* 0x00003fff05067892 */ /* 0x000fe2000f8ec03f */
[----:B-1----:R-:W-:-:S05]  /*2d70*/  IMAD R151, R151, -0x60, RZ ;  /* 0xffffffa097977824 */ /* 0x002fca00078e02ff */
[C---:B------:R-:W-:Y:S01]  /*2d80*/  ISETP.GE.AND P6, PT, R151.reuse, 0x2, PT ;  /* 0x000000029700780c */ /* 0x040fe20003fc6270 */
[----:B------:R-:W-:Y:S01]  /*2d90*/  UMOV UR8, UR6 ;  /* 0x0000000600087c82 */ /* 0x000fe20008000000 */
[----:B------:R-:W-:Y:S02]  /*2da0*/  ISETP.GE.AND P4, PT, R151, 0x9, PT ;  /* 0x000000099700780c */ /* 0x000fe40003f86270 */
[C---:B------:R-:W-:Y:S02]  /*2db0*/  ISETP.GT.AND P5, PT, R145.reuse, 0x1, !P6 ;  /* 0x000000019100780c */ /* 0x040fe400077a4270 */
[----:B------:R-:W-:Y:S02]  /*2dc0*/  ISETP.GT.AND P6, PT, R150, 0x1, !P6 ;  /* 0x000000019600780c */ /* 0x000fe400077c4270 */
[----:B------:R-:W-:Y:S01]  /*2dd0*/  ISETP.GT.AND P3, PT, R145, 0x8, !P4 ;  /* 0x000000089100780c */ /* 0x000fe20006764270 */
[--C-:B----4-:R-:W-:Y:S01]  /*2de0*/  FADD.FTZ R120, R120, -R153.reuse ;  /* 0x8000009978787221 */ /* 0x110fe20000010000 */
[----:B------:R-:W-:Y:S01]  /*2df0*/  ISETP.LT.OR P6, PT, R147, 0x2, P6 ;  /* 0x000000029300780c */ /* 0x000fe200037c1670 */
[--C-:B------:R-:W-:Y:S01]  /*2e00*/  FADD.FTZ R121, R121, -R153.reuse ;  /* 0x8000009979797221 */ /* 0x100fe20000010000 */
[----:B------:R-:W-:Y:S01]  /*2e10*/  ISETP.GE.AND P2, PT, R151, 0xa, PT ;  /* 0x0000000a9700780c */ /* 0x000fe20003f46270 */
[--C-:B------:R-:W-:Y:S01]  /*2e20*/  FADD.FTZ R124, R124, -R153.reuse ;  /* 0x800000997c7c7221 */ /* 0x100fe20000010000 */
[----:B------:R-:W-:Y:S01]  /*2e30*/  ISETP.LT.OR P3, PT, R139, 0x9, P3 ;  /* 0x000000098b00780c */ /* 0x000fe20001f61670 */
[--C-:B------:R-:W-:Y:S01]  /*2e40*/  FADD.FTZ R125, R125, -R153.reuse ;  /* 0x800000997d7d7221 */ /* 0x100fe20000010000 */
[----:B------:R-:W-:Y:S01]  /*2e50*/  FSEL R155, R12, -INF , !P6 ;  /* 0xff8000000c9b7808 */ /* 0x000fe20007000000 */
[--C-:B------:R-:W-:Y:S01]  /*2e60*/  FADD.FTZ R128, R128, -R153.reuse ;  /* 0x8000009980807221 */ /* 0x100fe20000010000 */
[----:B------:R-:W-:Y:S01]  /*2e70*/  ISETP.LT.OR P5, PT, R139, 0x2, P5 ;  /* 0x000000028b00780c */ /* 0x000fe20002fa1670 */
[----:B------:R-:W-:Y:S01]  /*2e80*/  FADD.FTZ R129, R129, -R153 ;  /* 0x8000009981817221 */ /* 0x000fe20000010000 */
[----:B------:R-:W-:Y:S01]  /*2e90*/  ISETP.GE.AND P1, PT, R151, 0x11, PT ;  /* 0x000000119700780c */ /* 0x000fe20003f26270 */
[----:B--2---:R-:W-:Y:S01]  /*2ea0*/  FFMA.FTZ R155, R155, UR46, -R23 ;  /* 0x0000002e9b9b7c23 */ /* 0x004fe20008010817 */
[----:B------:R-:W-:Y:S01]  /*2eb0*/  ISETP.GT.AND P4, PT, R150, 0x8, !P4 ;  /* 0x000000089600780c */ /* 0x000fe20006784270 */
[--C-:B------:R-:W-:Y:S01]  /*2ec0*/  FADD.FTZ R132, R132, -R153.reuse ;  /* 0x8000009984847221 */ /* 0x100fe20000010000 */
[----:B------:R-:W-:Y:S01]  /*2ed0*/  ISETP.GT.AND P6, PT, R150, 0x9, !P2 ;  /* 0x000000099600780c */ /* 0x000fe200057c4270 */
[----:B------:R-:W-:Y:S01]  /*2ee0*/  FADD.FTZ R133, R133, -R153 ;  /* 0x8000009985857221 */ /* 0x000fe20000010000 */
[----:B------:R-:W-:Y:S01]  /*2ef0*/  FSEL R146, R17, -INF , !P3 ;  /* 0xff80000011927808 */ /* 0x000fe20005800000 */
[----:B------:R-:W1:Y:S01]  /*2f00*/  MUFU.EX2 R155, R155 ;  /* 0x0000009b009b7308 */ /* 0x000e620000000800 */
[----:B------:R-:W-:Y:S01]  /*2f10*/  FSEL R149, R14, -INF , !P5 ;  /* 0xff8000000e957808 */ /* 0x000fe20006800000 */
[----:B-----5:R-:W-:Y:S01]  /*2f20*/  FADD.FTZ R126, R126, -R152 ;  /* 0x800000987e7e7221 */ /* 0x020fe20000010000 */
[----:B------:R-:W-:Y:S01]  /*2f30*/  ISETP.LT.OR P4, PT, R147, 0x9, P4 ;  /* 0x000000099300780c */ /* 0x000fe20002781670 */
[--C-:B---3--:R-:W-:Y:S01]  /*2f40*/  FFMA.FTZ R146, R146, UR46, -R10.reuse ;  /* 0x0000002e92927c23 */ /* 0x108fe2000801080a */
[----:B------:R-:W-:Y:S01]  /*2f50*/  ISETP.GT.AND P3, PT, R150, 0x10, !P1 ;  /* 0x000000109600780c */ /* 0x000fe20004f64270 */
[----:B------:R-:W-:Y:S01]  /*2f60*/  FFMA.FTZ R149, R149, UR46, -R10 ;  /* 0x0000002e95957c23 */ /* 0x000fe2000801080a */
[----:B------:R-:W-:Y:S01]  /*2f70*/  ISETP.LT.OR P6, PT, R147, 0xa, P6 ;  /* 0x0000000a9300780c */ /* 0x000fe200037c1670 */
[--C-:B------:R-:W-:Y:S01]  /*2f80*/  FADD.FTZ R122, R122, -R152.reuse ;  /* 0x800000987a7a7221 */ /* 0x100fe20000010000 */
[----:B------:R-:W-:Y:S01]  /*2f90*/  ISETP.GE.AND P5, PT, R151, 0x12, PT ;  /* 0x000000129700780c */ /* 0x000fe20003fa6270 */
[----:B------:R-:W-:Y:S01]  /*2fa0*/  MUFU.EX2 R146, R146 ;  /* 0x0000009200927308 */ /* 0x000fe20000000800 */
[----:B------:R-:W-:Y:S01]  /*2fb0*/  FSEL R142, R15, -INF , !P4 ;  /* 0xff8000000f8e7808 */ /* 0x000fe20006000000 */
[--C-:B------:R-:W-:Y:S01]  /*2fc0*/  FADD.FTZ R123, R123, -R152.reuse ;  /* 0x800000987b7b7221 */ /* 0x100fe20000010000 */
[----:B------:R-:W-:Y:S01]  /*2fd0*/  ISETP.LT.OR P3, PT, R147, 0x11, P3 ;  /* 0x000000119300780c */ /* 0x000fe20001f61670 */
[--C-:B------:R-:W-:Y:S01]  /*2fe0*/  FADD.FTZ R134, R134, -R152.reuse ;  /* 0x8000009886867221 */ /* 0x100fe20000010000 */
[----:B------:R-:W-:Y:S01]  /*2ff0*/  FSEL R143, R16, -INF , !P6 ;  /* 0xff800000108f7808 */ /* 0x000fe20007000000 */
[--C-:B------:R-:W-:Y:S01]  /*3000*/  FFMA.FTZ R142, R142, UR46, -R23.reuse ;  /* 0x0000002e8e8e7c23 */ /* 0x100fe20008010817 */
[----:B------:R-:W-:Y:S01]  /*3010*/  ISETP.GE.AND P4, PT, R151, 0x19, PT ;  /* 0x000000199700780c */ /* 0x000fe20003f86270 */
[----:B-1----:R-:W-:Y:S01]  /*3020*/  FMUL.FTZ R121, R155, R121 ;  /* 0x000000799b797220 */ /* 0x002fe20000410000 */
[----:B------:R-:W-:Y:S01]  /*3030*/  ISETP.GT.AND P6, PT, R150, 0x11, !P5 ;  /* 0x000000119600780c */ /* 0x000fe20006fc4270 */
[--C-:B------:R-:W-:Y:S01]  /*3040*/  FFMA.FTZ R143, R143, UR46, -R23.reuse ;  /* 0x0000002e8f8f7c23 */ /* 0x100fe20008010817 */
[----:B------:R-:W-:Y:S01]  /*3050*/  FSEL R140, R20, -INF , !P3 ;  /* 0xff800000148c7808 */ /* 0x000fe20005800000 */
[----:B------:R-:W1:Y:S01]  /*3060*/  MUFU.EX2 R142, R142 ;  /* 0x0000008e008e7308 */ /* 0x000e620000000800 */
[----:B------:R-:W-:Y:S01]  /*3070*/  ISETP.GT.AND P3, PT, R150, 0x18, !P4 ;  /* 0x000000189600780c */ /* 0x000fe20006764270 */
[----:B------:R-:W-:Y:S01]  /*3080*/  FFMA.FTZ R16, -R16, R16, 1 ;  /* 0x3f80000010107423 */ /* 0x000fe20000010110 */
[C---:B------:R-:W-:Y:S01]  /*3090*/  ISETP.LT.OR P6, PT, R147.reuse, 0x12, P6 ;  /* 0x000000129300780c */ /* 0x040fe200037c1670 */
[--C-:B------:R-:W-:Y:S01]  /*30a0*/  FFMA.FTZ R140, R140, UR46, -R23.reuse ;  /* 0x0000002e8c8c7c23 */ /* 0x100fe20008010817 */
[----:B------:R-:W-:Y:S01]  /*30b0*/  ISETP.LT.OR P3, PT, R147, 0x19, P3 ;  /* 0x000000199300780c */ /* 0x000fe20001f61670 */
[----:B------:R-:W-:Y:S01]  /*30c0*/  FFMA.FTZ R14, -R14, R14, 1 ;  /* 0x3f8000000e0e7423 */ /* 0x000fe2000001010e */
[----:B------:R-:W-:Y:S01]  /*30d0*/  FSEL R144, R21, -INF , !P6 ;  /* 0xff80000015907808 */ /* 0x000fe20007000000 */
[----:B------:R-:W2:Y:S01]  /*30e0*/  MUFU.EX2 R143, R143 ;  /* 0x0000008f008f7308 */ /* 0x000ea20000000800 */
[----:B------:R-:W-:Y:S01]  /*30f0*/  ISETP.GE.AND P6, PT, R151, 0x1, PT ;  /* 0x000000019700780c */ /* 0x000fe20003fc6270 */
[----:B------:R-:W-:Y:S01]  /*3100*/  FFMA.FTZ R17, -R17, R17, 1 ;  /* 0x3f80000011117423 */ /* 0x000fe20000010111 */
[----:B------:R-:W-:Y:S01]  /*3110*/  FSEL R156, R22, -INF , !P3 ;  /* 0xff800000169c7808 */ /* 0x000fe20005800000 */
[--C-:B------:R-:W-:Y:S01]  /*3120*/  FFMA.FTZ R144, R144, UR46, -R23.reuse ;  /* 0x0000002e90907c23 */ /* 0x100fe20008010817 */
[----:B------:R-:W-:Y:S01]  /*3130*/  ISETP.GT.AND P3, PT, R150, RZ, !P6 ;  /* 0x000000ff9600720c */ /* 0x000fe20007764270 */
[--C-:B------:R-:W-:Y:S01]  /*3140*/  FADD.FTZ R127, R127, -R152.reuse ;  /* 0x800000987f7f7221 */ /* 0x100fe20000010000 */
[----:B------:R-:W-:Y:S01]  /*3150*/  ISETP.GT.AND P6, PT, R145, RZ, !P6 ;  /* 0x000000ff9100720c */ /* 0x000fe200077c4270 */
[--C-:B------:R-:W-:Y:S01]  /*3160*/  FFMA.FTZ R156, R156, UR46, -R23.reuse ;  /* 0x0000002e9c9c7c23 */ /* 0x100fe20008010817 */
[----:B------:R-:W-:Y:S01]  /*3170*/  ISETP.LT.OR P3, PT, R147, 0x1, P3 ;  /* 0x000000019300780c */ /* 0x000fe20001f61670 */
[----:B------:R-:W3:Y:S01]  /*3180*/  MUFU.EX2 R140, R140 ;  /* 0x0000008c008c7308 */ /* 0x000ee20000000800 */
[----:B------:R-:W-:Y:S01]  /*3190*/  ISETP.GT.AND P2, PT, R145, 0x9, !P2 ;  /* 0x000000099100780c */ /* 0x000fe20005744270 */
[----:B-1----:R-:W-:Y:S01]  /*31a0*/  FMUL.FTZ R124, R142, R124 ;  /* 0x0000007c8e7c7220 */ /* 0x002fe20000410000 */
[----:B------:R-:W-:Y:S01]  /*31b0*/  FSEL R154, R11, -INF , !P3 ;  /* 0xff8000000b9a7808 */ /* 0x000fe20005800000 */
[--C-:B------:R-:W-:Y:S01]  /*31c0*/  FADD.FTZ R130, R130, -R152.reuse ;  /* 0x8000009882827221 */ /* 0x100fe20000010000 */
[----:B------:R-:W-:Y:S01]  /*31d0*/  ISETP.GE.AND P3, PT, R151, 0x1a, PT ;  /* 0x0000001a9700780c */ /* 0x000fe20003f66270 */
[--C-:B------:R-:W-:Y:S01]  /*31e0*/  FADD.FTZ R131, R131, -R152.reuse ;  /* 0x8000009883837221 */ /* 0x100fe20000010000 */
[C---:B------:R-:W-:Y:S01]  /*31f0*/  ISETP.GT.AND P1, PT, R145.reuse, 0x10, !P1 ;  /* 0x000000109100780c */ /* 0x040fe20004f24270 */
[--C-:B------:R-:W-:Y:S01]  /*3200*/  FFMA.FTZ R154, R154, UR46, -R23.reuse ;  /* 0x0000002e9a9a7c23 */ /* 0x100fe20008010817 */
[----:B------:R-:W-:Y:S01]  /*3210*/  ISETP.GT.AND P0, PT, R150, 0x19, !P3 ;  /* 0x000000199600780c */ /* 0x000fe20005f04270 */
[----:B------:R-:W1:Y:S01]  /*3220*/  MUFU.EX2 R144, R144 ;  /* 0x0000009000907308 */ /* 0x000e620000000800 */
[----:B------:R-:W-:Y:S01]  /*3230*/  ISETP.GT.AND P5, PT, R145, 0x11, !P5 ;  /* 0x000000119100780c */ /* 0x000fe20006fa4270 */
[----:B--2---:R-:W-:Y:S01]  /*3240*/  FMUL.FTZ R125, R143, R125 ;  /* 0x0000007d8f7d7220 */ /* 0x004fe20000410000 */
[----:B------:R-:W-:Y:S01]  /*3250*/  ISETP.LT.OR P0, PT, R147, 0x1a, P0 ;  /* 0x0000001a9300780c */ /* 0x000fe20000701670 */
[----:B------:R-:W-:Y:S01]  /*3260*/  FADD.FTZ R135, R135, -R152 ;  /* 0x8000009887877221 */ /* 0x000fe20000010000 */
[----:B------:R-:W-:Y:S01]  /*3270*/  ISETP.GT.AND P4, PT, R145, 0x18, !P4 ;  /* 0x000000189100780c */ /* 0x000fe20006784270 */
[----:B------:R-:W-:Y:S01]  /*3280*/  FMUL.FTZ R16, R125, R16 ;  /* 0x000000107d107220 */ /* 0x000fe20000410000 */
[----:B------:R-:W-:Y:S01]  /*3290*/  ISETP.GT.AND P3, PT, R145, 0x19, !P3 ;  /* 0x000000199100780c */ /* 0x000fe20005f64270 */
[----:B------:R-:W2:Y:S01]  /*32a0*/  MUFU.EX2 R154, R154 ;  /* 0x0000009a009a7308 */ /* 0x000ea20000000800 */
[----:B------:R-:W-:Y:S01]  /*32b0*/  FSEL R147, R141, -INF , !P0 ;  /* 0xff8000008d937808 */ /* 0x000fe20004000000 */
[----:B------:R-:W-:Y:S01]  /*32c0*/  FFMA.FTZ R125, -R20, R20, 1 ;  /* 0x3f800000147d7423 */ /* 0x000fe20000010114 */
[C---:B------:R-:W-:Y:S01]  /*32d0*/  ISETP.LT.OR P6, PT, R139.reuse, 0x1, P6 ;  /* 0x000000018b00780c */ /* 0x040fe200037c1670 */
[----:B---3--:R-:W-:Y:S01]  /*32e0*/  FMUL.FTZ R128, R140, R128 ;  /* 0x000000808c807220 */ /* 0x008fe20000410000 */
[----:B------:R-:W-:Y:S01]  /*32f0*/  ISETP.LT.OR P2, PT, R139, 0xa, P2 ;  /* 0x0000000a8b00780c */ /* 0x000fe20001741670 */
[----:B------:R-:W-:Y:S01]  /*3300*/  FFMA.FTZ R147, R147, UR46, -R23 ;  /* 0x0000002e93937c23 */ /* 0x000fe20008010817 */
[C---:B------:R-:W-:Y:S01]  /*3310*/  ISETP.LT.OR P1, PT, R139.reuse, 0x11, P1 ;  /* 0x000000118b00780c */ /* 0x040fe20000f21670 */
[----:B------:R-:W-:Y:S01]  /*3320*/  FMUL.FTZ R125, R128, R125 ;  /* 0x0000007d807d7220 */ /* 0x000fe20000410000 */
[C---:B------:R-:W-:Y:S01]  /*3330*/  ISETP.LT.OR P5, PT, R139.reuse, 0x12, P5 ;  /* 0x000000128b00780c */ /* 0x040fe20002fa1670 */
[----:B-1----:R-:W-:Y:S01]  /*3340*/  FMUL.FTZ R129, R144, R129 ;  /* 0x0000008190817220 */ /* 0x002fe20000410000 */
[C---:B------:R-:W-:Y:S01]  /*3350*/  ISETP.LT.OR P4, PT, R139.reuse, 0x19, P4 ;  /* 0x000000198b00780c */ /* 0x040fe20002781670 */
[----:B------:R-:W1:Y:S01]  /*3360*/  MUFU.EX2 R147, R147 ;  /* 0x0000009300937308 */ /* 0x000e620000000800 */
[----:B------:R-:W-:Y:S01]  /*3370*/  ISETP.LT.OR P3, PT, R139, 0x1a, P3 ;  /* 0x0000001a8b00780c */ /* 0x000fe20001f61670 */
[----:B------:R-:W-:Y:S01]  /*3380*/  FFMA.FTZ R128, -R22, R22, 1 ;  /* 0x3f80000016807423 */ /* 0x000fe20000010116 */
[----:B------:R-:W-:Y:S01]  /*3390*/  ISETP.NE.AND P0, PT, R148, RZ, PT ;  /* 0x000000ff9400720c */ /* 0x000fe20003f05270 */
[----:B------:R-:W-:Y:S01]  /*33a0*/  IMAD.U32 R153, RZ, RZ, UR37 ;  /* 0x00000025ff997e24 */ /* 0x000fe2000f8e00ff */
[----:B------:R-:W-:Y:S01]  /*33b0*/  FSEL R151, R13, -INF , !P6 ;  /* 0xff8000000d977808 */ /* 0x000fe20007000000 */
[----:B--2---:R-:W-:Y:S01]  /*33c0*/  FMUL.FTZ R120, R154, R120 ;  /* 0x000000789a787220 */ /* 0x004fe20000410000 */
[----:B------:R-:W-:Y:S01]  /*33d0*/  FSEL R145, R18, -INF , !P2 ;  /* 0xff80000012917808 */ /* 0x000fe20005000000 */
[----:B------:R-:W2:Y:S01]  /*33e0*/  MUFU.EX2 R149, R149 ;  /* 0x0000009500957308 */ /* 0x000ea20000000800 */
        /* <DEDUP_REMOVED lines=8> */
[----:B------:R-:W3:Y:S01]  /*3470*/  MUFU.EX2 R151, R151 ;  /* 0x0000009700977308 */ /* 0x000ee20000000800 */
[--C-:B------:R-:W-:Y:S01]  /*3480*/  FFMA.FTZ R23, R23, UR46, -R10.reuse ;  /* 0x0000002e17177c23 */ /* 0x100fe2000801080a */
[----:B------:R-:W-:Y:S01]  /*3490*/  FFMA.FTZ R13, -R13, R13, 1 ;  /* 0x3f8000000d0d7423 */ /* 0x000fe2000001010d */
[----:B------:R-:W-:Y:S01]  /*34a0*/  FFMA.FTZ R139, R139, UR46, -R10 ;  /* 0x0000002e8b8b7c23 */ /* 0x000fe2000801080a */
[----:B------:R-:W-:Y:S01]  /*34b0*/  FFMA.FTZ R10, -R11, R11, 1 ;  /* 0x3f8000000b0a7423 */ /* 0x000fe2000001010b */
[----:B------:R-:W-:Y:S01]  /*34c0*/  FFMA.FTZ R11, -R12, R12, 1 ;  /* 0x3f8000000c0b7423 */ /* 0x000fe2000001010c */
[----:B-1----:R-:W-:Y:S01]  /*34d0*/  FMUL.FTZ R12, R147, R133 ;  /* 0x00000085930c7220 */ /* 0x002fe20000410000 */
[----:B------:R-:W-:Y:S01]  /*34e0*/  F2FP.F16.F32.PACK_AB R20, R155, R154 ;  /* 0x0000009a9b14723e */ /* 0x000fe200000000ff */
[----:B------:R-:W-:Y:S01]  /*34f0*/  FMUL.FTZ R10, R120, R10 ;  /* 0x0000000a780a7220 */ /* 0x000fe20000410000 */
[----:B------:R-:W-:Y:S01]  /*3500*/  FMUL.FTZ R11, R121, R11 ;  /* 0x0000000b790b7220 */ /* 0x000fe20000410000 */
[----:B------:R-:W1:Y:S01]  /*3510*/  MUFU.EX2 R120, R156 ;  /* 0x0000009c00787308 */ /* 0x000e620000000800 */
[----:B------:R-:W-:Y:S01]  /*3520*/  FFMA.FTZ R121, -R15, R15, 1 ;  /* 0x3f8000000f797423 */ /* 0x000fe2000001010f */
[----:B--2---:R-:W-:Y:S01]  /*3530*/  FMUL.FTZ R123, R149, R123 ;  /* 0x0000007b957b7220 */ /* 0x004fe20000410000 */
[----:B------:R-:W-:Y:S01]  /*3540*/  F2FP.F16.F32.PACK_AB R22, R143, R142 ;  /* 0x0000008e8f16723e */ /* 0x000fe200000000ff */
[----:B------:R-:W-:Y:S01]  /*3550*/  FFMA.FTZ R18, -R18, R18, 1 ;  /* 0x3f80000012127423 */ /* 0x000fe20000010112 */
[----:B------:R-:W-:Y:S01]  /*3560*/  FMUL.FTZ R121, R124, R121 ;  /* 0x000000797c797220 */ /* 0x000fe20000410000 */
[----:B------:R-:W-:Y:S01]  /*3570*/  FFMA.FTZ R124, -R21, R21, 1 ;  /* 0x3f800000157c7423 */ /* 0x000fe20000010115 */
[----:B---3--:R-:W-:Y:S01]  /*3580*/  FMUL.FTZ R122, R151, R122 ;  /* 0x0000007a977a7220 */ /* 0x008fe20000410000 */
[----:B------:R-:W2:Y:S01]  /*3590*/  MUFU.EX2 R145, R145 ;  /* 0x0000009100917308 */ /* 0x000ea20000000800 */
[----:B------:R-:W-:Y:S01]  /*35a0*/  F2FP.F16.F32.PACK_AB R21, R149, R151 ;  /* 0x000000979515723e */ /* 0x000fe200000000ff */
[----:B------:R-:W-:Y:S01]  /*35b0*/  FMUL.FTZ R124, R129, R124 ;  /* 0x0000007c817c7220 */ /* 0x000fe20000410000 */
[----:B------:R-:W-:Y:S01]  /*35c0*/  FFMA.FTZ R129, -R141, R141, 1 ;  /* 0x3f8000008d817423 */ /* 0x000fe2000001018d */
[----:B------:R-:W-:Y:S01]  /*35d0*/  FMUL.FTZ R122, R122, R13 ;  /* 0x0000000d7a7a7220 */ /* 0x000fe20000410000 */
[----:B------:R-:W-:Y:S01]  /*35e0*/  FMUL.FTZ R123, R123, R14 ;  /* 0x0000000e7b7b7220 */ /* 0x000fe20000410000 */
[----:B------:R-:W-:Y:S01]  /*35f0*/  FFMA.FTZ R19, -R19, R19, 1 ;  /* 0x3f80000013137423 */ /* 0x000fe20000010113 */
[----:B------:R-:W-:Y:S01]  /*3600*/  FMUL.FTZ R129, R12, R129 ;  /* 0x000000810c817220 */ /* 0x000fe20000410000 */
[----:B------:R-:W-:Y:S01]  /*3610*/  FMUL.FTZ R12, R146, R126 ;  /* 0x0000007e920c7220 */ /* 0x000fe20000410000 */
[----:B-1----:R-:W-:Y:S01]  /*3620*/  FMUL.FTZ R15, R120, R132 ;  /* 0x00000084780f7220 */ /* 0x002fe20000410000 */
[----:B------:R-:W1:Y:S01]  /*3630*/  MUFU.EX2 R150, R150 ;  /* 0x0000009600967308 */ /* 0x000e620000000800 */
[----:B------:R-:W-:Y:S01]  /*3640*/  F2FP.F16.F32.PACK_AB R14, R147, R120 ;  /* 0x00000078930e723e */ /* 0x000fe200000000ff */
[----:B------:R-:W-:Y:S01]  /*3650*/  FMUL.FTZ R17, R12, R17 ;  /* 0x000000110c117220 */ /* 0x000fe20000410000 */
[----:B------:R-:W-:Y:S01]  /*3660*/  FMUL.FTZ R128, R15, R128 ;  /* 0x000000800f807220 */ /* 0x000fe20000410000 */
[----:B------:R-:W-:Y:S01]  /*3670*/  F2FP.F16.F32.PACK_AB R12, R144, R140 ;  /* 0x0000008c900c723e */ /* 0x000fe200000000ff */
[----:B------:R-:W-:Y:S01]  /*3680*/  FFMA.FTZ R136, -R136, R136, 1 ;  /* 0x3f80000088887423 */ /* 0x000fe20000010188 */
[----:B------:R-:W-:Y:S01]  /*3690*/  FFMA.FTZ R137, -R137, R137, 1 ;  /* 0x3f80000089897423 */ /* 0x000fe20000010189 */
[----:B--2---:R-:W-:Y:S01]  /*36a0*/  FMUL.FTZ R127, R145, R127 ;  /* 0x0000007f917f7220 */ /* 0x004fe20000410000 */
[----:B------:R2:W3:Y:S01]  /*36b0*/  MUFU.EX2 R15, R23 ;  /* 0x00000017000f7308 */ /* 0x0004e20000000800 */
[----:B------:R-:W-:Y:S01]  /*36c0*/  FFMA.FTZ R138, -R138, R138, 1 ;  /* 0x3f8000008a8a7423 */ /* 0x000fe2000001018a */
[----:B------:R-:W-:Y:S01]  /*36d0*/  F2FP.F16.F32.PACK_AB R124, R124, R125 ;  /* 0x0000007d7c7c723e */ /* 0x000fe200000000ff */
[----:B------:R-:W-:Y:S01]  /*36e0*/  FMUL.FTZ R18, R127, R18 ;  /* 0x000000127f127220 */ /* 0x000fe20000410000 */
[----:B------:R-:W-:-:S04]  /*36f0*/  VIADD R153, R153, 0x33400 ;  /* 0x0003340099997836 */ /* 0x000fc80000000000 */
[----:B------:R-:W4:Y:S01]  /*3700*/  MUFU.EX2 R148, R148 ;  /* 0x0000009400947308 */ /* 0x000f220000000800 */
[----:B--2---:R-:W-:Y:S01]  /*3710*/  F2FP.F16.F32.PACK_AB R23, R145, R146 ;  /* 0x000000929117723e */ /* 0x004fe200000000ff */
[----:B------:R-:W-:Y:S01]  /*3720*/  BAR.SYNC.DEFER_BLOCKING 0x9, 0x180 ;  /* 0x0246000000007b1d */ /* 0x000fe20000010000 */
[----:B-1----:R-:W-:Y:S01]  /*3730*/  FMUL.FTZ R130, R150, R130 ;  /* 0x0000008296827220 */ /* 0x002fe20000410000 */
[----:B------:R-:W-:-:S03]  /*3740*/  R2UR UR5, R153 ;  /* 0x00000000990572ca */ /* 0x000fc600000e0000 */
[----:B------:R-:W-:Y:S01]  /*3750*/  FMUL.FTZ R19, R130, R19 ;  /* 0x0000001382137220 */ /* 0x000fe20000410000 */
[----:B------:R-:W1:Y:S01]  /*3760*/  MUFU.EX2 R126, R139 ;  /* 0x0000008b007e7308 */ /* 0x000e620000000800 */
[----:B---3--:R-:W-:-:S04]  /*3770*/  FMUL.FTZ R134, R15, R134 ;  /* 0x000000860f867220 */ /* 0x008fc80000410000 */
[----:B------:R-:W-:Y:S01]  /*3780*/  FMUL.FTZ R127, R134, R137 ;  /* 0x00000089867f7220 */ /* 0x000fe20000410000 */
[C---:B----4-:R-:W-:Y:S01]  /*3790*/  F2FP.F16.F32.PACK_AB R13, R148.reuse, R150 ;  /* 0x00000096940d723e */ /* 0x050fe200000000ff */
[----:B------:R-:W-:Y:S02]  /*37a0*/  FMUL.FTZ R131, R148, R131 ;  /* 0x0000008394837220 */ /* 0x000fe40000410000 */
[----:B------:R-:W-:Y:S02]  /*37b0*/  USHF.R.U32.HI UR5, URZ, 0x4, UR5 ;  /* 0x000000043f057899 */ /* 0x000fe40008011605 */
[----:B------:R-:W-:Y:S02]  /*37c0*/  FMUL.FTZ R136, R131, R136 ;  /* 0x0000008883887220 */ /* 0x000fe40000410000 */
[----:B------:R-:W-:Y:S01]  /*37d0*/  ULOP3.LUT UR5, UR5, 0x3fff, URZ, 0xc0, !UPT ;  /* 0x00003fff05057892 */ /* 0x000fe2000f8ec03f */
[C---:B-1----:R-:W-:Y:S01]  /*37e0*/  F2FP.F16.F32.PACK_AB R15, R126.reuse, R15 ;  /* 0x0000000f7e0f723e */ /* 0x042fe200000000ff */
[----:B------:R-:W-:Y:S01]  /*37f0*/  STSM.16.M88.4 [R9+0x30400], R20 ;  /* 0x0304001409007844 */ /* 0x000fe20000000200 */
[----:B------:R-:W-:Y:S01]  /*3800*/  FMUL.FTZ R135, R126, R135 ;  /* 0x000000877e877220 */ /* 0x000fe20000410000 */
[----:B------:R-:W-:-:S02]  /*3810*/  F2FP.F16.F32.PACK_AB R126, R129, R128 ;  /* 0x00000080817e723e */ /* 0x000fc400000000ff */
[----:B------:R1:W-:Y:S01]  /*3820*/  STSM.16.M88.4 [R157], R12 ;  /* 0x0000000c9d007844 */ /* 0x0003e20000000200 */
[----:B------:R-:W-:Y:S01]  /*3830*/  FMUL.FTZ R138, R135, R138 ;  /* 0x0000008a878a7220 */ /* 0x000fe20000410000 */
[----:B------:R-:W-:Y:S01]  /*3840*/  F2FP.F16.F32.PACK_AB R125, R136, R19 ;  /* 0x00000013887d723e */ /* 0x000fe200000000ff */
[----:B------:R-:W-:Y:S01]  /*3850*/  @!PT LDS RZ, [RZ] ;  /* 0x00000000fffff984 */ /* 0x000fe20000000800 */
[----:B------:R-:W-:Y:S01]  /*3860*/  @!PT LDS RZ, [RZ] ;  /* 0x00000000fffff984 */ /* 0x000fe20000000800 */
[----:B------:R-:W-:Y:S01]  /*3870*/  @!PT LDS RZ, [RZ] ;  /* 0x00000000fffff984 */ /* 0x000fe20000000800 */
[----:B------:R-:W-:Y:S01]  /*3880*/  @!PT LDS RZ, [RZ] ;  /* 0x00000000fffff984 */ /* 0x000fe20000000800 */
[----:B------:R2:W-:Y:S06]  /*3890*/  MEMBAR.ALL.CTA ;  /* 0x0000000000007992 */ /* 0x0005ec0000008000 */
[----:B--2---:R-:W2:Y:S01]  /*38a0*/  FENCE.VIEW.ASYNC.S ;  /* 0x00000000000073c6 */ /* 0x004ea20000000000 */
[----:B------:R-:W-:-:S02]  /*38b0*/  F2FP.F16.F32.PACK_AB R127, R138, R127 ;  /* 0x0000007f8a7f723e */ /* 0x000fc400000000ff */
[----:B-1----:R-:W-:Y:S02]  /*38c0*/  F2FP.F16.F32.PACK_AB R12, R11, R10 ;  /* 0x0000000a0b0c723e */ /* 0x002fe400000000ff */
        /* <DEDUP_REMOVED lines=26> */
[----:B------:R-:W-:Y:S01]  /*3a70*/  ULOP3.LUT UR12, UR5, 0x10000, URZ, 0xfc, !UPT ;  /* 0x00010000050c7892 */ /* 0x000fe2000f8efc3f */
        /* <DEDUP_REMOVED lines=51> */
.L_x_1517:
        /* <DEDUP_REMOVED lines=59> */
.L_x_1518:
        /* <DEDUP_REMOVED lines=63> */
.L_x_1493:
[----:B------:R-:W-:Y:S05]  /*4550*/  @P0 BRA `(.L_x_1491) ;  /* 0x0000003c008c0947 */ /* 0x000fea0003800000 */
[----:B------:R-:W1:Y:S01]  /*4560*/  S2R R4, SR_TID.X ;  /* 0x0000000000047919 */ /* 0x000e620000002100 */
[----:B------:R-:W2:Y:S01]  /*4570*/  S2UR UR5, SR_CTAID.Y ;  /* 0x00000000000579c3 */ /* 0x000ea20000002600 */
[----:B------:R-:W-:Y:S01]  /*4580*/  ULDC UR4, c[0x0][0x850] ;  /* 0x0002140000047ab9 */ /* 0x000fe20000000800 */
[----:B------:R-:W-:Y:S01]  /*4590*/  ULDC.64 UR12, c[0x0][0x818] ;  /* 0x00020600000c7ab9 */ /* 0x000fe20000000a00 */
[----:B------:R-:W-:Y:S01]  /*45a0*/  UISETP.NE.AND UP0, UPT, UR4, 0x1, UPT ;  /* 0x000000010400788c */ /* 0x000fe2000bf05270 */
[----:B------:R-:W-:Y:S01]  /*45b0*/  BSSY B0, `(.L_x_1520) ;  /* 0x0000052000007945 */ /* 0x000fe20003800000 */
[----:B------:R-:W-:Y:S01]  /*45c0*/  ULDC.64 UR14, c[0x0][0x820] ;  /* 0x00020800000e7ab9 */ /* 0x000fe20000000a00 */
[----:B------:R-:W-:Y:S01]  /*45d0*/  UMOV UR4, 0x400 ;  /* 0x0000040000047882 */ /* 0x000fe20000000000 */
[----:B------:R-:W-:Y:S01]  /*45e0*/  ULDC.64 UR16, c[0x0][0x848] ;  /* 0x0002120000107ab9 */ /* 0x000fe20000000a00 */
[----:B------:R-:W3:Y:S06]  /*45f0*/  S2UR UR9, SR_CgaCtaId ;  /* 0x00000000000979c3 */ /* 0x000eec0000008800 */
[----:B------:R-:W-:-:S02]  /*4600*/  @UP0 ULDC UR6, c[0x0][0x854] ;  /* 0x0002150000060ab9 */ /* 0x000fc40000000800 */
[----:B------:R-:W4:Y:S01]  /*4610*/  S2UR UR8, SR_CTAID.X ;  /* 0x00000000000879c3 */ /* 0x000f220000002500 */
[----:B--2---:R-:W-:-:S07]  /*4620*/  UIMAD.WIDE.U32 UR6, UR5, UR6, URZ ;  /* 0x00000006050672a5 */ /* 0x004fce000f8e003f */
[----:B------:R-:W2:Y:S01]  /*4630*/  S2UR UR18, SR_CTAID.Z ;  /* 0x00000000001279c3 */ /* 0x000ea20000002700 */
[----:B-1----:R-:W-:Y:S01]  /*4640*/  VIADD R3, R4, 0xffffff80 ;  /* 0xffffff8004037836 */ /* 0x002fe20000000000 */
[----:B---3--:R-:W-:-:S03]  /*4650*/  ULEA UR4, UR9, UR4, 0x18 ;  /* 0x0000000409047291 */ /* 0x008fc6000f8ec03f */
[----:B------:R-:W-:Y:S01]  /*4660*/  @UP0 ULDC UR9, c[0x0][0x858] ;  /* 0x0002160000090ab9 */ /* 0x000fe20000000800 */
[----:B------:R-:W-:Y:S01]  /*4670*/  SHF.R.S32.HI R0, RZ, 0x1f, R3 ;  /* 0x0000001fff007819 */ /* 0x000fe20000011403 */
[----:B------:R-:W-:Y:S01]  /*4680*/  @UP0 USHF.R.U32.HI UR5, URZ, UR9, UR7 ;  /* 0x000000093f050299 */ /* 0x000fe20008011607 */
[----:B------:R-:W-:Y:S01]  /*4690*/  BAR.SYNC.DEFER_BLOCKING 0x1, 0x180 ;  /* 0x0046000000007b1d */ /* 0x000fe20000010000 */
[----:B------:R-:W-:Y:S01]  /*46a0*/  ISETP.NE.AND P0, PT, R3, RZ, PT ;  /* 0x000000ff0300720c */ /* 0x000fe20003f05270 */
[----:B----4-:R-:W-:Y:S01]  /*46b0*/  UIMAD UR8, UR8, 0x4800, URZ ;  /* 0x00004800080878a4 */ /* 0x010fe2000f8e023f */
[----:B------:R-:W-:Y:S01]  /*46c0*/  LEA.HI R2, R0, R3, RZ, 0x7 ;  /* 0x0000000300027211 */ /* 0x000fe200078f38ff */
[----:B------:R-:W-:Y:S02]  /*46d0*/  USHF.R.S32.HI UR10, URZ, 0x1f, UR5 ;  /* 0x0000001f3f0a7899 */ /* 0x000fe40008011405 */
[----:B------:R-:W-:Y:S01]  /*46e0*/  USHF.R.S32.HI UR9, URZ, 0x1f, UR8 ;  /* 0x0000001f3f097899 */ /* 0x000fe20008011408 */
[----:B------:R-:W-:Y:S01]  /*46f0*/  LOP3.LUT R0, R2, 0x3fffff80, RZ, 0xc0, !PT ;  /* 0x3fffff8002007812 */ /* 0x000fe200078ec0ff */
[----:B------:R-:W-:Y:S01]  /*4700*/  UIMAD UR11, UR10, UR12, URZ ;  /* 0x0000000c0a0b72a4 */ /* 0x000fe2000f8e023f */
[----:B------:R-:W-:Y:S01]  /*4710*/  SHF.R.S32.HI R5, RZ, 0x7, R2 ;  /* 0x00000007ff057819 */ /* 0x000fe20000011402 */
[----:B------:R-:W-:-:S02]  /*4720*/  UIMAD.WIDE.U32 UR6, UR5, UR12, UR8 ;  /* 0x0000000c050672a5 */ /* 0x000fc4000f8e0008 */
[----:B------:R-:W-:Y:S01]  /*4730*/  IMAD.IADD R0, R3, 0x1, -R0 ;  /* 0x0000000103007824 */ /* 0x000fe200078e0a00 */
[----:B------:R-:W-:-:S03]  /*4740*/  UIMAD UR11, UR5, UR13, UR11 ;  /* 0x0000000d050b72a4 */ /* 0x000fc6000f8e020b */
[----:B------:R-:W-:Y:S01]  /*4750*/  IMAD R0, R5, 0x600, R0 ;  /* 0x0000060005007824 */ /* 0x000fe200078e0200 */
[----:B------:R-:W-:Y:S01]  /*4760*/  ULDC.64 UR12, c[0x0][0x840] ;  /* 0x00021000000c7ab9 */ /* 0x000fe20000000a00 */
[----:B------:R-:W-:Y:S02]  /*4770*/  UIADD3 UR7, UR7, UR11, URZ ;  /* 0x0000000b07077290 */ /* 0x000fe4000fffe03f */
[----:B------:R-:W-:Y:S01]  /*4780*/  IMAD.SHL.U32 R0, R0, 0x4, RZ ;  /* 0x0000000400007824 */ /* 0x000fe200078e00ff */
[----:B------:R-:W-:Y:S02]  /*4790*/  UIMAD UR10, UR10, UR12, URZ ;  /* 0x0000000c0a0a72a4 */ /* 0x000fe4000f8e023f */
[----:B------:R-:W-:Y:S02]  /*47a0*/  UIMAD.WIDE.U32 UR8, UR5, UR12, UR8 ;  /* 0x0000000c050872a5 */ /* 0x000fe4000f8e0008 */
[----:B------:R-:W-:Y:S01]  /*47b0*/  LEA R0, R0, UR4, 0x2 ;  /* 0x0000000400007c11 */ /* 0x000fe2000f8e10ff */
[----:B------:R-:W-:-:S02]  /*47c0*/  UIMAD UR12, UR5, UR13, UR10 ;  /* 0x0000000d050c72a4 */ /* 0x000fc4000f8e020a */
[----:B--2---:R-:W-:Y:S02]  /*47d0*/  USHF.R.S32.HI UR5, URZ, 0x1f, UR18 ;  /* 0x0000001f3f057899 */ /* 0x004fe40008011412 */
[----:B------:R1:W-:Y:S01]  /*47e0*/  STS.128 [R0], R24 ;  /* 0x0000001800007388 */ /* 0x0003e20000000c00 */
[----:B------:R-:W-:Y:S02]  /*47f0*/  UIADD3 UR9, UR9, UR12, URZ ;  /* 0x0000000c09097290 */ /* 0x000fe4000fffe03f */
[----:B------:R-:W-:Y:S01]  /*4800*/  UIMAD UR10, UR5, UR14, URZ ;  /* 0x0000000e050a72a4 */ /* 0x000fe2000f8e023f */
[----:B------:R1:W-:Y:S01]  /*4810*/  STS.128 [R0+0x800], R28 ;  /* 0x0008001c00007388 */ /* 0x0003e20000000c00 */
[----:B------:R-:W-:Y:S02]  /*4820*/  UIMAD UR5, UR5, UR16, URZ ;  /* 0x00000010050572a4 */ /* 0x000fe4000f8e023f */
[----:B------:R-:W-:Y:S01]  /*4830*/  UIMAD UR10, UR18, UR15, UR10 ;  /* 0x0000000f120a72a4 */ /* 0x000fe2000f8e020a */
[----:B------:R1:W-:Y:S01]  /*4840*/  STS.128 [R0+0x1000], R32 ;  /* 0x0010002000007388 */ /* 0x0003e20000000c00 */
[----:B------:R-:W-:-:S02]  /*4850*/  UIMAD.WIDE.U32 UR6, UR18, UR14, UR6 ;  /* 0x0000000e120672a5 */ /* 0x000fc4000f8e0006 */
[----:B------:R-:W-:Y:S01]  /*4860*/  UIMAD UR5, UR18, UR17, UR5 ;  /* 0x00000011120572a4 */ /* 0x000fe2000f8e0205 */
[----:B------:R1:W-:Y:S01]  /*4870*/  STS.128 [R0+0x1800], R36 ;  /* 0x0018002400007388 */ /* 0x0003e20000000c00 */
[----:B------:R-:W-:Y:S01]  /*4880*/  UIMAD.WIDE.U32 UR8, UR18, UR16, UR8 ;  /* 0x00000010120872a5 */ /* 0x000fe2000f8e0008 */
[----:B------:R-:W-:Y:S02]  /*4890*/  ULDC.64 UR12, c[0x0][0x800] ;  /* 0x00020000000c7ab9 */ /* 0x000fe40000000a00 */
[----:B------:R1:W-:Y:S01]  /*48a0*/  STS.128 [R0+0x2000], R40 ;  /* 0x0020002800007388 */ /* 0x0003e20000000c00 */
[----:B------:R-:W-:Y:S01]  /*48b0*/  ULDC.64 UR14, c[0x0][0x828] ;  /* 0x00020a00000e7ab9 */ /* 0x000fe20000000a00 */
[----:B------:R-:W-:Y:S02]  /*48c0*/  UIADD3 UR7, UR7, UR10, URZ ;  /* 0x0000000a07077290 */ /* 0x000fe4000fffe03f */
[----:B------:R1:W-:Y:S01]  /*48d0*/  STS.128 [R0+0x2800], R44 ;  /* 0x0028002c00007388 */ /* 0x0003e20000000c00 */
[----:B------:R-:W-:-:S02]  /*48e0*/  ULEA UR12, UP0, UR6, UR12, 0x2 ;  /* 0x0000000c060c7291 */ /* 0x000fc4000f80103f */
[----:B------:R-:W-:Y:S01]  /*48f0*/  UIADD3 UR5, UR9, UR5, URZ ;  /* 0x0000000509057290 */ /* 0x000fe2000fffe03f */
[----:B------:R1:W-:Y:S01]  /*4900*/  STS.128 [R0+0x3000], R48 ;  /* 0x0030003000007388 */ /* 0x0003e20000000c00 */
[----:B------:R-:W-:Y:S02]  /*4910*/  ULEA UR14, UP1, UR8, UR14, 0x2 ;  /* 0x0000000e080e7291 */ /* 0x000fe4000f82103f */
[----:B------:R-:W-:Y:S01]  /*4920*/  ULEA.HI.X UR13, UR6, UR13, UR7, 0x2, UP0 ;  /* 0x0000000d060d7291 */ /* 0x000fe200080f1407 */
[----:B------:R1:W-:Y:S01]  /*4930*/  STS.128 [R0+0x3800], R52 ;  /* 0x0038003400007388 */ /* 0x0003e20000000c00 */
[----:B------:R-:W-:-:S03]  /*4940*/  ULEA.HI.X UR7, UR8, UR15, UR5, 0x2, UP1 ;  /* 0x0000000f08077291 */ /* 0x000fc600088f1405 */
        /* <DEDUP_REMOVED lines=10> */
[----:B--2---:R-:W-:Y:S06]  /*49f0*/  BAR.SYNC.DEFER_BLOCKING 0x1, 0x180 ;  /* 0x0046000000007b1d */ /* 0x004fec0000010000 */
[----:B------:R-:W-:Y:S05]  /*4a00*/  @P0 BRA `(.L_x_1521) ;  /* 0x0000000000300947 */ /* 0x000fea0003800000 */
[----:B------:R-:W-:Y:S01]  /*4a10*/  PLOP3.LUT P0, PT, PT, PT, PT, 0x80, 0x0 ;  /* 0x000000000000781c */ /* 0x000fe20003f0f070 */
[----:B------:R-:W-:Y:S01]  /*4a20*/  UMOV UR5, 0x1200 ;  /* 0x0000120000057882 */ /* 0x000fe20000000000 */
[----:B------:R-:W-:Y:S01]  /*4a30*/  UMOV UR8, 0x0 ;  /* 0x0000000000087882 */ /* 0x000fe20000000000 */
[----:B------:R-:W-:Y:S01]  /*4a40*/  UMOV UR9, 0x14f00000 ;  /* 0x14f0000000097882 */ /* 0x000fe20000000000 */
[----:B------:R-:W-:-:S09]  /*4a50*/  UMOV UR6, UR14 ;  /* 0x0000000e00067c82 */ /* 0x000fd20008000000 */
.L_x_1522:
[----:B------:R-:W-:Y:S01]  /*4a60*/  @P0 ELECT P1, URZ, PT ;  /* 0x00000000003f082f */ /* 0x000fe20003820000 */
[----:B------:R2:W-:-:S12]  /*4a70*/  UBLKRED.G.S.ADD.F32.RN [UR6], [UR4], UR5, desc[UR8] ;  /* 0x00000806040073bb */ /* 0x0005d800080a1405 */
[----:B------:R-:W-:Y:S02]  /*4a80*/  @P1 PLOP3.LUT P0, PT, P1, PT, PT, 0x8, 0x0 ;  /* 0x000000000000181c */ /* 0x000fe40000f0e170 */
[----:B------:R-:W-:-:S11]  /*4a90*/  PLOP3.LUT P1, PT, PT, PT, PT, 0x8, 0x0 ;  /* 0x000000000000781c */ /* 0x000fd60003f2e170 */
[----:B--2---:R-:W-:Y:S05]  /*4aa0*/  @P0 BRA.U.ANY `(.L_x_1522) ;  /* 0xfffffffd00ec0947 */ /* 0x004fea000393ffff */
[----:B------:R0:W-:Y:S01]  /*4ab0*/  UTMACMDFLUSH ;  /* 0x00000000000079b7 */ /* 0x0001e20000000000 */
[----:B------:R-:W-:-:S04]  /*4ac0*/  DEPBAR.LE SB0, 0x0 ;  /* 0x000080000000791a */ /* 0x000fc80000000000 */
.L_x_1521:
[----:B------:R-:W-:Y:S05]  /*4ad0*/  BSYNC B0 ;  /* 0x0000000000007941 */ /* 0x000fea0003800000 */
.L_x_1520:
        /* <DEDUP_REMOVED lines=26> */
[----:B------:R-:W-:Y:S01]  /*4c80*/  UMOV UR6, UR12 ;  /* 0x0000000c00067c82 */ /* 0x000fe20008000000 */
[----:B------:R-:W-:-:S08]  /*4c90*/  UMOV UR7, UR13 ;  /* 0x0000000d00077c82 */ /* 0x000fd00008000000 */
.L_x_1523:
[----:B------:R-:W-:Y:S01]  /*4ca0*/  @P0 ELECT P1, URZ, PT ;  /* 0x00000000003f082f */ /* 0x000fe20003820000 */
[----:B------:R2:W-:-:S12]  /*4cb0*/  UBLKRED.G.S.ADD.F32.RN [UR6], [UR4], UR5, desc[UR8] ;  /* 0x00000806040073bb */ /* 0x0005d800080a1405 */
[----:B------:R-:W-:Y:S02]  /*4cc0*/  @P1 PLOP3.LUT P0, PT, P1, PT, PT, 0x8, 0x0 ;  /* 0x000000000000181c */ /* 0x000fe40000f0e170 */
[----:B------:R-:W-:-:S11]  /*4cd0*/  PLOP3.LUT P1, PT, PT, PT, PT, 0x8, 0x0 ;  /* 0x000000000000781c */ /* 0x000fd60003f2e170 */
[----:B--2---:R-:W-:Y:S05]  /*4ce0*/  @P0 BRA.U.ANY `(.L_x_1523) ;  /* 0xfffffffd00ec0947 */ /* 0x004fea000393ffff */
[----:B------:R0:W-:Y:S01]  /*4cf0*/  UTMACMDFLUSH ;  /* 0x00000000000079b7 */ /* 0x0001e20000000000 */
[----:B------:R-:W-:-:S04]  /*4d00*/  DEPBAR.LE SB0, 0x0 ;  /* 0x000080000000791a */ /* 0x000fc80000000000 */
[----:B------:R-:W-:Y:S05]  /*4d10*/  BRA `(.L_x_1491) ;  /* 0x00000034009c7947 */ /* 0x000fea0003800000 */
.L_x_1489:
        /* <DEDUP_REMOVED lines=40> */
.L_x_1525:
[----:B------:R-:W-:Y:S02]  /*4fa0*/  UISETP.GT.AND UP0, UPT, UR8, UR5, UPT ;  /* 0x000000050800728c */ /* 0x000fe4000bf04270 */
[----:B------:R-:W-:Y:S02]  /*4fb0*/  USHF.R.S32.HI UR14, URZ, 0x1f, UR12 ;  /* 0x0000001f3f0e7899 */ /* 0x000fe4000801140c */
[----:B------:R-:W-:Y:S02]  /*4fc0*/  USHF.R.S32.HI UR4, URZ, 0x1f, UR13 ;  /* 0x0000001f3f047899 */ /* 0x000fe4000801140d */
[----:B------:R-:W-:-:S13]  /*4fd0*/  PLOP3.LUT P0, PT, PT, PT, UP0, 0x80, 0x0 ;  /* 0x000000000000781c */ /* 0x000fda0003f0f008 */
[----:B------:R-:W-:Y:S05]  /*4fe0*/  @!P0 BRA `(.L_x_1491) ;  /* 0x0000003000e88947 */ /* 0x000fea0003800000 */
[----:B------:R-:W-:Y:S01]  /*4ff0*/  ULDC.64 UR10, c[0x0][0x2d8] ;  /* 0x0000b600000a7ab9 */ /* 0x000fe20000000a00 */
[----:B------:R-:W-:Y:S01]  /*5000*/  ELECT P0, URZ, PT ;  /* 0x00000000003f782f */ /* 0x000fe20003800000 */
[----:B------:R-:W-:Y:S02]  /*5010*/  UIMAD UR9, UR4, UR10, URZ ;  /* 0x0000000a040972a4 */ /* 0x000fe4000f8e023f */
[----:B------:R-:W-:Y:S02]  /*5020*/  UIADD3 UR4, -UR5, UR8, URZ ;  /* 0x0000000805047290 */ /* 0x000fe4000fffe13f */
[----:B------:R-:W-:Y:S02]  /*5030*/  UIMAD.WIDE.U32 UR6, UR13, UR10, URZ ;  /* 0x0000000a0d0672a5 */ /* 0x000fe4000f8e003f */
[----:B------:R-:W-:Y:S02]  /*5040*/  ULOP3.LUT UR4, UR4, 0x1, URZ, 0xc0, !UPT ;  /* 0x0000000104047892 */ /* 0x000fe4000f8ec03f */
[----:B------:R-:W-:-:S02]  /*5050*/  UIMAD UR9, UR13, UR11, UR9 ;  /* 0x0000000b0d0972a4 */ /* 0x000fc4000f8e0209 */
[----:B------:R-:W-:Y:S01]  /*5060*/  UISETP.NE.U32.AND UP0, UPT, UR4, 0x1, UPT ;  /* 0x000000010400788c */ /* 0x000fe2000bf05070 */
[----:B------:R-:W-:Y:S01]  /*5070*/  ULDC.64 UR10, c[0x0][0x2e0] ;  /* 0x0000b800000a7ab9 */ /* 0x000fe20000000a00 */
[----:B------:R-:W-:Y:S02]  /*5080*/  UIADD3 UR7, UR7, UR9, URZ ;  /* 0x0000000907077290 */ /* 0x000fe4000fffe03f */
[----:B------:R-:W-:Y:S02]  /*5090*/  UIMAD UR9, UR14, UR10, URZ ;  /* 0x0000000a0e0972a4 */ /* 0x000fe4000f8e023f */
[----:B------:R-:W-:Y:S01]  /*50a0*/  PLOP3.LUT P1, PT, PT, PT, UP0, 0x80, 0x0 ;  /* 0x000000000000781c */ /* 0x000fe20003f2f008 */
[----:B------:R-:W-:Y:S02]  /*50b0*/  UIMAD.WIDE.U32 UR6, UR12, UR10, UR6 ;  /* 0x0000000a0c0672a5 */ /* 0x000fe4000f8e0006 */
[----:B------:R-:W-:-:S04]  /*50c0*/  UIMAD UR9, UR12, UR11, UR9 ;  /* 0x0000000b0c0972a4 */ /* 0x000fc8000f8e0209 */
[----:B------:R-:W-:-:S06]  /*50d0*/  UIADD3 UR9, UR7, UR9, URZ ;  /* 0x0000000907097290 */ /* 0x000fcc000fffe03f */
[----:B------:R-:W-:Y:S06]  /*50e0*/  @P1 BRA `(.L_x_1526) ;  /* 0x00000004001c1947 */ /* 0x000fec0003800000 */
        /* <DEDUP_REMOVED lines=18> */
.L_x_1528:
[----:B------:R-:W-:Y:S05]  /*5210*/  BSYNC B0 ;  /* 0x0000000000007941 */ /* 0x000fea0003800000 */
.L_x_1527:
        /* <DEDUP_REMOVED lines=18> */
.L_x_1530:
[----:B------:R-:W-:Y:S05]  /*5340*/  BSYNC B0 ;  /* 0x0000000000007941 */ /* 0x000fea0003800000 */
.L_x_1529:
        /* <DEDUP_REMOVED lines=19> */
.L_x_1532:
[----:B------:R-:W-:Y:S05]  /*5480*/  BSYNC B0 ;  /* 0x0000000000007941 */ /* 0x000fea0003800000 */
.L_x_1531:
[----:B------:R-:W-:Y:S06]  /*5490*/  BAR.ARV 0xa, 0xa0 ;  /* 0x0282800000007b1d */ /* 0x000fec0000002000 */
[----:B------:R-:W-:Y:S04]  /*54a0*/  BSSY B0, `(.L_x_1533) ;  /* 0x0000003000007945 */ /* 0x000fe80003800000 */
[----:B------:R-:W-:Y:S05]  /*54b0*/  @!P0 BRA `(.L_x_1534) ;  /* 0x0000000000048947 */ /* 0x000fea0003800000 */
[----:B------:R-:W-:-:S04]  /*54c0*/  DEPBAR.LE SB0, 0x1 ;  /* 0x000080400000791a */ /* 0x000fc80000000000 */
.L_x_1534:
[----:B------:R-:W-:Y:S05]  /*54d0*/  BSYNC B0 ;  /* 0x0000000000007941 */ /* 0x000fea0003800000 */
.L_x_1533:
[----:B------:R-:W-:Y:S06]  /*54e0*/  BAR.ARV 0xb, 0xa0 ;  /* 0x02c2800000007b1d */ /* 0x000fec0000002000 */
[----:B------:R-:W-:Y:S04]  /*54f0*/  BSSY B0, `(.L_x_1535) ;  /* 0x0000003000007945 */ /* 0x000fe80003800000 */
[----:B------:R-:W-:Y:S05]  /*5500*/  @!P0 BRA `(.L_x_1536) ;  /* 0x0000000000048947 */ /* 0x000fea0003800000 */
[----:B------:R-:W-:-:S04]  /*5510*/  DEPBAR.LE SB0, 0x0 ;  /* 0x000080000000791a */ /* 0x000fc80000000000 */
.L_x_1536:
[----:B------:R-:W-:Y:S05]  /*5520*/  BSYNC B0 ;  /* 0x0000000000007941 */ /* 0x000fea0003800000 */
.L_x_1535:
[----:B------:R-:W-:Y:S06]  /*5530*/  BAR.ARV 0xc, 0xa0 ;  /* 0x0302800000007b1d */ /* 0x000fec0000002000 */
[----:B------:R-:W-:Y:S01]  /*5540*/  UIADD3 UR12, UR5, 0x1, URZ ;  /* 0x00000001050c7890 */ /* 0x000fe2000fffe03f */
[----:B------:R-:W-:Y:S11]  /*5550*/  BRA `(.L_x_1537) ;  /* 0x0000000000047947 */ /* 0x000ff60003800000 */
.L_x_1526:
[----:B------:R-:W-:-:S05]  /*5560*/  UMOV UR12, UR5 ;  /* 0x00000005000c7c82 */ /* 0x000fca0008000000 */
.L_x_1537:
        /* <DEDUP_REMOVED lines=21> */
.L_x_1558:
        /* <DEDUP_REMOVED lines=22> */
.L_x_1539:
[----:B------:R-:W-:Y:S05]  /*5820*/  BSYNC B0 ;  /* 0x0000000000007941 */ /* 0x000fea0003800000 */
.L_x_1538:
        /* <DEDUP_REMOVED lines=12> */
.L_x_1541:
[----:B------:R-:W-:Y:S05]  /*58f0*/  BSYNC B0 ;  /* 0x0000000000007941 */ /* 0x000fea0003800000 */
.L_x_1540:
        /* <DEDUP_REMOVED lines=13> */
.L_x_1543:
[----:B------:R-:W-:Y:S05]  /*59d0*/  BSYNC B0 ;  /* 0x0000000000007941 */ /* 0x000fea0003800000 */
.L_x_1542:
[----:B------:R-:W-:Y:S06]  /*59e0*/  BAR.ARV 0xa, 0xa0 ;  /* 0x0282800000007b1d */ /* 0x000fec0000002000 */
[----:B------:R-:W-:Y:S04]  /*59f0*/  BSSY B0, `(.L_x_1544) ;  /* 0x0000003000007945 */ /* 0x000fe80003800000 */
[----:B------:R-:W-:Y:S05]  /*5a00*/  @!P0 BRA `(.L_x_1545) ;  /* 0x0000000000048947 */ /* 0x000fea0003800000 */
[----:B------:R-:W-:-:S04]  /*5a10*/  DEPBAR.LE SB0, 0x1 ;  /* 0x000080400000791a */ /* 0x000fc80000000000 */
.L_x_1545:
[----:B------:R-:W-:Y:S05]  /*5a20*/  BSYNC B0 ;  /* 0x0000000000007941 */ /* 0x000fea0003800000 */
.L_x_1544:
[----:B------:R-:W-:Y:S06]  /*5a30*/  BAR.ARV 0xb, 0xa0 ;  /* 0x02c2800000007b1d */ /* 0x000fec0000002000 */
[----:B------:R-:W-:Y:S04]  /*5a40*/  BSSY B0, `(.L_x_1546) ;  /* 0x0000003000007945 */ /* 0x000fe80003800000 */
[----:B------:R-:W-:Y:S05]  /*5a50*/  @!P0 BRA `(.L_x_1547) ;  /* 0x0000000000048947 */ /* 0x000fea0003800000 */
[----:B------:R-:W-:-:S04]  /*5a60*/  DEPBAR.LE SB0, 0x0 ;  /* 0x000080000000791a */ /* 0x000fc80000000000 */
.L_x_1547:
[----:B------:R-:W-:Y:S05]  /*5a70*/  BSYNC B0 ;  /* 0x0000000000007941 */ /* 0x000fea0003800000 */
.L_x_1546:
        /* <DEDUP_REMOVED lines=13> */
.L_x_1549:
[----:B------:R-:W-:Y:S05]  /*5b50*/  BSYNC B0 ;  /* 0x0000000000007941 */ /* 0x000fea0003800000 */
.L_x_1548:
        /* <DEDUP_REMOVED lines=12> */
.L_x_1551:
[----:B------:R-:W-:Y:S05]  /*5c20*/  BSYNC B0 ;  /* 0x0000000000007941 */ /* 0x000fea0003800000 */
.L_x_1550:
        /* <DEDUP_REMOVED lines=13> */
.L_x_1553:
[----:B------:R-:W-:Y:S05]  /*5d00*/  BSYNC B0 ;  /* 0x0000000000007941 */ /* 0x000fea0003800000 */
.L_x_1552:
[----:B------:R-:W-:Y:S06]  /*5d10*/  BAR.ARV 0xa, 0xa0 ;  /* 0x0282800000007b1d */ /* 0x000fec0000002000 */
[----:B------:R-:W-:Y:S04]  /*5d20*/  BSSY B0, `(.L_x_1554) ;  /* 0x0000003000007945 */ /* 0x000fe80003800000 */
[----:B------:R-:W-:Y:S05]  /*5d30*/  @!P0 BRA `(.L_x_1555) ;  /* 0x0000000000048947 */ /* 0x000fea0003800000 */
[----:B------:R-:W-:-:S04]  /*5d40*/  DEPBAR.LE SB0, 0x1 ;  /* 0x000080400000791a */ /* 0x000fc80000000000 */
.L_x_1555:
[----:B------:R-:W-:Y:S05]  /*5d50*/  BSYNC B0 ;  /* 0x0000000000007941 */ /* 0x000fea0003800000 */
.L_x_1554:
[----:B------:R-:W-:Y:S01]  /*5d60*/  UIADD3 UR12, UR12, 0x2, URZ ;  /* 0x000000020c0c7890 */ /* 0x000fe2000fffe03f */
[----:B------:R-:W-:Y:S06]  /*5d70*/  BAR.ARV 0xb, 0xa0 ;  /* 0x02c2800000007b1d */ /* 0x000fec0000002000 */
[----:B------:R-:W-:Y:S01]  /*5d80*/  UISETP.GE.AND UP0, UPT, UR12, UR8, UPT ;  /* 0x000000080c00728c */ /* 0x000fe2000bf06270 */
[----:B------:R-:W-:Y:S04]  /*5d90*/  BSSY B0, `(.L_x_1556) ;  /* 0x0000003000007945 */ /* 0x000fe80003800000 */
[----:B------:R-:W-:Y:S06]  /*5da0*/  @!P0 BRA `(.L_x_1557) ;  /* 0x0000000000048947 */ /* 0x000fec0003800000 */
[----:B------:R-:W-:-:S04]  /*5db0*/  DEPBAR.LE SB0, 0x0 ;  /* 0x000080000000791a */ /* 0x000fc80000000000 */
.L_x_1557:
[----:B------:R-:W-:Y:S05]  /*5dc0*/  BSYNC B0 ;  /* 0x0000000000007941 */ /* 0x000fea0003800000 */
.L_x_1556:
[----:B------:R-:W-:Y:S06]  /*5dd0*/  BAR.ARV 0xc, 0xa0 ;  /* 0x0302800000007b1d */ /* 0x000fec0000002000 */
[----:B------:R-:W-:Y:S01]  /*5de0*/  PLOP3.LUT P1, PT, PT, PT, UP0, 0x80, 0x0 ;  /* 0x000000000000781c */ /* 0x000fe20003f2f008 */
[----:B------:R-:W-:Y:S02]  /*5df0*/  UIADD3 UR24, UR24, 0x6000, URZ ;  /* 0x0000600018187890 */ /* 0x000fe4000fffe03f */
[----:B------:R-:W-:-:S10]  /*5e00*/  UIADD3 UR4, UR4, 0x6000, URZ ;  /* 0x0000600004047890 */ /* 0x000fd4000fffe03f */
[----:B------:R-:W-:Y:S05]  /*5e10*/  @!P1 BRA `(.L_x_1558) ;  /* 0xfffffff800289947 */ /* 0x000fea000383ffff */
[----:B------:R-:W-:Y:S05]  /*5e20*/  BRA `(.L_x_1491) ;  /* 0x0000002400587947 */ /* 0x000fea0003800000 */
.L_x_1524:
        /* <DEDUP_REMOVED lines=34> */
.L_x_1560:
        /* <DEDUP_REMOVED lines=50> */
.L_x_1589:
        /* <DEDUP_REMOVED lines=9> */
.L_x_1563:
        /* <DEDUP_REMOVED lines=115> */
.L_x_1574:
[----:B-1----:R-:W-:-:S05]  /*6b30*/  IMAD.MOV.U32 R6, RZ, RZ, 0x1 ;  /* 0x00000001ff067424 */ /* 0x002fca00078e00ff */
[----:B------:R-:W-:-:S04]  /*6b40*/  SHF.L.U32 R6, R6, 0x1f, RZ ;  /* 0x0000001f06067819 */ /* 0x000fc800000006ff */
[----:B------:R-:W1:Y:S02]  /*6b50*/  SYNCS.PHASECHK.TRANS64.TRYWAIT P1, [R0+URZ+0x36438], R6 ;  /* 0x03643806000075a7 */ /* 0x000e64000802017f */
[----:B-123--:R-:W-:Y:S05]  /*6b60*/  @!P1 BRA `(.L_x_1566) ;  /* 0x0000001800849947 */ /* 0x00efea0003800000 */
.L_x_1590:
[----:B------:R-:W-:Y:S05]  /*6b70*/  @P0 BRA `(.L_x_1567) ;  /* 0x0000000000140947 */ /* 0x000fea0003800000 */
[----:B------:R-:W-:Y:S01]  /*6b80*/  ISETP.NE.AND P1, PT, R20, RZ, PT ;  /* 0x000000ff1400720c */ /* 0x000fe20003f25270 */
[----:B------:R-:W-:-:S04]  /*6b90*/  IMAD.MOV.U32 R3, RZ, RZ, 0x6100 ;  /* 0x00006100ff037424 */ /* 0x000fc800078e00ff */
[----:B------:R2:W-:Y:S08]  /*6ba0*/  SYNCS.ARRIVE.TRANS64 RZ, [R0+URZ+0x36430], R3 ;  /* 0x0364300300ff79a7 */ /* 0x0005f0000800003f */
[----:B------:R-:W-:Y:S05]  /*6bb0*/  @!P1 BRA `(.L_x_1567) ;  /* 0x0000000000049947 */ /* 0x000fea0003800000 */
[----:B------:R-:W-:Y:S01]  /*6bc0*/  BPT.TRAP 0x1 ;  /* 0x000000040000795c */ /* 0x000fe20000300000 */
.L_x_1567:
        /* <DEDUP_REMOVED lines=48> */
.L_x_1591:
[----:B------:R-:W-:Y:S05]  /*6ed0*/  @P0 BRA `(.L_x_1569) ;  /* 0x0000000000140947 */ /* 0x000fea0003800000 */
[----:B------:R-:W-:Y:S01]  /*6ee0*/  ISETP.NE.AND P1, PT, R20, RZ, PT ;  /* 0x000000ff1400720c */ /* 0x000fe20003f25270 */
[----:B--2---:R-:W-:-:S04]  /*6ef0*/  IMAD.MOV.U32 R3, RZ, RZ, 0x6100 ;  /* 0x00006100ff037424 */ /* 0x004fc800078e00ff */
[----:B------:R3:W-:Y:S08]  /*6f00*/  SYNCS.ARRIVE.TRANS64 RZ, [R0+URZ+0x36418], R3 ;  /* 0x0364180300ff79a7 */ /* 0x0007f0000800003f */
[----:B------:R-:W-:Y:S05]  /*6f10*/  @!P1 BRA `(.L_x_1569) ;  /* 0x0000000000049947 */ /* 0x000fea0003800000 */
[----:B------:R-:W-:Y:S01]  /*6f20*/  BPT.TRAP 0x1 ;  /* 0x000000040000795c */ /* 0x000fe20000300000 */
.L_x_1569:
        /* <DEDUP_REMOVED lines=44> */
.L_x_1592:
[----:B------:R-:W-:Y:S05]  /*71f0*/  @P0 BRA `(.L_x_1571) ;  /* 0x0000000000140947 */ /* 0x000fea0003800000 */
[----:B------:R-:W-:Y:S01]  /*7200*/  ISETP.NE.AND P1, PT, R20, RZ, PT ;  /* 0x000000ff1400720c */ /* 0x000fe20003f25270 */
[----:B--2---:R-:W-:-:S04]  /*7210*/  IMAD.MOV.U32 R29, RZ, RZ, 0x6100 ;  /* 0x00006100ff1d7424 */ /* 0x004fc800078e00ff */
[----:B------:R3:W-:Y:S08]  /*7220*/  SYNCS.ARRIVE.TRANS64 RZ, [R0+URZ+0x36430], R29 ;  /* 0x0364301d00ff79a7 */ /* 0x0007f0000800003f */
[----:B------:R-:W-:Y:S05]  /*7230*/  @!P1 BRA `(.L_x_1571) ;  /* 0x0000000000049947 */ /* 0x000fea0003800000 */
[----:B------:R-:W-:Y:S01]  /*7240*/  BPT.TRAP 0x1 ;  /* 0x000000040000795c */ /* 0x000fe20000300000 */
.L_x_1571:
        /* <DEDUP_REMOVED lines=37> */
.L_x_1594:
[----:B------:R-:W-:Y:S05]  /*74a0*/  @P0 BRA `(.L_x_1573) ;  /* 0x0000000000140947 */ /* 0x000fea0003800000 */
[----:B------:R-:W-:Y:S01]  /*74b0*/  ISETP.NE.AND P1, PT, R20, RZ, PT ;  /* 0x000000ff1400720c */ /* 0x000fe20003f25270 */
[----:B----4-:R-:W-:-:S04]  /*74c0*/  IMAD.MOV.U32 R5, RZ, RZ, 0x6100 ;  /* 0x00006100ff057424 */ /* 0x010fc800078e00ff */
[----:B------:R4:W-:Y:S08]  /*74d0*/  SYNCS.ARRIVE.TRANS64 RZ, [R0+URZ+0x36410], R5 ;  /* 0x0364100500ff79a7 */ /* 0x0009f0000800003f */
[----:B------:R-:W-:Y:S05]  /*74e0*/  @!P1 BRA `(.L_x_1573) ;  /* 0x0000000000049947 */ /* 0x000fea0003800000 */
[----:B------:R-:W-:Y:S01]  /*74f0*/  BPT.TRAP 0x1 ;  /* 0x000000040000795c */ /* 0x000fe20000300000 */
.L_x_1573:
        /* <DEDUP_REMOVED lines=44> */
.L_x_1565:
[----:B------:R-:W-:Y:S01]  /*77c0*/  ISETP.NE.AND P1, PT, R19, RZ, PT ;  /* 0x000000ff1300720c */ /* 0x000fe20003f25270 */
[----:B------:R-:W-:Y:S02]  /*77d0*/  IMAD.MOV.U32 R5, RZ, RZ, 0x1 ;  /* 0x00000001ff057424 */ /* 0x000fe400078e00ff */
[----:B------:R-:W-:-:S10]  /*77e0*/  IMAD.MOV.U32 R4, RZ, RZ, R15 ;  /* 0x000000ffff047224 */ /* 0x000fd400078e000f */
[----:B------:R-:W-:Y:S05]  /*77f0*/  @!P1 BRA `(.L_x_1564) ;  /* 0x0000000400889947 */ /* 0x000fea0003800000 */
[----:B------:R-:W4:Y:S02]  /*7800*/  SYNCS.PHASECHK.TRANS64.TRYWAIT P1, [R0+URZ+0x36438], R6 ;  /* 0x03643806000075a7 */ /* 0x000f24000802017f */
[----:B----4-:R-:W-:Y:S05]  /*7810*/  @!P1 BRA `(.L_x_1575) ;  /* 0x0000000c00ac9947 */ /* 0x010fea0003800000 */
.L_x_1595:
[----:B------:R-:W-:Y:S05]  /*7820*/  @P0 BRA `(.L_x_1576) ;  /* 0x0000000000140947 */ /* 0x000fea0003800000 */
[----:B------:R-:W-:Y:S01]  /*7830*/  ISETP.NE.AND P1, PT, R20, RZ, PT ;  /* 0x000000ff1400720c */ /* 0x000fe20003f25270 */
[----:B------:R-:W-:-:S04]  /*7840*/  IMAD.MOV.U32 R5, RZ, RZ, 0x6100 ;  /* 0x00006100ff057424 */ /* 0x000fc800078e00ff */
[----:B------:R1:W-:Y:S08]  /*7850*/  SYNCS.ARRIVE.TRANS64 RZ, [R0+URZ+0x36430], R5 ;  /* 0x0364300500ff79a7 */ /* 0x0003f0000800003f */
[----:B------:R-:W-:Y:S05]  /*7860*/  @!P1 BRA `(.L_x_1576) ;  /* 0x0000000000049947 */ /* 0x000fea0003800000 */
[----:B------:R-:W-:Y:S01]  /*7870*/  BPT.TRAP 0x1 ;  /* 0x000000040000795c */ /* 0x000fe20000300000 */
.L_x_1576:
        /* <DEDUP_REMOVED lines=41> */
.L_x_1596:
[----:B-1----:R-:W-:Y:S01]  /*7b10*/  IMAD.MOV.U32 R5, RZ, RZ, RZ ;  /* 0x000000ffff057224 */ /* 0x002fe200078e00ff */
[----:B------:R-:W-:Y:S06]  /*7b20*/  @P0 BRA `(.L_x_1578) ;  /* 0x0000000000140947 */ /* 0x000fec0003800000 */
[----:B------:R-:W-:Y:S01]  /*7b30*/  ISETP.NE.AND P1, PT, R20, RZ, PT ;  /* 0x000000ff1400720c */ /* 0x000fe20003f25270 */
[----:B------:R-:W-:-:S04]  /*7b40*/  IMAD.MOV.U32 R17, RZ, RZ, 0x6100 ;  /* 0x00006100ff117424 */ /* 0x000fc800078e00ff */
[----:B------:R1:W-:Y:S08]  /*7b50*/  SYNCS.ARRIVE.TRANS64 RZ, [R0+URZ+0x36418], R17 ;  /* 0x0364181100ff79a7 */ /* 0x0003f0000800003f */
[----:B------:R-:W-:Y:S05]  /*7b60*/  @!P1 BRA `(.L_x_1578) ;  /* 0x0000000000049947 */ /* 0x000fea0003800000 */
[----:B------:R-:W-:Y:S01]  /*7b70*/  BPT.TRAP 0x1 ;  /* 0x000000040000795c */ /* 0x000fe20000300000 */
.L_x_1578:
        /* <DEDUP_REMOVED lines=42> */
.L_x_1564:
[----:B------:R-:W-:-:S04]  /*7e20*/  SHF.L.U32 R3, R5, 0x1f, RZ ;  /* 0x0000001f05037819 */ /* 0x000fc800000006ff */
[----:B------:R-:W4:Y:S02]  /*7e30*/  SYNCS.PHASECHK.TRANS64.TRYWAIT P1, [R0+URZ+0x36438], R3 ;  /* 0x03643803000075a7 */ /* 0x000f24000802017f */
[----:B----4-:R-:W-:Y:S05]  /*7e40*/  @!P1 BRA `(.L_x_1579) ;  /* 0x0000000800489947 */ /* 0x010fea0003800000 */
.L_x_1597:
[----:B------:R-:W-:Y:S05]  /*7e50*/  @P0 BRA `(.L_x_1580) ;  /* 0x0000000000180947 */ /* 0x000fea0003800000 */
[----:B------:R-:W5:Y:S01]  /*7e60*/  S2R R2, SR_TID.X ;  /* 0x0000000000027919 */ /* 0x000f620000002100 */
[----:B----4-:R-:W-:-:S04]  /*7e70*/  IMAD.MOV.U32 R3, RZ, RZ, 0x6100 ;  /* 0x00006100ff037424 */ /* 0x010fc800078e00ff */
[----:B------:R4:W-:Y:S01]  /*7e80*/  SYNCS.ARRIVE.TRANS64 RZ, [R0+URZ+0x36430], R3 ;  /* 0x0364300300ff79a7 */ /* 0x0009e2000800003f */
[----:B-----5:R-:W-:-:S13]  /*7e90*/  LOP3.LUT P0, RZ, R2, 0x1f, RZ, 0xc0, !PT ;  /* 0x0000001f02ff7812 */ /* 0x020fda000780c0ff */
[----:B----4-:R-:W-:Y:S05]  /*7ea0*/  @!P0 BRA `(.L_x_1580) ;  /* 0x0000000000048947 */ /* 0x010fea0003800000 */
[----:B------:R-:W-:Y:S01]  /*7eb0*/  BPT.TRAP 0x1 ;  /* 0x000000040000795c */ /* 0x000fe20000300000 */
.L_x_1580:
        /* <DEDUP_REMOVED lines=43> */
.L_x_1561:
[----:B------:R-:W-:Y:S05]  /*8170*/  BSYNC B0 ;  /* 0x0000000000007941 */ /* 0x000fea0003800000 */
.L_x_1559:
[----:B------:R-:W-:-:S03]  /*8180*/  UMOV UR7, 0xffffffff ;  /* 0xffffffff00077882 */ /* 0x000fc60000000000 */
[----:B------:R-:W-:Y:S05]  /*8190*/  BRA.DIV UR7, `(.L_x_1581) ;  /* 0x0000000607887947 */ /* 0x000fea000b800000 */
[----:B------:R-:W-:-:S13]  /*81a0*/  ELECT P6, URZ, PT ;  /* 0x00000000003f782f */ /* 0x000fda00038c0000 */
.L_x_1600:
[----:B------:R-:W-:Y:S05]  /*81b0*/  @!P6 BRA `(.L_x_1491) ;  /* 0x000000000074e947 */ /* 0x000fea0003800000 */
[----:B------:R-:W-:-:S06]  /*81c0*/  ULOP3.LUT UR7, UR38, 0x2, URZ, 0xfc, !UPT ;  /* 0x0000000226077892 */ /* 0x000fcc000f8efc3f */
[----:B------:R-:W-:-:S05]  /*81d0*/  IMAD.U32 R0, RZ, RZ, UR7 ;  /* 0x00000007ff007e24 */ /* 0x000fca000f8e00ff */
[----:B------:R-:W-:-:S13]  /*81e0*/  ISETP.NE.AND P2, PT, R0, 0x3, PT ;  /* 0x000000030000780c */ /* 0x000fda0003f45270 */
[----:B------:R-:W-:Y:S05]  /*81f0*/  @!P2 BRA `(.L_x_1582) ;  /* 0x000000000004a947 */ /* 0x000fea0003800000 */
[----:B------:R-:W-:Y:S01]  /*8200*/  BPT.TRAP 0x1 ;  /* 0x000000040000795c */ /* 0x000fe20000300000 */
.L_x_1582:
        /* <DEDUP_REMOVED lines=15> */
.L_x_1601:
[----:B------:R-:W2:Y:S02]  /*8300*/  SYNCS.PHASECHK.TRANS64.TRYWAIT P0, [R3+URZ], R0 ;  /* 0x00000000030075a7 */ /* 0x000ea4000800017f */
[----:B--2---:R-:W-:Y:S05]  /*8310*/  @!P0 BRA `(.L_x_1584) ;  /* 0x00000004005c8947 */ /* 0x004fea0003800000 */
.L_x_1602:
[----:B------:R-:W-:Y:S05]  /*8320*/  @!P2 BRA `(.L_x_1585) ;  /* 0x000000000004a947 */ /* 0x000fea0003800000 */
[----:B------:R-:W-:Y:S01]  /*8330*/  BPT.TRAP 0x1 ;  /* 0x000000040000795c */ /* 0x000fe20000300000 */
.L_x_1585:
[----:B------:R-:W-:-:S07]  /*8340*/  SHF.L.U32 R5, R5, 0x1f, RZ ;  /* 0x0000001f05057819 */ /* 0x000fce00000006ff */
.L_x_1586:
[----:B---3--:R3:W4:Y:S02]  /*8350*/  SYNCS.PHASECHK.TRANS64.TRYWAIT P0, [R4+URZ+0x36438], R5 ;  /* 0x03643805040075a7 */ /* 0x008724000800017f */
[----:B----4-:R-:W-:Y:S05]  /*8360*/  @!P0 NANOSLEEP.SYNCS 0x989680 ;  /* 0x009896800000895d */ /* 0x010fea0003900000 */
[----:B------:R-:W4:Y:S02]  /*8370*/  @!P0 SYNCS.PHASECHK.TRANS64 P0, [R4+URZ+0x36438], R5 ;  /* 0x03643805040085a7 */ /* 0x000f24000800007f */
[----:B----4-:R-:W-:Y:S05]  /*8380*/  @!P0 BRA `(.L_x_1586) ;  /* 0xfffffffc00f08947 */ /* 0x010fea000383ffff */
.L_x_1491:
[----:B------:R-:W-:Y:S05]  /*8390*/  BSYNC B6 ;  /* 0x0000000000067941 */ /* 0x000fea0003800000 */
.L_x_1488:
[----:B------:R-:W-:Y:S05]  /*83a0*/  EXIT ;  /* 0x000000000000794d */ /* 0x000fea0003800000 */
.L_x_1498:
[----:B------:R-:W-:Y:S02]  /*83b0*/  IMAD.MOV.U32 R12, RZ, RZ, RZ ;  /* 0x000000ffff0c7224 */ /* 0x000fe400078e00ff */
[----:B------:R-:W-:Y:S02]  /*83c0*/  IMAD.MOV.U32 R11, RZ, RZ, 0x1f ;  /* 0x0000001fff0b7424 */ /* 0x000fe400078e00ff */
[----:B------:R-:W-:-:S07]  /*83d0*/  IMAD.MOV.U32 R15, RZ, RZ, -0x1 ;  /* 0xffffffffff0f7424 */ /* 0x000fce00078e00ff */
[----:B------:R-:W-:Y:S05]  /*83e0*/  WARPSYNC.COLLECTIVE R15, `(.L_x_1587) ;  /* 0x000000000f087348 */ /* 0x000fea0003c00000 */
[----:B------:R1:W2:Y:S02]  /*83f0*/  SHFL.IDX P6, R14, R13, R12, R11 ;  /* 0x0000000c0d0e7389 */ /* 0x0002a400000c000b */
[----:B-12---:R-:W-:Y:S01]  /*8400*/  ENDCOLLECTIVE ;  /* 0x000000000000791b */ /* 0x006fe20003800000 */
.L_x_1587:
[----:B------:R-:W-:Y:S05]  /*8410*/  BRA `(.L_x_1588) ;  /* 0xffffff8c00247947 */ /* 0x000fea000383ffff */
.L_x_1500:
[----:B--2---:R-:W-:-:S04]  /*8420*/  IMAD.U32 R3, RZ, RZ, UR37 ;  /* 0x00000025ff037e24 */ /* 0x004fc8000f8e00ff */
[----:B------:R2:W3:Y:S03]  /*8430*/  SYNCS.PHASECHK.TRANS64.TRYWAIT P0, [R3+URZ+0x36400], R10 ;  /* 0x0364000a030075a7 */ /* 0x0004e6000800017f */
[----:B---3--:R-:W-:Y:S05]  /*8440*/  @!P0 NANOSLEEP.SYNCS 0x989680 ;  /* 0x009896800000895d */ /* 0x008fea0003900000 */
[----:B------:R-:W3:Y:S02]  /*8450*/  @!P0 SYNCS.PHASECHK.TRANS64 P0, [R3+URZ+0x36400], R10 ;  /* 0x0364000a030085a7 */ /* 0x000ee4000800007f */
[----:B---3--:R-:W-:Y:S05]  /*8460*/  @!P0 BRA `(.L_x_1500) ;  /* 0xfffffffc00ec8947 */ /* 0x008fea000383ffff */
[----:B------:R-:W-:Y:S05]  /*8470*/  BRA `(.L_x_1499) ;  /* 0xffffff8c00587947 */ /* 0x000fea000383ffff */
.L_x_1504:
[----:B--2---:R2:W3:Y:S02]  /*8480*/  SYNCS.PHASECHK.TRANS64.TRYWAIT P1, [R3+URZ+0x36410], R10 ;  /* 0x0364100a030075a7 */ /* 0x0044e4000802017f */
[----:B---3--:R-:W-:Y:S05]  /*8490*/  @!P1 NANOSLEEP.SYNCS 0x989680 ;  /* 0x009896800000995d */ /* 0x008fea0003900000 */
[----:B------:R-:W3:Y:S02]  /*84a0*/  @!P1 SYNCS.PHASECHK.TRANS64 P1, [R3+URZ+0x36410], R10 ;  /* 0x0364100a030095a7 */ /* 0x000ee4000802007f */
[----:B---3--:R-:W-:Y:S05]  /*84b0*/  @!P1 BRA `(.L_x_1504) ;  /* 0xfffffffc00f09947 */ /* 0x008fea000383ffff */
[----:B------:R-:W-:Y:S05]  /*84c0*/  BRA `(.L_x_1503) ;  /* 0xffffff94002c7947 */ /* 0x000fea000383ffff */
.L_x_1508:
[----:B----4-:R-:W-:-:S04]  /*84d0*/  IMAD.U32 R12, RZ, RZ, UR37 ;  /* 0x00000025ff0c7e24 */ /* 0x010fc8000f8e00ff */
[----:B------:R4:W1:Y:S03]  /*84e0*/  SYNCS.PHASECHK.TRANS64.TRYWAIT P1, [R12+URZ+0x36430], R11 ;  /* 0x0364300b0c0075a7 */ /* 0x000866000802017f */
[----:B-1----:R-:W-:Y:S05]  /*84f0*/  @!P1 NANOSLEEP.SYNCS 0x989680 ;  /* 0x009896800000995d */ /* 0x002fea0003900000 */
[----:B------:R-:W1:Y:S02]  /*8500*/  @!P1 SYNCS.PHASECHK.TRANS64 P1, [R12+URZ+0x36430], R11 ;  /* 0x0364300b0c0095a7 */ /* 0x000e64000802007f */
[----:B-1----:R-:W-:Y:S05]  /*8510*/  @!P1 BRA `(.L_x_1508) ;  /* 0xfffffffc00ec9947 */ /* 0x002fea000383ffff */
[----:B------:R-:W-:Y:S05]  /*8520*/  BRA `(.L_x_1507) ;  /* 0xffffff9800cc7947 */ /* 0x000fea000383ffff */
.L_x_1562:
[----:B-1----:R1:W2:Y:S02]  /*8530*/  SYNCS.PHASECHK.TRANS64.TRYWAIT P1, [R0+URZ+0x36420], R6 ;  /* 0x03642006000075a7 */ /* 0x0022a4000802017f */
[----:B--2---:R-:W-:Y:S05]  /*8540*/  @!P1 NANOSLEEP.SYNCS 0x989680 ;  /* 0x009896800000995d */ /* 0x004fea0003900000 */
[----:B------:R-:W2:Y:S02]  /*8550*/  @!P1 SYNCS.PHASECHK.TRANS64 P1, [R0+URZ+0x36420], R6 ;  /* 0x03642006000095a7 */ /* 0x000ea4000802007f */
[----:B--2---:R-:W-:Y:S05]  /*8560*/  @!P1 BRA `(.L_x_1562) ;  /* 0xfffffffc00f09947 */ /* 0x004fea000383ffff */
[----:B------:R-:W-:Y:S05]  /*8570*/  BRA `(.L_x_1589) ;  /* 0xffffffdc007c7947 */ /* 0x000fea000383ffff */
.L_x_1566:
[----:B-1----:R1:W2:Y:S02]  /*8580*/  SYNCS.PHASECHK.TRANS64.TRYWAIT P1, [R0+URZ+0x36438], R6 ;  /* 0x03643806000075a7 */ /* 0x0022a4000802017f */
[----:B--2---:R-:W-:Y:S05]  /*8590*/  @!P1 NANOSLEEP.SYNCS 0x989680 ;  /* 0x009896800000995d */ /* 0x004fea0003900000 */
[----:B------:R-:W2:Y:S02]  /*85a0*/  @!P1 SYNCS.PHASECHK.TRANS64 P1, [R0+URZ+0x36438], R6 ;  /* 0x03643806000095a7 */ /* 0x000ea4000802007f */
[----:B--2---:R-:W-:Y:S05]  /*85b0*/  @!P1 BRA `(.L_x_1566) ;  /* 0xfffffffc00f09947 */ /* 0x004fea000383ffff */
[----:B------:R-:W-:Y:S05]  /*85c0*/  BRA `(.L_x_1590) ;  /* 0xffffffe400687947 */ /* 0x000fea000383ffff */
.L_x_1568:
[----:B--2---:R2:W3:Y:S02]  /*85d0*/  SYNCS.PHASECHK.TRANS64.TRYWAIT P1, [R0+URZ+0x36428], R3 ;  /* 0x03642803000075a7 */ /* 0x0044e4000802017f */
[----:B---3--:R-:W-:Y:S05]  /*85e0*/  @!P1 NANOSLEEP.SYNCS 0x989680 ;  /* 0x009896800000995d */ /* 0x008fea0003900000 */
[----:B------:R-:W3:Y:S02]  /*85f0*/  @!P1 SYNCS.PHASECHK.TRANS64 P1, [R0+URZ+0x36428], R3 ;  /* 0x03642803000095a7 */ /* 0x000ee4000802007f */
[----:B---3--:R-:W-:Y:S05]  /*8600*/  @!P1 BRA `(.L_x_1568) ;  /* 0xfffffffc00f09947 */ /* 0x008fea000383ffff */
[----:B------:R-:W-:Y:S05]  /*8610*/  BRA `(.L_x_1591) ;  /* 0xffffffe8002c7947 */ /* 0x000fea000383ffff */
.L_x_1570:
[----:B--2---:R2:W3:Y:S02]  /*8620*/  SYNCS.PHASECHK.TRANS64.TRYWAIT P1, [R0+URZ+0x36438], R29 ;  /* 0x0364381d000075a7 */ /* 0x0044e4000802017f */
[----:B---3--:R-:W-:Y:S05]  /*8630*/  @!P1 NANOSLEEP.SYNCS 0x989680 ;  /* 0x009896800000995d */ /* 0x008fea0003900000 */
[----:B------:R-:W3:Y:S02]  /*8640*/  @!P1 SYNCS.PHASECHK.TRANS64 P1, [R0+URZ+0x36438], R29 ;  /* 0x0364381d000095a7 */ /* 0x000ee4000802007f */
[----:B---3--:R-:W-:Y:S05]  /*8650*/  @!P1 BRA `(.L_x_1570) ;  /* 0xfffffffc00f09947 */ /* 0x008fea000383ffff */
[----:B------:R-:W-:Y:S05]  /*8660*/  BRA `(.L_x_1592) ;  /* 0xffffffe800e07947 */ /* 0x000fea000383ffff */
.L_x_1572:
[----:B------:R-:W-:-:S07]  /*8670*/  SHF.L.U32 R5, R7, 0x1f, RZ ;  /* 0x0000001f07057819 */ /* 0x000fce00000006ff */
.L_x_1593:
[----:B----4-:R4:W1:Y:S02]  /*8680*/  SYNCS.PHASECHK.TRANS64.TRYWAIT P1, [R0+URZ+0x36420], R5 ;  /* 0x03642005000075a7 */ /* 0x010864000802017f */
[----:B-1----:R-:W-:Y:S05]  /*8690*/  @!P1 NANOSLEEP.SYNCS 0x989680 ;  /* 0x009896800000995d */ /* 0x002fea0003900000 */
[----:B------:R-:W1:Y:S02]  /*86a0*/  @!P1 SYNCS.PHASECHK.TRANS64 P1, [R0+URZ+0x36420], R5 ;  /* 0x03642005000095a7 */ /* 0x000e64000802007f */
[----:B-1----:R-:W-:Y:S05]  /*86b0*/  @!P1 BRA `(.L_x_1593) ;  /* 0xfffffffc00f09947 */ /* 0x002fea000383ffff */
[----:B------:R-:W-:Y:S05]  /*86c0*/  BRA `(.L_x_1594) ;  /* 0xffffffec00747947 */ /* 0x000fea000383ffff */
.L_x_1575:
[----:B----4-:R4:W1:Y:S02]  /*86d0*/  SYNCS.PHASECHK.TRANS64.TRYWAIT P1, [R0+URZ+0x36438], R6 ;  /* 0x03643806000075a7 */ /* 0x010864000802017f */
[----:B-1----:R-:W-:Y:S05]  /*86e0*/  @!P1 NANOSLEEP.SYNCS 0x989680 ;  /* 0x009896800000995d */ /* 0x002fea0003900000 */
[----:B------:R-:W1:Y:S02]  /*86f0*/  @!P1 SYNCS.PHASECHK.TRANS64 P1, [R0+URZ+0x36438], R6 ;  /* 0x03643806000095a7 */ /* 0x000e64000802007f */
[----:B-1----:R-:W-:Y:S05]  /*8700*/  @!P1 BRA `(.L_x_1575) ;  /* 0xfffffffc00f09947 */ /* 0x002fea000383ffff */
[----:B------:R-:W-:Y:S05]  /*8710*/  BRA `(.L_x_1595) ;  /* 0xfffffff000407947 */ /* 0x000fea000383ffff */
.L_x_1577:
[----:B-1----:R1:W4:Y:S02]  /*8720*/  SYNCS.PHASECHK.TRANS64.TRYWAIT P1, [R0+URZ+0x36428], R5 ;  /* 0x03642805000075a7 */ /* 0x002324000802017f */
[----:B----4-:R-:W-:Y:S05]  /*8730*/  @!P1 NANOSLEEP.SYNCS 0x989680 ;  /* 0x009896800000995d */ /* 0x010fea0003900000 */
[----:B------:R-:W4:Y:S02]  /*8740*/  @!P1 SYNCS.PHASECHK.TRANS64 P1, [R0+URZ+0x36428], R5 ;  /* 0x03642805000095a7 */ /* 0x000f24000802007f */
[----:B----4-:R-:W-:Y:S05]  /*8750*/  @!P1 BRA `(.L_x_1577) ;  /* 0xfffffffc00f09947 */ /* 0x010fea000383ffff */
[----:B------:R-:W-:Y:S05]  /*8760*/  BRA `(.L_x_1596) ;  /* 0xfffffff000e87947 */ /* 0x000fea000383ffff */
.L_x_1579:
[----:B----4-:R4:W1:Y:S02]  /*8770*/  SYNCS.PHASECHK.TRANS64.TRYWAIT P1, [R0+URZ+0x36438], R3 ;  /* 0x03643803000075a7 */ /* 0x010864000802017f */
[----:B-1----:R-:W-:Y:S05]  /*8780*/  @!P1 NANOSLEEP.SYNCS 0x989680 ;  /* 0x009896800000995d */ /* 0x002fea0003900000 */
[----:B------:R-:W1:Y:S02]  /*8790*/  @!P1 SYNCS.PHASECHK.TRANS64 P1, [R0+URZ+0x36438], R3 ;  /* 0x03643803000095a7 */ /* 0x000e64000802007f */
[----:B-1----:R-:W-:Y:S05]  /*87a0*/  @!P1 BRA `(.L_x_1579) ;  /* 0xfffffffc00f09947 */ /* 0x002fea000383ffff */
[----:B------:R-:W-:Y:S05]  /*87b0*/  BRA `(.L_x_1597) ;  /* 0xfffffff400a47947 */ /* 0x000fea000383ffff */
.L_x_1581:
[----:B------:R-:W-:Y:S01]  /*87c0*/  BSSY B0, `(.L_x_1598) ;  /* 0x0000006000007945 */ /* 0x000fe20003800000 */
[----:B------:R-:W-:-:S07]  /*87d0*/  IMAD.MOV.U32 R15, RZ, RZ, -0x1 ;  /* 0xffffffffff0f7424 */ /* 0x000fce00078e00ff */
[----:B------:R-:W-:Y:S05]  /*87e0*/  WARPSYNC.COLLECTIVE R15, `(.L_x_1599) ;  /* 0x000000000f0c7348 */ /* 0x000fea0003c00000 */
[----:B------:R-:W-:Y:S02]  /*87f0*/  ELECT P6, UR62, PT ;  /* 0x00000000003e782f */ /* 0x000fe400038c0000 */
[----:B------:R-:W-:Y:S01]  /*8800*/  MOV R14, UR62 ;  /* 0x0000003e000e7c02 */ /* 0x000fe20008000f00 */
[----:B------:R-:W-:Y:S10]  /*8810*/  ENDCOLLECTIVE ;  /* 0x000000000000791b */ /* 0x000ff40003800000 */
.L_x_1599:
[----:B------:R-:W-:Y:S05]  /*8820*/  BSYNC B0 ;  /* 0x0000000000007941 */ /* 0x000fea0003800000 */
.L_x_1598:
[----:B------:R-:W-:Y:S05]  /*8830*/  BRA `(.L_x_1600) ;  /* 0xfffffff8005c7947 */ /* 0x000fea000383ffff */
.L_x_1583:
[----:B-1----:R1:W2:Y:S02]  /*8840*/  SYNCS.PHASECHK.TRANS64.TRYWAIT P0, [R9+URZ], R2 ;  /* 0x00000002090075a7 */ /* 0x0022a4000800017f */
[----:B--2---:R-:W-:Y:S05]  /*8850*/  @!P0 NANOSLEEP.SYNCS 0x989680 ;  /* 0x009896800000895d */ /* 0x004fea0003900000 */
[----:B------:R-:W2:Y:S02]  /*8860*/  @!P0 SYNCS.PHASECHK.TRANS64 P0, [R9+URZ], R2 ;  /* 0x00000002090085a7 */ /* 0x000ea4000800007f */
[----:B--2---:R-:W-:Y:S05]  /*8870*/  @!P0 BRA `(.L_x_1583) ;  /* 0xfffffffc00f08947 */ /* 0x004fea000383ffff */
[----:B------:R-:W-:Y:S05]  /*8880*/  BRA `(.L_x_1601) ;  /* 0xfffffff8009c7947 */ /* 0x000fea000383ffff */
.L_x_1584:
[----:B--2---:R2:W3:Y:S02]  /*8890*/  SYNCS.PHASECHK.TRANS64.TRYWAIT P0, [R3+URZ], R0 ;  /* 0x00000000030075a7 */ /* 0x0044e4000800017f */
[----:B---3--:R-:W-:Y:S05]  /*88a0*/  @!P0 NANOSLEEP.SYNCS 0x989680 ;  /* 0x009896800000895d */ /* 0x008fea0003900000 */
[----:B------:R-:W3:Y:S02]  /*88b0*/  @!P0 SYNCS.PHASECHK.TRANS64 P0, [R3+URZ], R0 ;  /* 0x00000000030085a7 */ /* 0x000ee4000800007f */
[----:B---3--:R-:W-:Y:S05]  /*88c0*/  @!P0 BRA `(.L_x_1584) ;  /* 0xfffffffc00f08947 */ /* 0x008fea000383ffff */
[----:B------:R-:W-:Y:S05]  /*88d0*/  BRA `(.L_x_1602) ;  /* 0xfffffff800907947 */ /* 0x000fea000383ffff */
.L_x_1603:
        /* <DEDUP_REMOVED lines=10> */
.L_x_3865:


//--------------------- .text._ZN7cutlass13device_kernelIN5flash11enable_sm90INS1_16FlashAttnBwdSm90INS1_25CollectiveMainloopBwdSm90ILi2ELi1ELi1EN4cute5tupleIJNS5_1CILi1EEES8_S8_EEENS6_IJNS7_ILi64EEENS7_ILi96EEENS7_ILi192EEEEEENS_6half_tEfNS_4arch4Sm90ELb0ELb1ELb1ELb0ELb1ELb0ELb1ELb0ELi3ELi1ELi1ELi1ELb0EEENS1_24CollectiveEpilogueBwdGQAISD_fSG_Li384ELb0ELb1EEENS1_19SingleTileSchedulerILb0ELb0ELb0ELi96EEEEEEEEEvNT_6ParamsE --------------------------
	.section	.text._ZN7cutlass13device_kernelIN5flash11enable_sm90INS1_16FlashAttnBwdSm90INS1_25CollectiveMainloopBwdSm90ILi2ELi1ELi1EN4cute5tupleIJNS5_1CILi1EEES8_S8_EEENS6_IJNS7_ILi64EEENS7_ILi96EEENS7_ILi192EEEEEENS_6half_tEfNS_4arch4Sm90ELb0ELb1ELb1ELb0ELb1ELb0ELb1ELb0ELi3ELi1ELi1ELi1ELb0EEENS1_24CollectiveEpilogueBwdGQAISD_fSG_Li384ELb0ELb1EEENS1_19SingleTileSchedulerILb0ELb0ELb0ELi96EEEEEEEEEvNT_6ParamsE,"ax",@progbits
	.align	128
.text._ZN7cutlass13device_kernelIN5flash11enable_sm90INS1_16FlashAttnBwdSm90INS1_25CollectiveMainloopBwdSm90ILi2ELi1ELi1EN4cute5tupleIJNS5_1CILi1EEES8_S8_EEENS6_IJNS7_ILi64EEENS7_ILi96EEENS7_ILi192EEEEEENS_6half_tEfNS_4arch4Sm90ELb0ELb1ELb1ELb0ELb1ELb0ELb1ELb0ELi3ELi1ELi1ELi1ELb0EEENS1_24CollectiveEpilogueBwdGQAISD_fSG_Li384ELb0ELb1EEENS1_19SingleTileSchedulerILb0ELb0ELb0ELi96EEEEEEEEEvNT_6ParamsE:
        .type           _ZN7cutlass13device_kernelIN5flash11enable_sm90INS1_16FlashAttnBwdSm90INS1_25CollectiveMainloopBwdSm90ILi2ELi1ELi1EN4cute5tupleIJNS5_1CILi1EEES8_S8_EEENS6_IJNS7_ILi64EEENS7_ILi96EEENS7_ILi192EEEEEENS_6half_tEfNS_4arch4Sm90ELb0ELb1ELb1ELb0ELb1ELb0ELb1ELb0ELi3ELi1ELi1ELi1ELb0EEENS1_24CollectiveEpilogueBwdGQAISD_fSG_Li384ELb0ELb1EEENS1_19SingleTileSchedulerILb0ELb0ELb0ELi96EEEEEEEEEvNT_6ParamsE,@function
        .size           _ZN7cutlass13device_kernelIN5flash11enable_sm90INS1_16FlashAttnBwdSm90INS1_25CollectiveMainloopBwdSm90ILi2ELi1ELi1EN4cute5tupleIJNS5_1CILi1EEES8_S8_EEENS6_IJNS7_ILi64EEENS7_ILi96EEENS7_ILi192EEEEEENS_6half_tEfNS_4arch4Sm90ELb0ELb1ELb1ELb0ELb1ELb0ELb1ELb0ELi3ELi1ELi1ELi1ELb0EEENS1_24CollectiveEpilogueBwdGQAISD_fSG_Li384ELb0ELb1EEENS1_19SingleTileSchedulerILb0ELb0ELb0ELi96EEEEEEEEEvNT_6ParamsE,(.L_x_3866 - _ZN7cutlass13device_kernelIN5flash11enable_sm90INS1_16FlashAttnBwdSm90INS1_25CollectiveMainloopBwdSm90ILi2ELi1ELi1EN4cute5tupleIJNS5_1CILi1EEES8_S8_EEENS6_IJNS7_ILi64EEENS7_ILi96EEENS7_ILi192EEEEEENS_6half_tEfNS_4arch4Sm90ELb0ELb1ELb1ELb0ELb1ELb0ELb1ELb0ELi3ELi1ELi1ELi1ELb0EEENS1_24CollectiveEpilogueBwdGQAISD_fSG_Li384ELb0ELb1EEENS1_19SingleTileSchedulerILb0ELb0ELb0ELi96EEEEEEEEEvNT_6ParamsE)
        .other          _ZN7cutlass13device_kernelIN5flash11enable_sm90INS1_16FlashAttnBwdSm90INS1_25CollectiveMainloopBwdSm90ILi2ELi1ELi1EN4cute5tupleIJNS5_1CILi1EEES8_S8_EEENS6_IJNS7_ILi64EEENS7_ILi96EEENS7_ILi192EEEEEENS_6half_tEfNS_4arch4Sm90ELb0ELb1ELb1ELb0ELb1ELb0ELb1ELb0ELi3ELi1ELi1ELi1ELb0EEENS1_24CollectiveEpilogueBwdGQAISD_fSG_Li384ELb0ELb1EEENS1_19SingleTileSchedulerILb0ELb0ELb0ELi96EEEEEEEEEvNT_6ParamsE,@"STO_CUDA_ENTRY STV_DEFAULT"
_ZN7cutlass13device_kernelIN5flash11enable_sm90INS1_16FlashAttnBwdSm90INS1_25CollectiveMainloopBwdSm90ILi2ELi1ELi1EN4cute5tupleIJNS5_1CILi1EEES8_S8_EEENS6_IJNS7_ILi64EEENS7_ILi96EEENS7_ILi192EEEEEENS_6half_tEfNS_4arch4Sm90ELb0ELb1ELb1ELb0ELb1ELb0ELb1ELb0ELi3ELi1ELi1ELi1ELb0EEENS1_24CollectiveEpilogueBwdGQAISD_fSG_Li384ELb0ELb1EEENS1_19SingleTileSchedulerILb0ELb0ELb0ELi96EEEEEEEEEvNT_6ParamsE:
        /* <DEDUP_REMOVED lines=24> */
.L_x_1605:
[----:B------:R-:W-:Y:S05]  /*0180*/  BSYNC B0 ;  /* 0x0000000000007941 */ /* 0x000fea0003800000 */
.L_x_1604:
        /* <DEDUP_REMOVED lines=37> */
.L_x_1606:
        /* <DEDUP_REMOVED lines=20> */
.L_x_1607:
[----:B------:R-:W-:Y:S01]  /*0520*/  PLOP3.LUT P0, PT, PT, PT, UP0, 0x80, 0x0 ;  /* 0x000000000000781c */ /* 0x000fe20003f0f008 */
[----:B------:R-:W-:Y:S01]  /*0530*/  NOP ;  /* 0x0000000000007918 */ /* 0x000fe20000000000 */
[----:B------:R-:W-:Y:S01]  /*0540*/  ULDC.64 UR46, c[0x0][0x208] ;  /* 0x00008200002e7ab9 */ /* 0x000fe20000000a00 */
[----:B------:R-:W-:Y:S01]  /*0550*/  BSSY B6, `(.L_x_1608) ;  /* 0x0000922000067945 */ /* 0x000fe20003800000 */
[----:B-12-4-:R-:W-:Y:S09]  /*0560*/  BAR.SYNC.DEFER_BLOCKING 0x0 ;  /* 0x0000000000007b1d */ /* 0x016ff20000010000 */
[----:B------:R-:W-:Y:S05]  /*0570*/  @!P0 BRA `(.L_x_1609) ;  /* 0x0000004c00248947 */ /* 0x000fea0003800000 */
.L_x_1610:
        /* <DEDUP_REMOVED lines=13> */
[----:B-1----:R-:W-:Y:S05]  /*0650*/  @!P0 BRA `(.L_x_1611) ;  /* 0x0000009000448947 */ /* 0x002fea0003800000 */
        /* <DEDUP_REMOVED lines=71> */
.L_x_1612:
        /* <DEDUP_REMOVED lines=37> */
.L_x_1615:
        /* <DEDUP_REMOVED lines=15> */
.L_x_1614:
        /* <DEDUP_REMOVED lines=20> */
.L_x_1617:
        /* <DEDUP_REMOVED lines=15> */
.L_x_1616:
        /* <DEDUP_REMOVED lines=8> */
.L_x_1749:
        /* <DEDUP_REMOVED lines=19> */
.L_x_1619:
        /* <DEDUP_REMOVED lines=109> */
.L_x_1639:
[----:B------:R-:W-:-:S05]  /*18c0*/  IMAD.U32 R3, RZ, RZ, UR38 ;  /* 0x00000026ff037e24 */ /* 0x000fca000f8e00ff */
[----:B------:R-:W-:-:S04]  /*18d0*/  LOP3.LUT R3, R3, 0x1, RZ, 0xfc, !PT ;  /* 0x0000000103037812 */ /* 0x000fc800078efcff */
[----:B------:R-:W-:-:S13]  /*18e0*/  ISETP.NE.AND P0, PT, R3, 0x3, PT ;  /* 0x000000030300780c */ /* 0x000fda0003f05270 */
[----:B------:R-:W-:Y:S05]  /*18f0*/  @!P0 BRA `(.L_x_1621) ;  /* 0x0000000000048947 */ /* 0x000fea0003800000 */
[----:B------:R-:W-:Y:S01]  /*1900*/  BPT.TRAP 0x1 ;  /* 0x000000040000795c */ /* 0x000fe20000300000 */
.L_x_1621:
[----:B------:R-:W-:Y:S02]  /*1910*/  LEA R3, R2, UR37, 0x3 ;  /* 0x0000002502037c11 */ /* 0x000fe4000f8e18ff */
[----:B------:R-:W-:-:S04]  /*1920*/  SHF.L.U32 R10, R7, 0x1f, RZ ;  /* 0x0000001f070a7819 */ /* 0x000fc800000006ff */
[----:B------:R1:W2:Y:S01]  /*1930*/  SYNCS.PHASECHK.TRANS64.TRYWAIT P1, [R3+URZ+0x36410], R10 ;  /* 0x0364100a030075a7 */ /* 0x0002a2000802017f */
[----:B------:R-:W-:Y:S05]  /*1940*/  @!P0 BRA `(.L_x_1622) ;  /* 0x0000000000048947 */ /* 0x000fea0003800000 */
[----:B------:R-:W-:Y:S01]  /*1950*/  BPT.TRAP 0x1 ;  /* 0x000000040000795c */ /* 0x000fe20000300000 */
.L_x_1622:
[----:B--2---:R-:W-:Y:S05]  /*1960*/  @P1 BRA `(.L_x_1623) ;  /* 0x0000000000081947 */ /* 0x004fea0003800000 */
[----:B------:R-:W2:Y:S02]  /*1970*/  SYNCS.PHASECHK.TRANS64.TRYWAIT P1, [R3+URZ+0x36410], R10 ;  /* 0x0364100a030075a7 */ /* 0x000ea4000802017f */
[----:B--2---:R-:W-:Y:S05]  /*1980*/  @!P1 BRA `(.L_x_1624) ;  /* 0x0000007c00b49947 */ /* 0x004fea0003800000 */
.L_x_1623:
        /* <DEDUP_REMOVED lines=8> */
[----:B------:R-:W-:-:S02]  /*1a10*/  UMOV UR11, 0x40000040 ;  /* 0x40000040000b7882 */ /* 0x000fc40000000000 */
[----:B------:R-:W-:Y:S02]  /*1a20*/  ULOP3.LUT UR5, UR5, 0x3fff, URZ, 0xc0, !UPT ;  /* 0x00003fff05057892 */ /* 0x000fe4000f8ec03f */
[----:B------:R-:W-:Y:S02]  /*1a30*/  LEA R11, R10, UR37, 0x2 ;  /* 0x000000250a0b7c11 */ /* 0x000fe4000f8e10ff */
        /* <DEDUP_REMOVED lines=91> */
.L_x_1625:
[----:B-1----:R-:W-:-:S04]  /*1ff0*/  SHF.L.U32 R11, R4, 0x1f, RZ ;  /* 0x0000001f040b7819 */ /* 0x002fc800000006ff */
[----:B------:R1:W4:Y:S01]  /*2000*/  SYNCS.PHASECHK.TRANS64.TRYWAIT P1, [UR37+0x36430], R11 ;  /* 0x0364300bff0075a7 */ /* 0x0003220008020165 */
[----:B------:R-:W-:Y:S05]  /*2010*/  @!P0 BRA `(.L_x_1626) ;  /* 0x0000000000048947 */ /* 0x000fea0003800000 */
[----:B------:R-:W-:Y:S01]  /*2020*/  BPT.TRAP 0x1 ;  /* 0x000000040000795c */ /* 0x000fe20000300000 */
.L_x_1626:
[----:B----4-:R-:W-:Y:S05]  /*2030*/  @P1 BRA `(.L_x_1627) ;  /* 0x0000000000081947 */ /* 0x010fea0003800000 */
[----:B------:R-:W4:Y:S02]  /*2040*/  SYNCS.PHASECHK.TRANS64.TRYWAIT P1, [UR37+0x36430], R11 ;  /* 0x0364300bff0075a7 */ /* 0x000f240008020165 */
[----:B----4-:R-:W-:Y:S05]  /*2050*/  @!P1 BRA `(.L_x_1628) ;  /* 0x0000007800149947 */ /* 0x010fea0003800000 */
.L_x_1627:
        /* <DEDUP_REMOVED lines=147> */
.L_x_1631:
[----:B------:R-:W-:-:S06]  /*2990*/  UISETP.NE.AND UP0, UPT, UR42, 0x1, UPT ;  /* 0x000000012a00788c */ /* 0x000fcc000bf05270 */
[----:B------:R-:W-:-:S05]  /*29a0*/  PLOP3.LUT P1, PT, PT, PT, UP0, 0x80, 0x0 ;  /* 0x000000000000781c */ /* 0x000fca0003f2f008 */
[----:B------:R-:W-:-:S08]  /*29b0*/  @UP0 ULDC UR5, c[0x0][0x754] ;  /* 0x0001d50000050ab9 */ /* 0x000fd00000000800 */
[----:B------:R-:W-:Y:S01]  /*29c0*/  @P1 IMAD.HI.U32 R143, R142, UR5, RZ ;  /* 0x000000058e8f1c27 */ /* 0x000fe2000f8e00ff */
[----:B------:R-:W-:-:S04]  /*29d0*/  @UP0 ULDC UR5, c[0x0][0x758] ;  /* 0x0001d60000050ab9 */ /* 0x000fc80000000800 */
[----:B------:R-:W-:-:S07]  /*29e0*/  @P1 SHF.R.U32.HI R142, RZ, UR5, R143 ;  /* 0x00000005ff8e1c19 */ /* 0x000fce000801168f */
.L_x_1632:
[----:B------:R-:W-:Y:S05]  /*29f0*/  BSYNC B0 ;  /* 0x0000000000007941 */ /* 0x000fea0003800000 */
.L_x_1630:
[----:B------:R-:W4:Y:S01]  /*2a00*/  LDL R143, [R1] ;  /* 0x00000000018f7983 */ /* 0x000f220000100800 */
[----:B------:R-:W-:Y:S01]  /*2a10*/  IADD3 R150, R140, UR4, R5 ;  /* 0x000000048c967c10 */ /* 0x000fe2000fffe005 */
[----:B----4-:R-:W-:-:S05]  /*2a20*/  IMAD R142, R142, UR42, R143 ;  /* 0x0000002a8e8e7c24 */ /* 0x010fca000f8e028f */
[----:B------:R-:W-:Y:S02]  /*2a30*/  VIADDMNMX R147, R142, UR42, R147, PT ;  /* 0x0000002a8e937c46 */ /* 0x000fe4000b800193 */
[----:B------:R-:W-:-:S07]  /*2a40*/  VIMNMX R150, R150, R142, !PT ;  /* 0x0000008e96967248 */ /* 0x000fce0007fe0100 */
.L_x_1629:
        /* <DEDUP_REMOVED lines=18> */
.L_x_1635:
[----:B------:R-:W-:-:S06]  /*2b70*/  UISETP.NE.AND UP0, UPT, UR42, 0x1, UPT ;  /* 0x000000012a00788c */ /* 0x000fcc000bf05270 */
[----:B------:R-:W-:-:S05]  /*2b80*/  PLOP3.LUT P1, PT, PT, PT, UP0, 0x80, 0x0 ;  /* 0x000000000000781c */ /* 0x000fca0003f2f008 */
[----:B------:R-:W-:-:S08]  /*2b90*/  @UP0 ULDC UR4, c[0x0][0x754] ;  /* 0x0001d50000040ab9 */ /* 0x000fd00000000800 */
[----:B------:R-:W-:Y:S01]  /*2ba0*/  @P1 IMAD.HI.U32 R142, R140, UR4, RZ ;  /* 0x000000048c8e1c27 */ /* 0x000fe2000f8e00ff */
[----:B------:R-:W-:-:S04]  /*2bb0*/  @UP0 ULDC UR4, c[0x0][0x758] ;  /* 0x0001d60000040ab9 */ /* 0x000fc80000000800 */
[----:B------:R-:W-:-:S07]  /*2bc0*/  @P1 SHF.R.U32.HI R140, RZ, UR4, R142 ;  /* 0x00000004ff8c1c19 */ /* 0x000fce000801168e */
.L_x_1636:
[----:B------:R-:W-:Y:S05]  /*2bd0*/  BSYNC B0 ;  /* 0x0000000000007941 */ /* 0x000fea0003800000 */
.L_x_1634:
[----:B------:R-:W4:Y:S02]  /*2be0*/  LDL R142, [R1] ;  /* 0x00000000018e7983 */ /* 0x000f240000100800 */
[----:B----4-:R-:W-:-:S05]  /*2bf0*/  IMAD R140, R140, UR42, R142 ;  /* 0x0000002a8c8c7c24 */ /* 0x010fca000f8e028e */
[----:B------:R-:W-:Y:S02]  /*2c00*/  VIMNMX R145, R145, R140, !PT ;  /* 0x0000008c91917248 */ /* 0x000fe40007fe0100 */
[----:B------:R-:W-:-:S07]  /*2c10*/  VIADDMNMX R139, R140, UR42, R139, PT ;  /* 0x0000002a8c8b7c46 */ /* 0x000fce000b80018b */
.L_x_1633:
        /* <DEDUP_REMOVED lines=10> */
[----:B------:R-:W-:-:S03]  /*2cc0*/  ULOP3.LUT UR9, UR5, 0x1000000, URZ, 0xfc, !UPT ;  /* 0x0100000005097892 */ /* 0x000fc6000f8efc3f */
[----:B------:R-:W-:-:S04]  /*2cd0*/  UMOV UR5, 0x40000040 ;  /* 0x4000004000057882 */ /* 0x000fc80000000000 */
[----:B------:R-:W-:Y:S01]  /*2ce0*/  ULEA UR12, UR10, UR37, 0xd ;  /* 0x000000250a0c7291 */ /* 0x000fe2000f8e683f */
[----:B------:R-:W-:-:S03]  /*2cf0*/  UMOV UR6, UR9 ;  /* 0x0000000900067c82 */ /* 0x000fc60008000000 */
[----:B------:R-:W-:-:S04]  /*2d00*/  UIADD3 UR4, UR12, 0x2a000, URZ ;  /* 0x0002a0000c047890 */ /* 0x000fc8000fffe03f */
[----:B------:R-:W-:-:S04]  /*2d10*/  USHF.R.U32.HI UR4, URZ, 0x4, UR4 ;  /* 0x000000043f047899 */ /* 0x000fc80008011604 */
        /* <DEDUP_REMOVED lines=171> */
[----:B------:R-:W-:Y:S01]  /*37d0*/  F2FP.F16.F32.PACK_AB R126, R129, R128 ;  /* 0x00000080817e723e */ /* 0x000fe200000000ff */
[----:B------:R-:W-:Y:S01]  /*37e0*/  ULOP3.LUT UR14, UR13, 0x10000, URZ, 0xfc, !UPT ;  /* 0x000100000d0e7892 */ /* 0x000fe2000f8efc3f */
        /* <DEDUP_REMOVED lines=40> */
[----:B------:R-:W-:Y:S01]  /*3a70*/  UMOV UR8, UR14 ;  /* 0x0000000e00087c82 */ /* 0x000fe20008000000 */
        /* <DEDUP_REMOVED lines=52> */
.L_x_1637:
        /* <DEDUP_REMOVED lines=59> */
.L_x_1638:
        /* <DEDUP_REMOVED lines=63> */
.L_x_1613:
[----:B------:R-:W-:Y:S05]  /*4560*/  @P0 BRA `(.L_x_1611) ;  /* 0x0000005000800947 */ /* 0x000fea0003800000 */
[----:B------:R-:W1:Y:S01]  /*4570*/  S2R R4, SR_TID.X ;  /* 0x0000000000047919 */ /* 0x000e620000002100 */
[----:B------:R-:W2:Y:S01]  /*4580*/  S2UR UR8, SR_CTAID.Y ;  /* 0x00000000000879c3 */ /* 0x000ea20000002600 */
[----:B------:R-:W-:Y:S01]  /*4590*/  ULDC UR9, c[0x0][0x850] ;  /* 0x0002140000097ab9 */ /* 0x000fe20000000800 */
[----:B------:R-:W-:Y:S01]  /*45a0*/  ULDC.64 UR12, c[0x0][0x818] ;  /* 0x00020600000c7ab9 */ /* 0x000fe20000000a00 */
[----:B------:R-:W-:Y:S01]  /*45b0*/  UISETP.NE.AND UP0, UPT, UR9, 0x1, UPT ;  /* 0x000000010900788c */ /* 0x000fe2000bf05270 */
[----:B------:R-:W-:Y:S01]  /*45c0*/  BSSY B0, `(.L_x_1640) ;  /* 0x0000058000007945 */ /* 0x000fe20003800000 */
[----:B------:R-:W-:Y:S01]  /*45d0*/  ULDC UR18, c[0x0][0x80c] ;  /* 0x0002030000127ab9 */ /* 0x000fe20000000800 */
[----:B------:R-:W-:Y:S01]  /*45e0*/  UMOV UR20, 0x400 ;  /* 0x0000040000147882 */ /* 0x000fe20000000000 */
[----:B------:R-:W-:Y:S01]  /*45f0*/  ULDC.64 UR16, c[0x0][0x840] ;  /* 0x0002100000107ab9 */ /* 0x000fe20000000a00 */
[----:B------:R-:W3:Y:S01]  /*4600*/  S2UR UR15, SR_CTAID.X ;  /* 0x00000000000f79c3 */ /* 0x000ee20000002500 */
[----:B------:R-:W-:-:S05]  /*4610*/  ULDC.64 UR24, c[0x0][0x848] ;  /* 0x0002120000187ab9 */ /* 0x000fca0000000a00 */
[----:B------:R-:W-:Y:S01]  /*4620*/  @UP0 ULDC UR4, c[0x0][0x854] ;  /* 0x0002150000040ab9 */ /* 0x000fe20000000800 */
[----:B------:R-:W-:Y:S01]  /*4630*/  @UP0 ULDC UR7, c[0x0][0x858] ;  /* 0x0002160000070ab9 */ /* 0x000fe20000000800 */
[----:B------:R-:W4:Y:S01]  /*4640*/  S2UR UR14, SR_CTAID.Z ;  /* 0x00000000000e79c3 */ /* 0x000f220000002700 */
[----:B--2---:R-:W-:-:S07]  /*4650*/  UIMAD.WIDE.U32 UR4, UR8, UR4, URZ ;  /* 0x00000004080472a5 */ /* 0x004fce000f8e003f */
[----:B------:R-:W2:Y:S01]  /*4660*/  S2UR UR21, SR_CgaCtaId ;  /* 0x00000000001579c3 */ /* 0x000ea20000008800 */
[----:B------:R-:W-:Y:S01]  /*4670*/  UMOV UR11, UR8 ;  /* 0x00000008000b7c82 */ /* 0x000fe20008000000 */
[----:B------:R-:W-:Y:S01]  /*4680*/  @UP0 USHF.R.U32.HI UR11, URZ, UR7, UR5 ;  /* 0x000000073f0b0299 */ /* 0x000fe20008011605 */
[----:B-1----:R-:W-:-:S03]  /*4690*/  VIADD R3, R4, 0xffffff80 ;  /* 0xffffff8004037836 */ /* 0x002fc60000000000 */
[----:B------:R-:W-:Y:S02]  /*46a0*/  USHF.R.S32.HI UR19, URZ, 0x1f, UR11 ;  /* 0x0000001f3f137899 */ /* 0x000fe4000801140b */
[----:B------:R-:W-:Y:S01]  /*46b0*/  BAR.SYNC.DEFER_BLOCKING 0x1, 0x180 ;  /* 0x0046000000007b1d */ /* 0x000fe20000010000 */
[----:B---3--:R-:W-:Y:S01]  /*46c0*/  UIMAD UR6, UR15, 0x4800, URZ ;  /* 0x000048000f0678a4 */ /* 0x008fe2000f8e023f */
[----:B------:R-:W-:Y:S01]  /*46d0*/  ISETP.NE.AND P1, PT, R4, 0x80, PT ;  /* 0x000000800400780c */ /* 0x000fe20003f25270 */
[----:B------:R-:W-:Y:S01]  /*46e0*/  UIMAD UR10, UR19, UR12, URZ ;  /* 0x0000000c130a72a4 */ /* 0x000fe2000f8e023f */
[----:B------:R-:W-:Y:S01]  /*46f0*/  SHF.R.S32.HI R0, RZ, 0x1f, R3 ;  /* 0x0000001fff007819 */ /* 0x000fe20000011403 */
[----:B------:R-:W-:Y:S01]  /*4700*/  USHF.R.S32.HI UR7, URZ, 0x1f, UR6 ;  /* 0x0000001f3f077899 */ /* 0x000fe20008011406 */
[----:B------:R-:W-:Y:S01]  /*4710*/  ISETP.NE.AND P0, PT, R3, RZ, PT ;  /* 0x000000ff0300720c */ /* 0x000fe20003f05270 */
[----:B------:R-:W-:Y:S01]  /*4720*/  UIMAD UR22, UR11, UR13, UR10 ;  /* 0x0000000d0b1672a4 */ /* 0x000fe2000f8e020a */
[----:B------:R-:W-:Y:S01]  /*4730*/  LEA.HI R2, R0, R3, RZ, 0x7 ;  /* 0x0000000300027211 */ /* 0x000fe200078f38ff */
[----:B------:R-:W-:Y:S01]  /*4740*/  UIMAD.WIDE.U32 UR4, UR11, UR12, UR6 ;  /* 0x0000000c0b0472a5 */ /* 0x000fe2000f8e0006 */
[----:B------:R-:W-:-:S02]  /*4750*/  ULDC UR10, c[0x0][0x870] ;  /* 0x00021c00000a7ab9 */ /* 0x000fc40000000800 */
[----:B------:R-:W-:Y:S01]  /*4760*/  LOP3.LUT R0, R2, 0x3fffff80, RZ, 0xc0, !PT ;  /* 0x3fffff8002007812 */ /* 0x000fe200078ec0ff */
[----:B------:R-:W-:Y:S01]  /*4770*/  UIMAD UR10, UR15, UR10, URZ ;  /* 0x0000000a0f0a72a4 */ /* 0x000fe2000f8e023f */
[----:B------:R-:W-:Y:S01]  /*4780*/  SHF.R.S32.HI R5, RZ, 0x7, R2 ;  /* 0x00000007ff057819 */ /* 0x000fe20000011402 */
[----:B----4-:R-:W-:Y:S02]  /*4790*/  UIMAD UR15, UR14, UR18, URZ ;  /* 0x000000120e0f72a4 */ /* 0x010fe4000f8e023f */
[----:B------:R-:W-:Y:S01]  /*47a0*/  IMAD.IADD R0, R3, 0x1, -R0 ;  /* 0x0000000103007824 */ /* 0x000fe200078e0a00 */
[----:B------:R-:W-:Y:S02]  /*47b0*/  UIMAD UR18, UR10, UR18, URZ ;  /* 0x000000120a1272a4 */ /* 0x000fe4000f8e023f */
[----:B--2---:R-:W-:Y:S01]  /*47c0*/  ULEA UR10, UR21, UR20, 0x18 ;  /* 0x00000014150a7291 */ /* 0x004fe2000f8ec03f */
[----:B------:R-:W-:Y:S01]  /*47d0*/  IMAD R0, R5, 0x600, R0 ;  /* 0x0000060005007824 */ /* 0x000fe200078e0200 */
[----:B------:R-:W-:-:S02]  /*47e0*/  USHF.R.S32.HI UR21, URZ, 0x1f, UR18 ;  /* 0x0000001f3f157899 */ /* 0x000fc40008011412 */
[----:B------:R-:W-:Y:S01]  /*47f0*/  USHF.R.S32.HI UR20, URZ, 0x1f, UR15 ;  /* 0x0000001f3f147899 */ /* 0x000fe2000801140f */
[----:B------:R-:W-:Y:S01]  /*4800*/  IMAD.SHL.U32 R0, R0, 0x4, RZ ;  /* 0x0000000400007824 */ /* 0x000fe200078e00ff */
[----:B------:R-:W-:Y:S02]  /*4810*/  UIADD3 UR18, UP0, UP1, UR18, UR15, UR11 ;  /* 0x0000000f12127290 */ /* 0x000fe4000f91e00b */
[----:B------:R-:W-:Y:S02]  /*4820*/  UIMAD.WIDE.U32 UR6, UR11, UR16, UR6 ;  /* 0x000000100b0672a5 */ /* 0x000fe4000f8e0006 */
[----:B------:R-:W-:Y:S01]  /*4830*/  UIMAD UR23, UR19, UR16, URZ ;  /* 0x00000010131772a4 */ /* 0x000fe2000f8e023f */
[----:B------:R-:W-:Y:S01]  /*4840*/  LEA R0, R0, UR10, 0x2 ;  /* 0x0000000a00007c11 */ /* 0x000fe2000f8e10ff */
[----:B------:R-:W-:Y:S02]  /*4850*/  UIADD3.X UR16, UR21, UR20, UR19, UP0, UP1 ;  /* 0x0000001415107290 */ /* 0x000fe400087e2413 */
[----:B------:R-:W-:Y:S01]  /*4860*/  USHF.L.U32 UR15, UR18, 0x2, URZ ;  /* 0x00000002120f7899 */ /* 0x000fe2000800063f */
[----:B------:R-:W-:Y:S01]  /*4870*/  ULDC.64 UR12, c[0x0][0x868] ;  /* 0x00021a00000c7ab9 */ /* 0x000fe20000000a00 */
[----:B------:R-:W-:Y:S01]  /*4880*/  USHF.L.U64.HI UR16, UR18, 0x2, UR16 ;  /* 0x0000000212107899 */ /* 0x000fe20008010210 */
[----:B------:R1:W-:Y:S01]  /*4890*/  STS.128 [R0], R24 ;  /* 0x0000001800007388 */ /* 0x0003e20000000c00 */
[----:B------:R-:W-:-:S02]  /*48a0*/  UIADD3 UR18, UP0, UR15, UR12, URZ ;  /* 0x0000000c0f127290 */ /* 0x000fc4000ff1e03f */
[----:B------:R-:W-:Y:S01]  /*48b0*/  USHF.R.S32.HI UR12, URZ, 0x1f, UR14 ;  /* 0x0000001f3f0c7899 */ /* 0x000fe2000801140e */
[----:B------:R1:W-:Y:S01]  /*48c0*/  STS.128 [R0+0x800], R28 ;  /* 0x0008001c00007388 */ /* 0x0003e20000000c00 */
[----:B------:R-:W-:Y:S01]  /*48d0*/  UIMAD UR17, UR11, UR17, UR23 ;  /* 0x000000110b1172a4 */ /* 0x000fe2000f8e0217 */
[----:B------:R-:W-:Y:S02]  /*48e0*/  ULDC.64 UR20, c[0x0][0x820] ;  /* 0x0002080000147ab9 */ /* 0x000fe40000000a00 */
[----:B------:R1:W-:Y:S01]  /*48f0*/  STS.128 [R0+0x1000], R32 ;  /* 0x0010002000007388 */ /* 0x0003e20000000c00 */
[----:B------:R-:W-:Y:S01]  /*4900*/  UIADD3.X UR19, UR16, UR13, URZ, UP0, !UPT ;  /* 0x0000000d10137290 */ /* 0x000fe200087fe43f */
[----:B------:R-:W-:Y:S01]  /*4910*/  IMAD.U32 R2, RZ, RZ, UR18 ;  /* 0x00000012ff027e24 */ /* 0x000fe2000f8e00ff */
[----:B------:R-:W-:Y:S01]  /*4920*/  UIMAD UR13, UR12, UR20, URZ ;  /* 0x000000140c0d72a4 */ /* 0x000fe2000f8e023f */
[----:B------:R1:W-:Y:S01]  /*4930*/  STS.128 [R0+0x1800], R36 ;  /* 0x0018002400007388 */ /* 0x0003e20000000c00 */
[----:B------:R-:W-:-:S02]  /*4940*/  UIADD3 UR5, UR5, UR22, URZ ;  /* 0x0000001605057290 */ /* 0x000fc4000fffe03f */
[----:B------:R-:W-:Y:S01]  /*4950*/  UIMAD UR12, UR12, UR24, URZ ;  /* 0x000000180c0c72a4 */ /* 0x000fe2000f8e023f */
[----:B------:R1:W-:Y:S01]  /*4960*/  STS.128 [R0+0x2000], R40 ;  /* 0x0020002800007388 */ /* 0x0003e20000000c00 */
[----:B------:R-:W-:Y:S01]  /*4970*/  UIADD3 UR7, UR7, UR17, URZ ;  /* 0x0000001107077290 */ /* 0x000fe2000fffe03f */
[----:B------:R-:W-:Y:S01]  /*4980*/  IMAD.U32 R3, RZ, RZ, UR19 ;  /* 0x00000013ff037e24 */ /* 0x000fe2000f8e00ff */
[----:B------:R-:W-:Y:S01]  /*4990*/  UIMAD UR13, UR14, UR21, UR13 ;  /* 0x000000150e0d72a4 */ /* 0x000fe2000f8e020d */
[----:B------:R1:W-:Y:S01]  /*49a0*/  STS.128 [R0+0x2800], R44 ;  /* 0x0028002c00007388 */ /* 0x0003e20000000c00 */
[----:B------:R-:W-:Y:S02]  /*49b0*/  UIMAD.WIDE.U32 UR4, UR14, UR20, UR4 ;  /* 0x000000140e0472a5 */ /* 0x000fe4000f8e0004 */
[----:B------:R-:W-:Y:S01]  /*49c0*/  UIMAD UR12, UR14, UR25, UR12 ;  /* 0x000000190e0c72a4 */ /* 0x000fe2000f8e020c */
[----:B------:R1:W-:Y:S01]  /*49d0*/  STS.128 [R0+0x3000], R48 ;  /* 0x0030003000007388 */ /* 0x0003e20000000c00 */
[----:B------:R-:W-:Y:S01]  /*49e0*/  UIMAD.WIDE.U32 UR6, UR14, UR24, UR6 ;  /* 0x000000180e0672a5 */ /* 0x000fe2000f8e0006 */
[----:B------:R-:W-:-:S02]  /*49f0*/  ULDC.64 UR20, c[0x0][0x800] ;  /* 0x0002000000147ab9 */ /* 0x000fc40000000a00 */
[----:B------:R1:W-:Y:S01]  /*4a00*/  STS.128 [R0+0x3800], R52 ;  /* 0x0038003400007388 */ /* 0x0003e20000000c00 */
[----:B------:R-:W-:Y:S01]  /*4a10*/  ULDC.64 UR22, c[0x0][0x828] ;  /* 0x00020a0000167ab9 */ /* 0x000fe20000000a00 */
[----:B------:R-:W-:Y:S02]  /*4a20*/  UIADD3 UR14, -UR11, URZ, URZ ;  /* 0x0000003f0b0e7290 */ /* 0x000fe4000fffe13f */
[----:B------:R1:W-:Y:S01]  /*4a30*/  STS.128 [R0+0x4000], R56 ;  /* 0x0040003800007388 */ /* 0x0003e20000000c00 */
[----:B------:R-:W-:Y:S02]  /*4a40*/  UIADD3 UR11, UR5, UR13, URZ ;  /* 0x0000000d050b7290 */ /* 0x000fe4000fffe03f */
[----:B------:R-:W-:Y:S01]  /*4a50*/  ULEA UR20, UP0, UR4, UR20, 0x2 ;  /* 0x0000001404147291 */ /* 0x000fe2000f80103f */
[----:B------:R1:W-:Y:S01]  /*4a60*/  STS.128 [R0+0x4800], R60 ;  /* 0x0048003c00007388 */ /* 0x0003e20000000c00 */
[----:B------:R-:W-:Y:S02]  /*4a70*/  UIADD3 UR5, UR7, UR12, URZ ;  /* 0x0000000c07057290 */ /* 0x000fe4000fffe03f */
[----:B------:R-:W-:Y:S01]  /*4a80*/  ULEA UR22, UP1, UR6, UR22, 0x2 ;  /* 0x0000001606167291 */ /* 0x000fe2000f82103f */
[----:B------:R1:W-:Y:S01]  /*4a90*/  STS.128 [R0+0x5000], R64 ;  /* 0x0050004000007388 */ /* 0x0003e20000000c00 */
[----:B------:R-:W-:-:S02]  /*4aa0*/  ULEA.HI.X UR21, UR4, UR21, UR11, 0x2, UP0 ;  /* 0x0000001504157291 */ /* 0x000fc400080f140b */
[----:B------:R-:W-:Y:S01]  /*4ab0*/  ULEA.HI.X UR5, UR6, UR23, UR5, 0x2, UP1 ;  /* 0x0000001706057291 */ /* 0x000fe200088f1405 */
[----:B------:R1:W-:Y:S01]  /*4ac0*/  STS.128 [R0+0x5800], R68 ;  /* 0x0058004400007388 */ /* 0x0003e20000000c00 */
[----:B------:R-:W-:Y:S01]  /*4ad0*/  UIMAD UR14, UR9, UR14, UR8 ;  /* 0x0000000e090e72a4 */ /* 0x000fe2000f8e0208 */
[----:B------:R-:W-:Y:S11]  /*4ae0*/  @P0 BRA `(.L_x_1641) ;  /* 0x0000000000140947 */ /* 0x000ff60003800000 */
.L_x_1642:
[----:B------:R-:W2:Y:S04]  /*4af0*/  LDG.E.STRONG.GPU R4, desc[UR46][R2.64] ;  /* 0x0000002e02047981 */ /* 0x000ea8000c1ef900 */
[----:B--2---:R-:W-:Y:S01]  /*4b00*/  CCTL.IVALL ;  /* 0x00000000ff00798f */ /* 0x004fe20002000000 */
[----:B------:R-:W-:Y:S05]  /*4b10*/  YIELD ;  /* 0x0000000000007946 */ /* 0x000fea0003800000 */
[----:B------:R-:W-:-:S13]  /*4b20*/  ISETP.NE.AND P0, PT, R4, UR14, PT ;  /* 0x0000000e04007c0c */ /* 0x000fda000bf05270 */
[----:B------:R-:W-:Y:S05]  /*4b30*/  @P0 BRA `(.L_x_1642) ;  /* 0xfffffffc00ec0947 */ /* 0x000fea000383ffff */
.L_x_1641:
[----:B------:R-:W-:Y:S05]  /*4b40*/  BSYNC B0 ;  /* 0x0000000000007941 */ /* 0x000fea0003800000 */
.L_x_1640:
[----:B------:R-:W-:-:S03]  /*4b50*/  UMOV UR4, 0xffffffff ;  /* 0xffffffff00047882 */ /* 0x000fc60000000000 */
[----:B------:R-:W-:Y:S05]  /*4b60*/  BRA.DIV UR4, `(.L_x_1643) ;  /* 0x0000004e04687947 */ /* 0x000fea000b800000 */
[----:B------:R-:W-:Y:S01]  /*4b70*/  NOP ;  /* 0x0000000000007918 */ /* 0x000fe20000000000 */
.L_x_1752:
        /* <DEDUP_REMOVED lines=10> */
[----:B------:R-:W-:Y:S01]  /*4c20*/  PLOP3.LUT P0, PT, PT, PT, PT, 0x80, 0x0 ;  /* 0x000000000000781c */ /* 0x000fe20003f0f070 */
[----:B------:R-:W-:Y:S01]  /*4c30*/  UMOV UR6, 0x1200 ;  /* 0x0000120000067882 */ /* 0x000fe20000000000 */
[----:B------:R-:W-:Y:S01]  /*4c40*/  UMOV UR8, 0x0 ;  /* 0x0000000000087882 */ /* 0x000fe20000000000 */
[----:B------:R-:W-:Y:S01]  /*4c50*/  UMOV UR9, 0x14f00000 ;  /* 0x14f0000000097882 */ /* 0x000fe20000000000 */
[----:B------:R-:W-:-:S09]  /*4c60*/  UMOV UR4, UR22 ;  /* 0x0000001600047c82 */ /* 0x000fd20008000000 */
.L_x_1646:
[----:B------:R-:W-:Y:S01]  /*4c70*/  @P0 ELECT P2, URZ, PT ;  /* 0x00000000003f082f */ /* 0x000fe20003840000 */
[----:B------:R2:W-:-:S12]  /*4c80*/  UBLKRED.G.S.ADD.F32.RN [UR4], [UR10], UR6, desc[UR8] ;  /* 0x000008040a0073bb */ /* 0x0005d800080a1406 */
[----:B------:R-:W-:Y:S02]  /*4c90*/  @P2 PLOP3.LUT P0, PT, P2, PT, PT, 0x8, 0x0 ;  /* 0x000000000000281c */ /* 0x000fe4000170e170 */
[----:B------:R-:W-:-:S11]  /*4ca0*/  PLOP3.LUT P2, PT, PT, PT, PT, 0x8, 0x0 ;  /* 0x000000000000781c */ /* 0x000fd60003f4e170 */
[----:B--2---:R-:W-:Y:S05]  /*4cb0*/  @P0 BRA.U.ANY `(.L_x_1646) ;  /* 0xfffffffd00ec0947 */ /* 0x004fea000393ffff */
[----:B------:R0:W-:Y:S01]  /*4cc0*/  UTMACMDFLUSH ;  /* 0x00000000000079b7 */ /* 0x0001e20000000000 */
[----:B------:R-:W-:-:S04]  /*4cd0*/  DEPBAR.LE SB0, 0x0 ;  /* 0x000080000000791a */ /* 0x000fc80000000000 */
.L_x_1645:
[----:B------:R-:W-:Y:S05]  /*4ce0*/  BSYNC B0 ;  /* 0x0000000000007941 */ /* 0x000fea0003800000 */
.L_x_1644:
        /* <DEDUP_REMOVED lines=12> */
[----:B------:R-:W-:-:S05]  /*4db0*/  IMAD.MOV.U32 R5, RZ, RZ, 0x1 ;  /* 0x00000001ff057424 */ /* 0x000fca00078e00ff */
[----:B------:R2:W-:Y:S02]  /*4dc0*/  REDG.E.ADD.S32.STRONG.GPU desc[UR46][R2.64], R5 ;  /* 0x000000050200798e */ /* 0x0005e4000c10e3ae */
.L_x_1648:
[----:B------:R-:W-:Y:S05]  /*4dd0*/  BSYNC B0 ;  /* 0x0000000000007941 */ /* 0x000fea0003800000 */
.L_x_1647:
[----:B------:R-:W-:Y:S06]  /*4de0*/  BAR.SYNC.DEFER_BLOCKING 0x1, 0x180 ;  /* 0x0046000000007b1d */ /* 0x000fec0000010000 */
[----:B------:R-:W-:Y:S01]  /*4df0*/  ULDC.64 UR4, c[0x0][0x860] ;  /* 0x0002180000047ab9 */ /* 0x000fe20000000a00 */
[----:B------:R-:W-:Y:S01]  /*4e00*/  BSSY B0, `(.L_x_1649) ;  /* 0x0000017000007945 */ /* 0x000fe20003800000 */
[----:B------:R-:W-:-:S04]  /*4e10*/  UIADD3 UR15, UP0, UR15, UR4, URZ ;  /* 0x000000040f0f7290 */ /* 0x000fc8000ff1e03f */
[----:B------:R-:W-:Y:S02]  /*4e20*/  UIADD3.X UR16, UR16, UR5, URZ, UP0, !UPT ;  /* 0x0000000510107290 */ /* 0x000fe400087fe43f */
[----:B--2---:R-:W-:-:S04]  /*4e30*/  IMAD.U32 R2, RZ, RZ, UR15 ;  /* 0x0000000fff027e24 */ /* 0x004fc8000f8e00ff */
[----:B------:R-:W-:Y:S01]  /*4e40*/  IMAD.U32 R3, RZ, RZ, UR16 ;  /* 0x00000010ff037e24 */ /* 0x000fe2000f8e00ff */
        /* <DEDUP_REMOVED lines=13> */
.L_x_1651:
[----:B-12---:R-:W2:Y:S04]  /*4f20*/  LDG.E.STRONG.GPU R0, desc[UR46][R2.64] ;  /* 0x0000002e02007981 */ /* 0x006ea8000c1ef900 */
[----:B--2---:R-:W-:Y:S01]  /*4f30*/  CCTL.IVALL ;  /* 0x00000000ff00798f */ /* 0x004fe20002000000 */
[----:B------:R-:W-:Y:S05]  /*4f40*/  YIELD ;  /* 0x0000000000007946 */ /* 0x000fea0003800000 */
[----:B------:R-:W-:-:S13]  /*4f50*/  ISETP.NE.AND P0, PT, R0, UR14, PT ;  /* 0x0000000e00007c0c */ /* 0x000fda000bf05270 */
[----:B------:R-:W-:Y:S05]  /*4f60*/  @P0 BRA `(.L_x_1651) ;  /* 0xfffffffc00ec0947 */ /* 0x000fea000383ffff */
.L_x_1650:
[----:B------:R-:W-:Y:S05]  /*4f70*/  BSYNC B0 ;  /* 0x0000000000007941 */ /* 0x000fea0003800000 */
.L_x_1649:
[----:B------:R-:W-:-:S03]  /*4f80*/  UMOV UR4, 0xffffffff ;  /* 0xffffffff00047882 */ /* 0x000fc60000000000 */
[----:B------:R-:W-:Y:S05]  /*4f90*/  BRA.DIV UR4, `(.L_x_1652) ;  /* 0x0000004a04787947 */ /* 0x000fea000b800000 */
[----:B------:R-:W-:Y:S01]  /*4fa0*/  NOP ;  /* 0x0000000000007918 */ /* 0x000fe20000000000 */
.L_x_1755:
[----:B------:R-:W-:Y:S01]  /*4fb0*/  @!PT LDS RZ, [RZ] ;  /* 0x00000000fffff984 */ /* 0x000fe20000000800 */
[----:B------:R-:W-:Y:S01]  /*4fc0*/  @!PT LDS RZ, [RZ] ;  /* 0x00000000fffff984 */ /* 0x000fe20000000800 */
[----:B------:R-:W-:Y:S01]  /*4fd0*/  @!PT LDS RZ, [RZ] ;  /* 0x00000000fffff984 */ /* 0x000fe20000000800 */
[----:B------:R-:W-:Y:S01]  /*4fe0*/  @!PT LDS RZ, [RZ] ;  /* 0x00000000fffff984 */ /* 0x000fe20000000800 */
[----:B------:R3:W-:Y:S06]  /*4ff0*/  MEMBAR.ALL.CTA ;  /* 0x0000000000007992 */ /* 0x0007ec0000008000 */
[----:B---3--:R-:W3:Y:S01]  /*5000*/  FENCE.VIEW.ASYNC.S ;  /* 0x00000000000073c6 */ /* 0x008ee20000000000 */
[----:B------:R-:W-:Y:S05]  /*5010*/  WARPSYNC.ALL ;  /* 0x0000000000007948 */ /* 0x000fea0003800000 */
[----:B------:R-:W-:Y:S01]  /*5020*/  BSSY B0, `(.L_x_1653) ;  /* 0x0000010000007945 */ /* 0x000fe20003800000 */
[----:B---3--:R-:W-:Y:S06]  /*5030*/  BAR.SYNC.DEFER_BLOCKING 0x1, 0x180 ;  /* 0x0046000000007b1d */ /* 0x008fec0000010000 */
[----:B------:R-:W-:Y:S05]  /*5040*/  @P1 BRA `(.L_x_1654) ;  /* 0x0000000000341947 */ /* 0x000fea0003800000 */
[----:B------:R-:W-:Y:S01]  /*5050*/  PLOP3.LUT P0, PT, PT, PT, PT, 0x80, 0x0 ;  /* 0x000000000000781c */ /* 0x000fe20003f0f070 */
[----:B------:R-:W-:Y:S01]  /*5060*/  UMOV UR6, 0x1200 ;  /* 0x0000120000067882 */ /* 0x000fe20000000000 */
[----:B------:R-:W-:Y:S01]  /*5070*/  UMOV UR8, 0x0 ;  /* 0x0000000000087882 */ /* 0x000fe20000000000 */
[----:B------:R-:W-:Y:S01]  /*5080*/  UMOV UR9, 0x14f00000 ;  /* 0x14f0000000097882 */ /* 0x000fe20000000000 */
[----:B------:R-:W-:Y:S01]  /*5090*/  UMOV UR4, UR20 ;  /* 0x0000001400047c82 */ /* 0x000fe20008000000 */
[----:B------:R-:W-:-:S08]  /*50a0*/  UMOV UR5, UR21 ;  /* 0x0000001500057c82 */ /* 0x000fd00008000000 */
.L_x_1655:
[----:B------:R-:W-:Y:S01]  /*50b0*/  @P0 ELECT P2, URZ, PT ;  /* 0x00000000003f082f */ /* 0x000fe20003840000 */
[----:B------:R3:W-:-:S12]  /*50c0*/  UBLKRED.G.S.ADD.F32.RN [UR4], [UR10], UR6, desc[UR8] ;  /* 0x000008040a0073bb */ /* 0x0007d800080a1406 */
[----:B------:R-:W-:Y:S02]  /*50d0*/  @P2 PLOP3.LUT P0, PT, P2, PT, PT, 0x8, 0x0 ;  /* 0x000000000000281c */ /* 0x000fe4000170e170 */
[----:B------:R-:W-:-:S11]  /*50e0*/  PLOP3.LUT P2, PT, PT, PT, PT, 0x8, 0x0 ;  /* 0x000000000000781c */ /* 0x000fd60003f4e170 */
[----:B---3--:R-:W-:Y:S05]  /*50f0*/  @P0 BRA.U.ANY `(.L_x_1655) ;  /* 0xfffffffd00ec0947 */ /* 0x008fea000393ffff */
[----:B------:R0:W-:Y:S01]  /*5100*/  UTMACMDFLUSH ;  /* 0x00000000000079b7 */ /* 0x0001e20000000000 */
[----:B------:R-:W-:-:S04]  /*5110*/  DEPBAR.LE SB0, 0x0 ;  /* 0x000080000000791a */ /* 0x000fc80000000000 */
.L_x_1654:
[----:B------:R-:W-:Y:S05]  /*5120*/  BSYNC B0 ;  /* 0x0000000000007941 */ /* 0x000fea0003800000 */
.L_x_1653:
        /* <DEDUP_REMOVED lines=11> */
[----:B012345:R-:W-:Y:S04]  /*51e0*/  CCTL.IVALL ;  /* 0x00000000ff00798f */ /* 0x03ffe80002000000 */
[----:B------:R3:W-:Y:S01]  /*51f0*/  REDG.E.ADD.S32.STRONG.GPU desc[UR46][R2.64], R5 ;  /* 0x000000050200798e */ /* 0x0007e2000c10e3ae */
[----:B------:R-:W-:Y:S05]  /*5200*/  BRA `(.L_x_1611) ;  /* 0x0000004400587947 */ /* 0x000fea0003800000 */
.L_x_1609:
        /* <DEDUP_REMOVED lines=33> */
.L_x_1657:
[----:B------:R-:W-:-:S05]  /*5420*/  UMOV UR11, UR5 ;  /* 0x00000005000b7c82 */ /* 0x000fca0008000000 */
.L_x_1658:
        /* <DEDUP_REMOVED lines=11> */
[----:B------:R-:W-:Y:S02]  /*54e0*/  UIADD3 UR7, UR7, UR8, URZ ;  /* 0x0000000807077290 */ /* 0x000fe4000fffe03f */
[----:B------:R-:W-:Y:S02]  /*54f0*/  UISETP.LT.AND UP0, UPT, URZ, UR10, UPT ;  /* 0x0000000a3f00728c */ /* 0x000fe4000bf01270 */
[----:B------:R-:W-:-:S02]  /*5500*/  USHF.R.S32.HI UR9, URZ, 0x1f, UR16 ;  /* 0x0000001f3f097899 */ /* 0x000fc40008011410 */
[----:B------:R-:W-:Y:S01]  /*5510*/  USEL UR8, URZ, UR10, !UP0 ;  /* 0x0000000a3f087287 */ /* 0x000fe2000c000000 */
[----:B------:R-:W-:Y:S01]  /*5520*/  ULDC.64 UR12, c[0x0][0x2e0] ;  /* 0x0000b800000c7ab9 */ /* 0x000fe20000000a00 */
[----:B------:R-:W-:Y:S02]  /*5530*/  ULDC UR15, c[0x0][0x288] ;  /* 0x0000a200000f7ab9 */ /* 0x000fe40000000800 */
[----:B------:R-:W-:Y:S02]  /*5540*/  UISETP.GT.AND UP0, UPT, UR11, UR8, UPT ;  /* 0x000000080b00728c */ /* 0x000fe4000bf04270 */
[----:B------:R-:W-:Y:S02]  /*5550*/  UIMAD UR9, UR9, UR12, URZ ;  /* 0x0000000c090972a4 */ /* 0x000fe4000f8e023f */
[----:B------:R-:W-:Y:S02]  /*5560*/  UIMAD UR10, UR16, UR15, URZ ;  /* 0x0000000f100a72a4 */ /* 0x000fe4000f8e023f */
[----:B------:R-:W-:Y:S01]  /*5570*/  PLOP3.LUT P1, PT, PT, PT, UP0, 0x80, 0x0 ;  /* 0x000000000000781c */ /* 0x000fe20003f2f008 */
[----:B------:R-:W-:-:S02]  /*5580*/  UIMAD UR14, UR16, UR13, UR9 ;  /* 0x0000000d100e72a4 */ /* 0x000fc4000f8e0209 */
        /* <DEDUP_REMOVED lines=26> */
.L_x_1663:
[----:B------:R-:W2:Y:S04]  /*5730*/  LDG.E.STRONG.GPU R0, desc[UR46][R2.64] ;  /* 0x0000002e02007981 */ /* 0x000ea8000c1ef900 */
[----:B--2---:R-:W-:Y:S01]  /*5740*/  CCTL.IVALL ;  /* 0x00000000ff00798f */ /* 0x004fe20002000000 */
[----:B------:R-:W-:Y:S05]  /*5750*/  YIELD ;  /* 0x0000000000007946 */ /* 0x000fea0003800000 */
[----:B------:R-:W-:-:S13]  /*5760*/  ISETP.NE.AND P1, PT, R0, UR23, PT ;  /* 0x0000001700007c0c */ /* 0x000fda000bf25270 */
[----:B------:R-:W-:Y:S05]  /*5770*/  @P1 BRA `(.L_x_1663) ;  /* 0xfffffffc00ec1947 */ /* 0x000fea000383ffff */
.L_x_1662:
[----:B------:R-:W-:Y:S05]  /*5780*/  BSYNC B0 ;  /* 0x0000000000007941 */ /* 0x000fea0003800000 */
.L_x_1661:
[----:B------:R-:W-:-:S03]  /*5790*/  UMOV UR4, 0xffffffff ;  /* 0xffffffff00047882 */ /* 0x000fc60000000000 */
[----:B------:R-:W-:Y:S05]  /*57a0*/  BRA.DIV UR4, `(.L_x_1664) ;  /* 0x0000004204907947 */ /* 0x000fea000b800000 */
[----:B------:R-:W-:Y:S01]  /*57b0*/  NOP ;  /* 0x0000000000007918 */ /* 0x000fe20000000000 */
.L_x_1758:
        /* <DEDUP_REMOVED lines=22> */
.L_x_1666:
[----:B------:R-:W-:Y:S05]  /*5920*/  BSYNC B0 ;  /* 0x0000000000007941 */ /* 0x000fea0003800000 */
.L_x_1665:
        /* <DEDUP_REMOVED lines=19> */
.L_x_1668:
[----:B------:R-:W-:Y:S05]  /*5a60*/  BSYNC B0 ;  /* 0x0000000000007941 */ /* 0x000fea0003800000 */
.L_x_1667:
        /* <DEDUP_REMOVED lines=20> */
.L_x_1670:
[----:B------:R-:W-:Y:S05]  /*5bb0*/  BSYNC B0 ;  /* 0x0000000000007941 */ /* 0x000fea0003800000 */
.L_x_1669:
[----:B------:R-:W-:Y:S06]  /*5bc0*/  BAR.ARV 0xa, 0xa0 ;  /* 0x0282800000007b1d */ /* 0x000fec0000002000 */
[----:B------:R-:W-:Y:S04]  /*5bd0*/  BSSY B0, `(.L_x_1671) ;  /* 0x0000003000007945 */ /* 0x000fe80003800000 */
[----:B------:R-:W-:Y:S05]  /*5be0*/  @!P0 BRA `(.L_x_1672) ;  /* 0x0000000000048947 */ /* 0x000fea0003800000 */
[----:B------:R-:W-:-:S04]  /*5bf0*/  DEPBAR.LE SB0, 0x1 ;  /* 0x000080400000791a */ /* 0x000fc80000000000 */
.L_x_1672:
[----:B------:R-:W-:Y:S05]  /*5c00*/  BSYNC B0 ;  /* 0x0000000000007941 */ /* 0x000fea0003800000 */
.L_x_1671:
[----:B------:R-:W-:Y:S06]  /*5c10*/  BAR.ARV 0xb, 0xa0 ;  /* 0x02c2800000007b1d */ /* 0x000fec0000002000 */
[----:B------:R-:W-:Y:S04]  /*5c20*/  BSSY B0, `(.L_x_1673) ;  /* 0x0000003000007945 */ /* 0x000fe80003800000 */
[----:B------:R-:W-:Y:S05]  /*5c30*/  @!P0 BRA `(.L_x_1674) ;  /* 0x0000000000048947 */ /* 0x000fea0003800000 */
[----:B------:R-:W-:-:S04]  /*5c40*/  DEPBAR.LE SB0, 0x0 ;  /* 0x000080000000791a */ /* 0x000fc80000000000 */
.L_x_1674:
[----:B------:R-:W-:Y:S05]  /*5c50*/  BSYNC B0 ;  /* 0x0000000000007941 */ /* 0x000fea0003800000 */
.L_x_1673:
        /* <DEDUP_REMOVED lines=19> */
.L_x_1676:
[----:B------:R-:W-:Y:S05]  /*5d90*/  BSYNC B0 ;  /* 0x0000000000007941 */ /* 0x000fea0003800000 */
.L_x_1675:
[----:B------:R-:W-:Y:S01]  /*5da0*/  UIADD3 UR18, UR8, 0x1, URZ ;  /* 0x0000000108127890 */ /* 0x000fe2000fffe03f */
[----:B------:R-:W-:Y:S11]  /*5db0*/  BRA `(.L_x_1677) ;  /* 0x0000000000047947 */ /* 0x000ff60003800000 */
.L_x_1660:
[----:B------:R-:W-:-:S05]  /*5dc0*/  UMOV UR18, UR8 ;  /* 0x0000000800127c82 */ /* 0x000fca0008000000 */
.L_x_1677:
        /* <DEDUP_REMOVED lines=12> */
.L_x_1710:
        /* <DEDUP_REMOVED lines=11> */
.L_x_1680:
[----:B------:R-:W2:Y:S04]  /*5f40*/  LDG.E.STRONG.GPU R0, desc[UR46][R2.64] ;  /* 0x0000002e02007981 */ /* 0x000ea8000c1ef900 */
[----:B--2---:R-:W-:Y:S01]  /*5f50*/  CCTL.IVALL ;  /* 0x00000000ff00798f */ /* 0x004fe20002000000 */
[----:B------:R-:W-:Y:S05]  /*5f60*/  YIELD ;  /* 0x0000000000007946 */ /* 0x000fea0003800000 */
[----:B------:R-:W-:-:S13]  /*5f70*/  ISETP.NE.AND P1, PT, R0, UR23, PT ;  /* 0x0000001700007c0c */ /* 0x000fda000bf25270 */
[----:B------:R-:W-:Y:S05]  /*5f80*/  @P1 BRA `(.L_x_1680) ;  /* 0xfffffffc00ec1947 */ /* 0x000fea000383ffff */
.L_x_1679:
[----:B------:R-:W-:Y:S05]  /*5f90*/  BSYNC B0 ;  /* 0x0000000000007941 */ /* 0x000fea0003800000 */
.L_x_1678:
[----:B------:R-:W-:-:S03]  /*5fa0*/  UMOV UR16, 0xffffffff ;  /* 0xffffffff00107882 */ /* 0x000fc60000000000 */
[----:B------:R-:W-:Y:S05]  /*5fb0*/  BRA.DIV UR16, `(.L_x_1681) ;  /* 0x0000003a10a87947 */ /* 0x000fea000b800000 */
[----:B------:R-:W-:Y:S01]  /*5fc0*/  NOP ;  /* 0x0000000000007918 */ /* 0x000fe20000000000 */
.L_x_1761:
        /* <DEDUP_REMOVED lines=19> */
.L_x_1683:
[----:B------:R-:W-:Y:S05]  /*6100*/  BSYNC B0 ;  /* 0x0000000000007941 */ /* 0x000fea0003800000 */
.L_x_1682:
        /* <DEDUP_REMOVED lines=14> */
.L_x_1685:
[----:B------:R-:W-:Y:S05]  /*61f0*/  BSYNC B0 ;  /* 0x0000000000007941 */ /* 0x000fea0003800000 */
.L_x_1684:
        /* <DEDUP_REMOVED lines=15> */
.L_x_1687:
[----:B------:R-:W-:Y:S05]  /*62f0*/  BSYNC B0 ;  /* 0x0000000000007941 */ /* 0x000fea0003800000 */
.L_x_1686:
[----:B------:R-:W-:Y:S06]  /*6300*/  BAR.ARV 0xa, 0xa0 ;  /* 0x0282800000007b1d */ /* 0x000fec0000002000 */
[----:B------:R-:W-:Y:S04]  /*6310*/  BSSY B0, `(.L_x_1688) ;  /* 0x0000003000007945 */ /* 0x000fe80003800000 */
[----:B------:R-:W-:Y:S05]  /*6320*/  @!P0 BRA `(.L_x_1689) ;  /* 0x0000000000048947 */ /* 0x000fea0003800000 */
[----:B------:R-:W-:-:S04]  /*6330*/  DEPBAR.LE SB0, 0x1 ;  /* 0x000080400000791a */ /* 0x000fc80000000000 */
.L_x_1689:
[----:B------:R-:W-:Y:S05]  /*6340*/  BSYNC B0 ;  /* 0x0000000000007941 */ /* 0x000fea0003800000 */
.L_x_1688:
[----:B------:R-:W-:Y:S06]  /*6350*/  BAR.ARV 0xb, 0xa0 ;  /* 0x02c2800000007b1d */ /* 0x000fec0000002000 */
[----:B------:R-:W-:Y:S04]  /*6360*/  BSSY B0, `(.L_x_1690) ;  /* 0x0000003000007945 */ /* 0x000fe80003800000 */
[----:B------:R-:W-:Y:S05]  /*6370*/  @!P0 BRA `(.L_x_1691) ;  /* 0x0000000000048947 */ /* 0x000fea0003800000 */
[----:B------:R-:W-:-:S04]  /*6380*/  DEPBAR.LE SB0, 0x0 ;  /* 0x000080000000791a */ /* 0x000fc80000000000 */
.L_x_1691:
[----:B------:R-:W-:Y:S05]  /*6390*/  BSYNC B0 ;  /* 0x0000000000007941 */ /* 0x000fea0003800000 */
.L_x_1690:
        /* <DEDUP_REMOVED lines=19> */
.L_x_1693:
[----:B------:R-:W-:Y:S05]  /*64d0*/  BSYNC B0 ;  /* 0x0000000000007941 */ /* 0x000fea0003800000 */
.L_x_1692:
        /* <DEDUP_REMOVED lines=9> */
.L_x_1696:
[----:B------:R-:W2:Y:S04]  /*6570*/  LDG.E.STRONG.GPU R0, desc[UR46][R2.64] ;  /* 0x0000002e02007981 */ /* 0x000ea8000c1ef900 */
[----:B--2---:R-:W-:Y:S01]  /*6580*/  CCTL.IVALL ;  /* 0x00000000ff00798f */ /* 0x004fe20002000000 */
[----:B------:R-:W-:Y:S05]  /*6590*/  YIELD ;  /* 0x0000000000007946 */ /* 0x000fea0003800000 */
[----:B------:R-:W-:-:S13]  /*65a0*/  ISETP.NE.AND P1, PT, R0, UR23, PT ;  /* 0x0000001700007c0c */ /* 0x000fda000bf25270 */
[----:B------:R-:W-:Y:S05]  /*65b0*/  @P1 BRA `(.L_x_1696) ;  /* 0xfffffffc00ec1947 */ /* 0x000fea000383ffff */
.L_x_1695:
[----:B------:R-:W-:Y:S05]  /*65c0*/  BSYNC B0 ;  /* 0x0000000000007941 */ /* 0x000fea0003800000 */
.L_x_1694:
[----:B------:R-:W-:-:S03]  /*65d0*/  UMOV UR12, 0xffffffff ;  /* 0xffffffff000c7882 */ /* 0x000fc60000000000 */
[----:B------:R-:W-:Y:S05]  /*65e0*/  BRA.DIV UR12, `(.L_x_1697) ;  /* 0x000000360c387947 */ /* 0x000fea000b800000 */
[----:B------:R-:W-:Y:S01]  /*65f0*/  NOP ;  /* 0x0000000000007918 */ /* 0x000fe20000000000 */
.L_x_1764:
        /* <DEDUP_REMOVED lines=15> */
.L_x_1699:
[----:B------:R-:W-:Y:S05]  /*66f0*/  BSYNC B0 ;  /* 0x0000000000007941 */ /* 0x000fea0003800000 */
.L_x_1698:
        /* <DEDUP_REMOVED lines=14> */
.L_x_1701:
[----:B------:R-:W-:Y:S05]  /*67e0*/  BSYNC B0 ;  /* 0x0000000000007941 */ /* 0x000fea0003800000 */
.L_x_1700:
        /* <DEDUP_REMOVED lines=15> */
.L_x_1703:
[----:B------:R-:W-:Y:S05]  /*68e0*/  BSYNC B0 ;  /* 0x0000000000007941 */ /* 0x000fea0003800000 */
.L_x_1702:
[----:B------:R-:W-:Y:S06]  /*68f0*/  BAR.ARV 0xa, 0xa0 ;  /* 0x0282800000007b1d */ /* 0x000fec0000002000 */
[----:B------:R-:W-:Y:S04]  /*6900*/  BSSY B0, `(.L_x_1704) ;  /* 0x0000003000007945 */ /* 0x000fe80003800000 */
[----:B------:R-:W-:Y:S05]  /*6910*/  @!P0 BRA `(.L_x_1705) ;  /* 0x0000000000048947 */ /* 0x000fea0003800000 */
[----:B------:R-:W-:-:S04]  /*6920*/  DEPBAR.LE SB0, 0x1 ;  /* 0x000080400000791a */ /* 0x000fc80000000000 */
.L_x_1705:
[----:B------:R-:W-:Y:S05]  /*6930*/  BSYNC B0 ;  /* 0x0000000000007941 */ /* 0x000fea0003800000 */
.L_x_1704:
[----:B------:R-:W-:Y:S06]  /*6940*/  BAR.ARV 0xb, 0xa0 ;  /* 0x02c2800000007b1d */ /* 0x000fec0000002000 */
[----:B------:R-:W-:Y:S04]  /*6950*/  BSSY B0, `(.L_x_1706) ;  /* 0x0000003000007945 */ /* 0x000fe80003800000 */
[----:B------:R-:W-:Y:S05]  /*6960*/  @!P0 BRA `(.L_x_1707) ;  /* 0x0000000000048947 */ /* 0x000fea0003800000 */
[----:B------:R-:W-:-:S04]  /*6970*/  DEPBAR.LE SB0, 0x0 ;  /* 0x000080000000791a */ /* 0x000fc80000000000 */
.L_x_1707:
[----:B------:R-:W-:Y:S05]  /*6980*/  BSYNC B0 ;  /* 0x0000000000007941 */ /* 0x000fea0003800000 */
.L_x_1706:
        /* <DEDUP_REMOVED lines=19> */
.L_x_1709:
[----:B------:R-:W-:Y:S05]  /*6ac0*/  BSYNC B0 ;  /* 0x0000000000007941 */ /* 0x000fea0003800000 */
.L_x_1708:
[----:B------:R-:W-:Y:S02]  /*6ad0*/  UIADD3 UR8, UR8, 0x2, URZ ;  /* 0x0000000208087890 */ /* 0x000fe4000fffe03f */
[----:B------:R-:W-:Y:S02]  /*6ae0*/  UIADD3 UR4, UR4, 0x6000, URZ ;  /* 0x0000600004047890 */ /* 0x000fe4000fffe03f */
[----:B------:R-:W-:-:S06]  /*6af0*/  UISETP.GE.AND UP0, UPT, UR8, UR11, UPT ;  /* 0x0000000b0800728c */ /* 0x000fcc000bf06270 */
[----:B------:R-:W-:-:S13]  /*6b00*/  PLOP3.LUT P1, PT, PT, PT, UP0, 0x80, 0x0 ;  /* 0x000000000000781c */ /* 0x000fda0003f2f008 */
[----:B------:R-:W-:Y:S05]  /*6b10*/  @!P1 BRA `(.L_x_1710) ;  /* 0xfffffff000dc9947 */ /* 0x000fea000383ffff */
.L_x_1659:
        /* <DEDUP_REMOVED lines=41> */
.L_x_1713:
[----:B------:R-:W-:Y:S05]  /*6db0*/  BSYNC B0 ;  /* 0x0000000000007941 */ /* 0x000fea0003800000 */
.L_x_1712:
[----:B------:R-:W-:Y:S05]  /*6dc0*/  BRA `(.L_x_1714) ;  /* 0x0000000000047947 */ /* 0x000fea0003800000 */
.L_x_1711:
[----:B------:R-:W-:-:S05]  /*6dd0*/  UMOV UR4, UR8 ;  /* 0x0000000800047c82 */ /* 0x000fca0008000000 */
.L_x_1714:
        /* <DEDUP_REMOVED lines=11> */
.L_x_1719:
        /* <DEDUP_REMOVED lines=24> */
.L_x_1716:
[----:B------:R-:W-:Y:S05]  /*7010*/  BSYNC B0 ;  /* 0x0000000000007941 */ /* 0x000fea0003800000 */
.L_x_1715:
        /* <DEDUP_REMOVED lines=24> */
.L_x_1718:
[----:B------:R-:W-:Y:S05]  /*71a0*/  BSYNC B0 ;  /* 0x0000000000007941 */ /* 0x000fea0003800000 */
.L_x_1717:
[----:B------:R-:W-:Y:S02]  /*71b0*/  UIADD3 UR11, UR11, 0x2, URZ ;  /* 0x000000020b0b7890 */ /* 0x000fe4000fffe03f */
[----:B------:R-:W-:Y:S02]  /*71c0*/  ULEA UR6, UR18, UR6, 0x1 ;  /* 0x0000000612067291 */ /* 0x000fe4000f8e083f */
[----:B------:R-:W-:Y:S02]  /*71d0*/  ULEA UR7, UR18, UR7, 0x1 ;  /* 0x0000000712077291 */ /* 0x000fe4000f8e083f */
[----:B------:R-:W-:-:S13]  /*71e0*/  ISETP.NE.AND P0, PT, RZ, UR11, PT ;  /* 0x0000000bff007c0c */ /* 0x000fda000bf05270 */
[----:B------:R-:W-:Y:S05]  /*71f0*/  @!P0 BRA `(.L_x_1611) ;  /* 0x00000024005c8947 */ /* 0x000fea0003800000 */
[----:B------:R-:W-:Y:S05]  /*7200*/  BRA `(.L_x_1719) ;  /* 0xfffffffc00207947 */ /* 0x000fea000383ffff */
.L_x_1656:
        /* <DEDUP_REMOVED lines=34> */
.L_x_1721:
        /* <DEDUP_REMOVED lines=50> */
.L_x_1765:
        /* <DEDUP_REMOVED lines=9> */
.L_x_1724:
        /* <DEDUP_REMOVED lines=115> */
.L_x_1735:
[----:B-1----:R-:W-:-:S05]  /*7f10*/  IMAD.MOV.U32 R6, RZ, RZ, 0x1 ;  /* 0x00000001ff067424 */ /* 0x002fca00078e00ff */
[----:B------:R-:W-:-:S04]  /*7f20*/  SHF.L.U32 R6, R6, 0x1f, RZ ;  /* 0x0000001f06067819 */ /* 0x000fc800000006ff */
[----:B------:R-:W1:Y:S02]  /*7f30*/  SYNCS.PHASECHK.TRANS64.TRYWAIT P1, [R0+URZ+0x36438], R6 ;  /* 0x03643806000075a7 */ /* 0x000e64000802017f */
[----:B-123--:R-:W-:Y:S05]  /*7f40*/  @!P1 BRA `(.L_x_1727) ;  /* 0x0000001c00109947 */ /* 0x00efea0003800000 */
.L_x_1766:
[----:B------:R-:W-:Y:S05]  /*7f50*/  @P0 BRA `(.L_x_1728) ;  /* 0x0000000000140947 */ /* 0x000fea0003800000 */
[----:B------:R-:W-:Y:S01]  /*7f60*/  ISETP.NE.AND P1, PT, R20, RZ, PT ;  /* 0x000000ff1400720c */ /* 0x000fe20003f25270 */
[----:B------:R-:W-:-:S04]  /*7f70*/  IMAD.MOV.U32 R3, RZ, RZ, 0x6100 ;  /* 0x00006100ff037424 */ /* 0x000fc800078e00ff */
[----:B------:R2:W-:Y:S08]  /*7f80*/  SYNCS.ARRIVE.TRANS64 RZ, [R0+URZ+0x36430], R3 ;  /* 0x0364300300ff79a7 */ /* 0x0005f0000800003f */
[----:B------:R-:W-:Y:S05]  /*7f90*/  @!P1 BRA `(.L_x_1728) ;  /* 0x0000000000049947 */ /* 0x000fea0003800000 */
[----:B------:R-:W-:Y:S01]  /*7fa0*/  BPT.TRAP 0x1 ;  /* 0x000000040000795c */ /* 0x000fe20000300000 */
.L_x_1728:
        /* <DEDUP_REMOVED lines=48> */
.L_x_1767:
[----:B------:R-:W-:Y:S05]  /*82b0*/  @P0 BRA `(.L_x_1730) ;  /* 0x0000000000140947 */ /* 0x000fea0003800000 */
[----:B------:R-:W-:Y:S01]  /*82c0*/  ISETP.NE.AND P1, PT, R20, RZ, PT ;  /* 0x000000ff1400720c */ /* 0x000fe20003f25270 */
[----:B--2---:R-:W-:-:S04]  /*82d0*/  IMAD.MOV.U32 R3, RZ, RZ, 0x6100 ;  /* 0x00006100ff037424 */ /* 0x004fc800078e00ff */
[----:B------:R3:W-:Y:S08]  /*82e0*/  SYNCS.ARRIVE.TRANS64 RZ, [R0+URZ+0x36418], R3 ;  /* 0x0364180300ff79a7 */ /* 0x0007f0000800003f */
[----:B------:R-:W-:Y:S05]  /*82f0*/  @!P1 BRA `(.L_x_1730) ;  /* 0x0000000000049947 */ /* 0x000fea0003800000 */
[----:B------:R-:W-:Y:S01]  /*8300*/  BPT.TRAP 0x1 ;  /* 0x000000040000795c */ /* 0x000fe20000300000 */
.L_x_1730:
        /* <DEDUP_REMOVED lines=44> */
.L_x_1768:
[----:B------:R-:W-:Y:S05]  /*85d0*/  @P0 BRA `(.L_x_1732) ;  /* 0x0000000000140947 */ /* 0x000fea0003800000 */
[----:B------:R-:W-:Y:S01]  /*85e0*/  ISETP.NE.AND P1, PT, R20, RZ, PT ;  /* 0x000000ff1400720c */ /* 0x000fe20003f25270 */
[----:B--2---:R-:W-:-:S04]  /*85f0*/  IMAD.MOV.U32 R29, RZ, RZ, 0x6100 ;  /* 0x00006100ff1d7424 */ /* 0x004fc800078e00ff */
[----:B------:R3:W-:Y:S08]  /*8600*/  SYNCS.ARRIVE.TRANS64 RZ, [R0+URZ+0x36430], R29 ;  /* 0x0364301d00ff79a7 */ /* 0x0007f0000800003f */
[----:B------:R-:W-:Y:S05]  /*8610*/  @!P1 BRA `(.L_x_1732) ;  /* 0x0000000000049947 */ /* 0x000fea0003800000 */
[----:B------:R-:W-:Y:S01]  /*8620*/  BPT.TRAP 0x1 ;  /* 0x000000040000795c */ /* 0x000fe20000300000 */
.L_x_1732:
        /* <DEDUP_REMOVED lines=37> */
.L_x_1770:
[----:B------:R-:W-:Y:S05]  /*8880*/  @P0 BRA `(.L_x_1734) ;  /* 0x0000000000140947 */ /* 0x000fea0003800000 */
[----:B------:R-:W-:Y:S01]  /*8890*/  ISETP.NE.AND P1, PT, R20, RZ, PT ;  /* 0x000000ff1400720c */ /* 0x000fe20003f25270 */
[----:B----4-:R-:W-:-:S04]  /*88a0*/  IMAD.MOV.U32 R5, RZ, RZ, 0x6100 ;  /* 0x00006100ff057424 */ /* 0x010fc800078e00ff */
[----:B------:R4:W-:Y:S08]  /*88b0*/  SYNCS.ARRIVE.TRANS64 RZ, [R0+URZ+0x36410], R5 ;  /* 0x0364100500ff79a7 */ /* 0x0009f0000800003f */
[----:B------:R-:W-:Y:S05]  /*88c0*/  @!P1 BRA `(.L_x_1734) ;  /* 0x0000000000049947 */ /* 0x000fea0003800000 */
[----:B------:R-:W-:Y:S01]  /*88d0*/  BPT.TRAP 0x1 ;  /* 0x000000040000795c */ /* 0x000fe20000300000 */
.L_x_1734:
        /* <DEDUP_REMOVED lines=44> */
.L_x_1726:
[----:B------:R-:W-:Y:S01]  /*8ba0*/  ISETP.NE.AND P1, PT, R19, RZ, PT ;  /* 0x000000ff1300720c */ /* 0x000fe20003f25270 */
[----:B------:R-:W-:Y:S02]  /*8bb0*/  IMAD.MOV.U32 R5, RZ, RZ, 0x1 ;  /* 0x00000001ff057424 */ /* 0x000fe400078e00ff */
[----:B------:R-:W-:-:S10]  /*8bc0*/  IMAD.MOV.U32 R4, RZ, RZ, R15 ;  /* 0x000000ffff047224 */ /* 0x000fd400078e000f */
[----:B------:R-:W-:Y:S05]  /*8bd0*/  @!P1 BRA `(.L_x_1725) ;  /* 0x0000000400889947 */ /* 0x000fea0003800000 */
[----:B------:R-:W4:Y:S02]  /*8be0*/  SYNCS.PHASECHK.TRANS64.TRYWAIT P1, [R0+URZ+0x36438], R6 ;  /* 0x03643806000075a7 */ /* 0x000f24000802017f */
[----:B----4-:R-:W-:Y:S05]  /*8bf0*/  @!P1 BRA `(.L_x_1736) ;  /* 0x0000001000389947 */ /* 0x010fea0003800000 */
.L_x_1771:
[----:B------:R-:W-:Y:S05]  /*8c00*/  @P0 BRA `(.L_x_1737) ;  /* 0x0000000000140947 */ /* 0x000fea0003800000 */
[----:B------:R-:W-:Y:S01]  /*8c10*/  ISETP.NE.AND P1, PT, R20, RZ, PT ;  /* 0x000000ff1400720c */ /* 0x000fe20003f25270 */
[----:B------:R-:W-:-:S04]  /*8c20*/  IMAD.MOV.U32 R5, RZ, RZ, 0x6100 ;  /* 0x00006100ff057424 */ /* 0x000fc800078e00ff */
[----:B------:R1:W-:Y:S08]  /*8c30*/  SYNCS.ARRIVE.TRANS64 RZ, [R0+URZ+0x36430], R5 ;  /* 0x0364300500ff79a7 */ /* 0x0003f0000800003f */
[----:B------:R-:W-:Y:S05]  /*8c40*/  @!P1 BRA `(.L_x_1737) ;  /* 0x0000000000049947 */ /* 0x000fea0003800000 */
[----:B------:R-:W-:Y:S01]  /*8c50*/  BPT.TRAP 0x1 ;  /* 0x000000040000795c */ /* 0x000fe20000300000 */
.L_x_1737:
        /* <DEDUP_REMOVED lines=41> */
.L_x_1772:
[----:B-1----:R-:W-:Y:S01]  /*8ef0*/  IMAD.MOV.U32 R5, RZ, RZ, RZ ;  /* 0x000000ffff057224 */ /* 0x002fe200078e00ff */
[----:B------:R-:W-:Y:S06]  /*8f00*/  @P0 BRA `(.L_x_1739) ;  /* 0x0000000000140947 */ /* 0x000fec0003800000 */
[----:B------:R-:W-:Y:S01]  /*8f10*/  ISETP.NE.AND P1, PT, R20, RZ, PT ;  /* 0x000000ff1400720c */ /* 0x000fe20003f25270 */
[----:B------:R-:W-:-:S04]  /*8f20*/  IMAD.MOV.U32 R17, RZ, RZ, 0x6100 ;  /* 0x00006100ff117424 */ /* 0x000fc800078e00ff */
[----:B------:R1:W-:Y:S08]  /*8f30*/  SYNCS.ARRIVE.TRANS64 RZ, [R0+URZ+0x36418], R17 ;  /* 0x0364181100ff79a7 */ /* 0x0003f0000800003f */
[----:B------:R-:W-:Y:S05]  /*8f40*/  @!P1 BRA `(.L_x_1739) ;  /* 0x0000000000049947 */ /* 0x000fea0003800000 */
[----:B------:R-:W-:Y:S01]  /*8f50*/  BPT.TRAP 0x1 ;  /* 0x000000040000795c */ /* 0x000fe20000300000 */
.L_x_1739:
        /* <DEDUP_REMOVED lines=42> */
.L_x_1725:
[----:B------:R-:W-:-:S04]  /*9200*/  SHF.L.U32 R3, R5, 0x1f, RZ ;  /* 0x0000001f05037819 */ /* 0x000fc800000006ff */
[----:B------:R-:W4:Y:S02]  /*9210*/  SYNCS.PHASECHK.TRANS64.TRYWAIT P1, [R0+URZ+0x36438], R3 ;  /* 0x03643803000075a7 */ /* 0x000f24000802017f */
[----:B----4-:R-:W-:Y:S05]  /*9220*/  @!P1 BRA `(.L_x_1740) ;  /* 0x0000000800d49947 */ /* 0x010fea0003800000 */
.L_x_1773:
[----:B------:R-:W-:Y:S05]  /*9230*/  @P0 BRA `(.L_x_1741) ;  /* 0x0000000000180947 */ /* 0x000fea0003800000 */
[----:B------:R-:W5:Y:S01]  /*9240*/  S2R R2, SR_TID.X ;  /* 0x0000000000027919 */ /* 0x000f620000002100 */
[----:B----4-:R-:W-:-:S04]  /*9250*/  IMAD.MOV.U32 R3, RZ, RZ, 0x6100 ;  /* 0x00006100ff037424 */ /* 0x010fc800078e00ff */
[----:B------:R4:W-:Y:S01]  /*9260*/  SYNCS.ARRIVE.TRANS64 RZ, [R0+URZ+0x36430], R3 ;  /* 0x0364300300ff79a7 */ /* 0x0009e2000800003f */
[----:B-----5:R-:W-:-:S13]  /*9270*/  LOP3.LUT P0, RZ, R2, 0x1f, RZ, 0xc0, !PT ;  /* 0x0000001f02ff7812 */ /* 0x020fda000780c0ff */
[----:B----4-:R-:W-:Y:S05]  /*9280*/  @!P0 BRA `(.L_x_1741) ;  /* 0x0000000000048947 */ /* 0x010fea0003800000 */
[----:B------:R-:W-:Y:S01]  /*9290*/  BPT.TRAP 0x1 ;  /* 0x000000040000795c */ /* 0x000fe20000300000 */
.L_x_1741:
        /* <DEDUP_REMOVED lines=43> */
.L_x_1722:
[----:B------:R-:W-:Y:S05]  /*9550*/  BSYNC B0 ;  /* 0x0000000000007941 */ /* 0x000fea0003800000 */
.L_x_1720:
[----:B------:R-:W-:-:S03]  /*9560*/  UMOV UR7, 0xffffffff ;  /* 0xffffffff00077882 */ /* 0x000fc60000000000 */
[----:B------:R-:W-:Y:S05]  /*9570*/  BRA.DIV UR7, `(.L_x_1742) ;  /* 0x0000000a07147947 */ /* 0x000fea000b800000 */
[----:B------:R-:W-:-:S13]  /*9580*/  ELECT P6, URZ, PT ;  /* 0x00000000003f782f */ /* 0x000fda00038c0000 */
.L_x_1776:
[----:B------:R-:W-:Y:S05]  /*9590*/  @!P6 BRA `(.L_x_1611) ;  /* 0x000000000074e947 */ /* 0x000fea0003800000 */
[----:B------:R-:W-:-:S06]  /*95a0*/  ULOP3.LUT UR7, UR38, 0x2, URZ, 0xfc, !UPT ;  /* 0x0000000226077892 */ /* 0x000fcc000f8efc3f */
[----:B------:R-:W-:-:S05]  /*95b0*/  IMAD.U32 R0, RZ, RZ, UR7 ;  /* 0x00000007ff007e24 */ /* 0x000fca000f8e00ff */
[----:B------:R-:W-:-:S13]  /*95c0*/  ISETP.NE.AND P2, PT, R0, 0x3, PT ;  /* 0x000000030000780c */ /* 0x000fda0003f45270 */
[----:B------:R-:W-:Y:S05]  /*95d0*/  @!P2 BRA `(.L_x_1743) ;  /* 0x000000000004a947 */ /* 0x000fea0003800000 */
[----:B------:R-:W-:Y:S01]  /*95e0*/  BPT.TRAP 0x1 ;  /* 0x000000040000795c */ /* 0x000fe20000300000 */
.L_x_1743:
        /* <DEDUP_REMOVED lines=15> */
.L_x_1777:
[----:B------:R-:W2:Y:S02]  /*96e0*/  SYNCS.PHASECHK.TRANS64.TRYWAIT P0, [R3+URZ], R0 ;  /* 0x00000000030075a7 */ /* 0x000ea4000800017f */
[----:B--2---:R-:W-:Y:S05]  /*96f0*/  @!P0 BRA `(.L_x_1745) ;  /* 0x0000000400e88947 */ /* 0x004fea0003800000 */
.L_x_1778:
[----:B------:R-:W-:Y:S05]  /*9700*/  @!P2 BRA `(.L_x_1746) ;  /* 0x000000000004a947 */ /* 0x000fea0003800000 */
[----:B------:R-:W-:Y:S01]  /*9710*/  BPT.TRAP 0x1 ;  /* 0x000000040000795c */ /* 0x000fe20000300000 */
.L_x_1746:
[----:B------:R-:W-:-:S07]  /*9720*/  SHF.L.U32 R5, R5, 0x1f, RZ ;  /* 0x0000001f05057819 */ /* 0x000fce00000006ff */
.L_x_1747:
[----:B---3--:R3:W4:Y:S02]  /*9730*/  SYNCS.PHASECHK.TRANS64.TRYWAIT P0, [R4+URZ+0x36438], R5 ;  /* 0x03643805040075a7 */ /* 0x008724000800017f */
[----:B----4-:R-:W-:Y:S05]  /*9740*/  @!P0 NANOSLEEP.SYNCS 0x989680 ;  /* 0x009896800000895d */ /* 0x010fea0003900000 */
[----:B------:R-:W4:Y:S02]  /*9750*/  @!P0 SYNCS.PHASECHK.TRANS64 P0, [R4+URZ+0x36438], R5 ;  /* 0x03643805040085a7 */ /* 0x000f24000800007f */
[----:B----4-:R-:W-:Y:S05]  /*9760*/  @!P0 BRA `(.L_x_1747) ;  /* 0xfffffffc00f08947 */ /* 0x010fea000383ffff */
.L_x_1611:
[----:B------:R-:W-:Y:S05]  /*9770*/  BSYNC B6 ;  /* 0x0000000000067941 */ /* 0x000fea0003800000 */
.L_x_1608:
[----:B------:R-:W-:Y:S05]  /*9780*/  EXIT ;  /* 0x000000000000794d */ /* 0x000fea0003800000 */
.L_x_1618:
[----:B------:R-:W-:Y:S02]  /*9790*/  IMAD.MOV.U32 R12, RZ, RZ, RZ ;  /* 0x000000ffff0c7224 */ /* 0x000fe400078e00ff */
[----:B------:R-:W-:Y:S02]  /*97a0*/  IMAD.MOV.U32 R11, RZ, RZ, 0x1f ;  /* 0x0000001fff0b7424 */ /* 0x000fe400078e00ff */
[----:B------:R-:W-:-:S07]  /*97b0*/  IMAD.MOV.U32 R15, RZ, RZ, -0x1 ;  /* 0xffffffffff0f7424 */ /* 0x000fce00078e00ff */
[----:B------:R-:W-:Y:S05]  /*97c0*/  WARPSYNC.COLLECTIVE R15, `(.L_x_1748) ;  /* 0x000000000f087348 */ /* 0x000fea0003c00000 */
[----:B------:R1:W2:Y:S02]  /*97d0*/  SHFL.IDX P6, R14, R13, R12, R11 ;  /* 0x0000000c0d0e7389 */ /* 0x0002a400000c000b */
[----:B-12---:R-:W-:Y:S01]  /*97e0*/  ENDCOLLECTIVE ;  /* 0x000000000000791b */ /* 0x006fe20003800000 */
.L_x_1748:
[----:B------:R-:W-:Y:S05]  /*97f0*/  BRA `(.L_x_1749) ;  /* 0xffffff7800307947 */ /* 0x000fea000383ffff */
.L_x_1620:
[----:B--2---:R-:W-:-:S04]  /*9800*/  IMAD.U32 R3, RZ, RZ, UR37 ;  /* 0x00000025ff037e24 */ /* 0x004fc8000f8e00ff */
[----:B------:R2:W3:Y:S03]  /*9810*/  SYNCS.PHASECHK.TRANS64.TRYWAIT P0, [R3+URZ+0x36400], R10 ;  /* 0x0364000a030075a7 */ /* 0x0004e6000800017f */
[----:B---3--:R-:W-:Y:S05]  /*9820*/  @!P0 NANOSLEEP.SYNCS 0x989680 ;  /* 0x009896800000895d */ /* 0x008fea0003900000 */
[----:B------:R-:W3:Y:S02]  /*9830*/  @!P0 SYNCS.PHASECHK.TRANS64 P0, [R3+URZ+0x36400], R10 ;  /* 0x0364000a030085a7 */ /* 0x000ee4000800007f */
[----:B---3--:R-:W-:Y:S05]  /*9840*/  @!P0 BRA `(.L_x_1620) ;  /* 0xfffffffc00ec8947 */ /* 0x008fea000383ffff */
[----:B------:R-:W-:Y:S05]  /*9850*/  BRA `(.L_x_1619) ;  /* 0xffffff7800647947 */ /* 0x000fea000383ffff */
.L_x_1624:
[----:B--2---:R2:W3:Y:S02]  /*9860*/  SYNCS.PHASECHK.TRANS64.TRYWAIT P1, [R3+URZ+0x36410], R10 ;  /* 0x0364100a030075a7 */ /* 0x0044e4000802017f */
[----:B---3--:R-:W-:Y:S05]  /*9870*/  @!P1 NANOSLEEP.SYNCS 0x989680 ;  /* 0x009896800000995d */ /* 0x008fea0003900000 */
[----:B------:R-:W3:Y:S02]  /*9880*/  @!P1 SYNCS.PHASECHK.TRANS64 P1, [R3+URZ+0x36410], R10 ;  /* 0x0364100a030095a7 */ /* 0x000ee4000802007f */
[----:B---3--:R-:W-:Y:S05]  /*9890*/  @!P1 BRA `(.L_x_1624) ;  /* 0xfffffffc00f09947 */ /* 0x008fea000383ffff */
[----:B------:R-:W-:Y:S05]  /*98a0*/  BRA `(.L_x_1623) ;  /* 0xffffff8000387947 */ /* 0x000fea000383ffff */
.L_x_1628:
[----:B----4-:R-:W-:-:S04]  /*98b0*/  IMAD.U32 R12, RZ, RZ, UR37 ;  /* 0x00000025ff0c7e24 */ /* 0x010fc8000f8e00ff */
[----:B------:R4:W1:Y:S03]  /*98c0*/  SYNCS.PHASECHK.TRANS64.TRYWAIT P1, [R12+URZ+0x36430], R11 ;  /* 0x0364300b0c0075a7 */ /* 0x000866000802017f */
[----:B-1----:R-:W-:Y:S05]  /*98d0*/  @!P1 NANOSLEEP.SYNCS 0x989680 ;  /* 0x009896800000995d */ /* 0x002fea0003900000 */
[----:B------:R-:W1:Y:S02]  /*98e0*/  @!P1 SYNCS.PHASECHK.TRANS64 P1, [R12+URZ+0x36430], R11 ;  /* 0x0364300b0c0095a7 */ /* 0x000e64000802007f */
[----:B-1----:R-:W-:Y:S05]  /*98f0*/  @!P1 BRA `(.L_x_1628) ;  /* 0xfffffffc00ec9947 */ /* 0x002fea000383ffff */
[----:B------:R-:W-:Y:S05]  /*9900*/  BRA `(.L_x_1627) ;  /* 0xffffff8400d47947 */ /* 0x000fea000383ffff */
.L_x_1643:
[----:B------:R-:W-:Y:S01]  /*9910*/  BSSY B0, `(.L_x_1750) ;  /* 0x0000005000007945 */ /* 0x000fe20003800000 */
[----:B------:R-:W-:-:S07]  /*9920*/  IMAD.MOV.U32 R15, RZ, RZ, -0x1 ;  /* 0xffffffffff0f7424 */ /* 0x000fce00078e00ff */
[----:B-1----:R-:W-:Y:S05]  /*9930*/  WARPSYNC.COLLECTIVE R15, `(.L_x_1751) ;  /* 0x000000000f087348 */ /* 0x002fea0003c00000 */
[----:B------:R-:W-:Y:S01]  /*9940*/  NOP ;  /* 0x0000000000007918 */ /* 0x000fe20000000000 */
[----:B-1----:R-:W-:Y:S01]  /*9950*/  ENDCOLLECTIVE ;  /* 0x000000000000791b */ /* 0x002fe20003800000 */
.L_x_1751:
[----:B------:R-:W-:Y:S05]  /*9960*/  BSYNC B0 ;  /* 0x0000000000007941 */ /* 0x000fea0003800000 */
.L_x_1750:
[----:B------:R-:W-:Y:S05]  /*9970*/  BRA `(.L_x_1752) ;  /* 0xffffffb000807947 */ /* 0x000fea000383ffff */
.L_x_1652:
[----:B------:R-:W-:Y:S01]  /*9980*/  BSSY B0, `(.L_x_1753) ;  /* 0x0000005000007945 */ /* 0x000fe20003800000 */
[----:B------:R-:W-:-:S07]  /*9990*/  IMAD.MOV.U32 R15, RZ, RZ, -0x1 ;  /* 0xffffffffff0f7424 */ /* 0x000fce00078e00ff */
[----:B-12---:R-:W-:Y:S05]  /*99a0*/  WARPSYNC.COLLECTIVE R15, `(.L_x_1754) ;  /* 0x000000000f087348 */ /* 0x006fea0003c00000 */
[----:B------:R-:W-:Y:S01]  /*99b0*/  NOP ;  /* 0x0000000000007918 */ /* 0x000fe20000000000 */
[----:B-12---:R-:W-:Y:S01]  /*99c0*/  ENDCOLLECTIVE ;  /* 0x000000000000791b */ /* 0x006fe20003800000 */
.L_x_1754:
[----:B------:R-:W-:Y:S05]  /*99d0*/  BSYNC B0 ;  /* 0x0000000000007941 */ /* 0x000fea0003800000 */
.L_x_1753:
[----:B------:R-:W-:Y:S05]  /*99e0*/  BRA `(.L_x_1755) ;  /* 0xffffffb400707947 */ /* 0x000fea000383ffff */
.L_x_1664:
[----:B------:R-:W-:Y:S01]  /*99f0*/  BSSY B0, `(.L_x_1756) ;  /* 0x0000005000007945 */ /* 0x000fe20003800000 */
[----:B------:R-:W-:-:S07]  /*9a00*/  IMAD.MOV.U32 R15, RZ, RZ, -0x1 ;  /* 0xffffffffff0f7424 */ /* 0x000fce00078e00ff */
[----:B------:R-:W-:Y:S05]  /*9a10*/  WARPSYNC.COLLECTIVE R15, `(.L_x_1757) ;  /* 0x000000000f087348 */ /* 0x000fea0003c00000 */
[----:B------:R-:W-:Y:S01]  /*9a20*/  NOP ;  /* 0x0000000000007918 */ /* 0x000fe20000000000 */
[----:B------:R-:W-:Y:S01]  /*9a30*/  ENDCOLLECTIVE ;  /* 0x000000000000791b */ /* 0x000fe20003800000 */
.L_x_1757:
[----:B------:R-:W-:Y:S05]  /*9a40*/  BSYNC B0 ;  /* 0x0000000000007941 */ /* 0x000fea0003800000 */
.L_x_1756:
[----:B------:R-:W-:Y:S05]  /*9a50*/  BRA `(.L_x_1758) ;  /* 0xffffffbc00587947 */ /* 0x000fea000383ffff */
.L_x_1681:
[----:B------:R-:W-:Y:S01]  /*9a60*/  BSSY B0, `(.L_x_1759) ;  /* 0x0000005000007945 */ /* 0x000fe20003800000 */
[----:B------:R-:W-:-:S07]  /*9a70*/  IMAD.MOV.U32 R15, RZ, RZ, -0x1 ;  /* 0xffffffffff0f7424 */ /* 0x000fce00078e00ff */
[----:B------:R-:W-:Y:S05]  /*9a80*/  WARPSYNC.COLLECTIVE R15, `(.L_x_1760) ;  /* 0x000000000f087348 */ /* 0x000fea0003c00000 */
[----:B------:R-:W-:Y:S01]  /*9a90*/  NOP ;  /* 0x0000000000007918 */ /* 0x000fe20000000000 */
[----:B------:R-:W-:Y:S01]  /*9aa0*/  ENDCOLLECTIVE ;  /* 0x000000000000791b */ /* 0x000fe20003800000 */
.L_x_1760:
[----:B------:R-:W-:Y:S05]  /*9ab0*/  BSYNC B0 ;  /* 0x0000000000007941 */ /* 0x000fea0003800000 */
.L_x_1759:
[----:B------:R-:W-:Y:S05]  /*9ac0*/  BRA `(.L_x_1761) ;  /* 0xffffffc400407947 */ /* 0x000fea000383ffff */
.L_x_1697:
[----:B------:R-:W-:Y:S01]  /*9ad0*/  BSSY B0, `(.L_x_1762) ;  /* 0x0000005000007945 */ /* 0x000fe20003800000 */
[----:B------:R-:W-:-:S07]  /*9ae0*/  IMAD.MOV.U32 R15, RZ, RZ, -0x1 ;  /* 0xffffffffff0f7424 */ /* 0x000fce00078e00ff */
[----:B------:R-:W-:Y:S05]  /*9af0*/  WARPSYNC.COLLECTIVE R15, `(.L_x_1763) ;  /* 0x000000000f087348 */ /* 0x000fea0003c00000 */
[----:B------:R-:W-:Y:S01]  /*9b00*/  NOP ;  /* 0x0000000000007918 */ /* 0x000fe20000000000 */
[----:B------:R-:W-:Y:S01]  /*9b10*/  ENDCOLLECTIVE ;  /* 0x000000000000791b */ /* 0x000fe20003800000 */
.L_x_1763:
[----:B------:R-:W-:Y:S05]  /*9b20*/  BSYNC B0 ;  /* 0x0000000000007941 */ /* 0x000fea0003800000 */
.L_x_1762:
[----:B------:R-:W-:Y:S05]  /*9b30*/  BRA `(.L_x_1764) ;  /* 0xffffffc800b07947 */ /* 0x000fea000383ffff */
.L_x_1723:
[----:B-1----:R1:W2:Y:S02]  /*9b40*/  SYNCS.PHASECHK.TRANS64.TRYWAIT P1, [R0+URZ+0x36420], R6 ;  /* 0x03642006000075a7 */ /* 0x0022a4000802017f */
[----:B--2---:R-:W-:Y:S05]  /*9b50*/  @!P1 NANOSLEEP.SYNCS 0x989680 ;  /* 0x009896800000995d */ /* 0x004fea0003900000 */
[----:B------:R-:W2:Y:S02]  /*9b60*/  @!P1 SYNCS.PHASECHK.TRANS64 P1, [R0+URZ+0x36420], R6 ;  /* 0x03642006000095a7 */ /* 0x000ea4000802007f */
[----:B--2---:R-:W-:Y:S05]  /*9b70*/  @!P1 BRA `(.L_x_1723) ;  /* 0xfffffffc00f09947 */ /* 0x004fea000383ffff */
[----:B------:R-:W-:Y:S05]  /*9b80*/  BRA `(.L_x_1765) ;  /* 0xffffffd800f07947 */ /* 0x000fea000383ffff */
.L_x_1727:
[----:B-1----:R1:W2:Y:S02]  /*9b90*/  SYNCS.PHASECHK.TRANS64.TRYWAIT P1, [R0+URZ+0x36438], R6 ;  /* 0x03643806000075a7 */ /* 0x0022a4000802017f */
[----:B--2---:R-:W-:Y:S05]  /*9ba0*/  @!P1 NANOSLEEP.SYNCS 0x989680 ;  /* 0x009896800000995d */ /* 0x004fea0003900000 */
[----:B------:R-:W2:Y:S02]  /*9bb0*/  @!P1 SYNCS.PHASECHK.TRANS64 P1, [R0+URZ+0x36438], R6 ;  /* 0x03643806000095a7 */ /* 0x000ea4000802007f */
[----:B--2---:R-:W-:Y:S05]  /*9bc0*/  @!P1 BRA `(.L_x_1727) ;  /* 0xfffffffc00f09947 */ /* 0x004fea000383ffff */
[----:B------:R-:W-:Y:S05]  /*9bd0*/  BRA `(.L_x_1766) ;  /* 0xffffffe000dc7947 */ /* 0x000fea000383ffff */
.L_x_1729:
[----:B--2---:R2:W3:Y:S02]  /*9be0*/  SYNCS.PHASECHK.TRANS64.TRYWAIT P1, [R0+URZ+0x36428], R3 ;  /* 0x03642803000075a7 */ /* 0x0044e4000802017f */
[----:B---3--:R-:W-:Y:S05]  /*9bf0*/  @!P1 NANOSLEEP.SYNCS 0x989680 ;  /* 0x009896800000995d */ /* 0x008fea0003900000 */
[----:B------:R-:W3:Y:S02]  /*9c00*/  @!P1 SYNCS.PHASECHK.TRANS64 P1, [R0+URZ+0x36428], R3 ;  /* 0x03642803000095a7 */ /* 0x000ee4000802007f */
[----:B---3--:R-:W-:Y:S05]  /*9c10*/  @!P1 BRA `(.L_x_1729) ;  /* 0xfffffffc00f09947 */ /* 0x008fea000383ffff */
[----:B------:R-:W-:Y:S05]  /*9c20*/  BRA `(.L_x_1767) ;  /* 0xffffffe400a07947 */ /* 0x000fea000383ffff */
.L_x_1731:
[----:B--2---:R2:W3:Y:S02]  /*9c30*/  SYNCS.PHASECHK.TRANS64.TRYWAIT P1, [R0+URZ+0x36438], R29 ;  /* 0x0364381d000075a7 */ /* 0x0044e4000802017f */
[----:B---3--:R-:W-:Y:S05]  /*9c40*/  @!P1 NANOSLEEP.SYNCS 0x989680 ;  /* 0x009896800000995d */ /* 0x008fea0003900000 */
[----:B------:R-:W3:Y:S02]  /*9c50*/  @!P1 SYNCS.PHASECHK.TRANS64 P1, [R0+URZ+0x36438], R29 ;  /* 0x0364381d000095a7 */ /* 0x000ee4000802007f */
[----:B---3--:R-:W-:Y:S05]  /*9c60*/  @!P1 BRA `(.L_x_1731) ;  /* 0xfffffffc00f09947 */ /* 0x008fea000383ffff */
[----:B------:R-:W-:Y:S05]  /*9c70*/  BRA `(.L_x_1768) ;  /* 0xffffffe800547947 */ /* 0x000fea000383ffff */
.L_x_1733:
[----:B------:R-:W-:-:S07]  /*9c80*/  SHF.L.U32 R5, R7, 0x1f, RZ ;  /* 0x0000001f07057819 */ /* 0x000fce00000006ff */
.L_x_1769:
[----:B----4-:R4:W1:Y:S02]  /*9c90*/  SYNCS.PHASECHK.TRANS64.TRYWAIT P1, [R0+URZ+0x36420], R5 ;  /* 0x03642005000075a7 */ /* 0x010864000802017f */
[----:B-1----:R-:W-:Y:S05]  /*9ca0*/  @!P1 NANOSLEEP.SYNCS 0x989680 ;  /* 0x009896800000995d */ /* 0x002fea0003900000 */
[----:B------:R-:W1:Y:S02]  /*9cb0*/  @!P1 SYNCS.PHASECHK.TRANS64 P1, [R0+URZ+0x36420], R5 ;  /* 0x03642005000095a7 */ /* 0x000e64000802007f */
[----:B-1----:R-:W-:Y:S05]  /*9cc0*/  @!P1 BRA `(.L_x_1769) ;  /* 0xfffffffc00f09947 */ /* 0x002fea000383ffff */
[----:B------:R-:W-:Y:S05]  /*9cd0*/  BRA `(.L_x_1770) ;  /* 0xffffffe800e87947 */ /* 0x000fea000383ffff */
.L_x_1736:
[----:B----4-:R4:W1:Y:S02]  /*9ce0*/  SYNCS.PHASECHK.TRANS64.TRYWAIT P1, [R0+URZ+0x36438], R6 ;  /* 0x03643806000075a7 */ /* 0x010864000802017f */
[----:B-1----:R-:W-:Y:S05]  /*9cf0*/  @!P1 NANOSLEEP.SYNCS 0x989680 ;  /* 0x009896800000995d */ /* 0x002fea0003900000 */
[----:B------:R-:W1:Y:S02]  /*9d00*/  @!P1 SYNCS.PHASECHK.TRANS64 P1, [R0+URZ+0x36438], R6 ;  /* 0x03643806000095a7 */ /* 0x000e64000802007f */
[----:B-1----:R-:W-:Y:S05]  /*9d10*/  @!P1 BRA `(.L_x_1736) ;  /* 0xfffffffc00f09947 */ /* 0x002fea000383ffff */
[----:B------:R-:W-:Y:S05]  /*9d20*/  BRA `(.L_x_1771) ;  /* 0xffffffec00b47947 */ /* 0x000fea000383ffff */
.L_x_1738:
[----:B-1----:R1:W4:Y:S02]  /*9d30*/  SYNCS.PHASECHK.TRANS64.TRYWAIT P1, [R0+URZ+0x36428], R5 ;  /* 0x03642805000075a7 */ /* 0x002324000802017f */
[----:B----4-:R-:W-:Y:S05]  /*9d40*/  @!P1 NANOSLEEP.SYNCS 0x989680 ;  /* 0x009896800000995d */ /* 0x010fea0003900000 */
[----:B------:R-:W4:Y:S02]  /*9d50*/  @!P1 SYNCS.PHASECHK.TRANS64 P1, [R0+URZ+0x36428], R5 ;  /* 0x03642805000095a7 */ /* 0x000f24000802007f */
[----:B----4-:R-:W-:Y:S05]  /*9d60*/  @!P1 BRA `(.L_x_1738) ;  /* 0xfffffffc00f09947 */ /* 0x010fea000383ffff */
[----:B------:R-:W-:Y:S05]  /*9d70*/  BRA `(.L_x_1772) ;  /* 0xfffffff0005c7947 */ /* 0x000fea000383ffff */
.L_x_1740:
[----:B----4-:R4:W1:Y:S02]  /*9d80*/  SYNCS.PHASECHK.TRANS64.TRYWAIT P1, [R0+URZ+0x36438], R3 ;  /* 0x03643803000075a7 */ /* 0x010864000802017f */
[----:B-1----:R-:W-:Y:S05]  /*9d90*/  @!P1 NANOSLEEP.SYNCS 0x989680 ;  /* 0x009896800000995d */ /* 0x002fea0003900000 */
[----:B------:R-:W1:Y:S02]  /*9da0*/  @!P1 SYNCS.PHASECHK.TRANS64 P1, [R0+URZ+0x36438], R3 ;  /* 0x03643803000095a7 */ /* 0x000e64000802007f */
[----:B-1----:R-:W-:Y:S05]  /*9db0*/  @!P1 BRA `(.L_x_1740) ;  /* 0xfffffffc00f09947 */ /* 0x002fea000383ffff */
[----:B------:R-:W-:Y:S05]  /*9dc0*/  BRA `(.L_x_1773) ;  /* 0xfffffff400187947 */ /* 0x000fea000383ffff */
.L_x_1742:
[----:B------:R-:W-:Y:S01]  /*9dd0*/  BSSY B0, `(.L_x_1774) ;  /* 0x0000006000007945 */ /* 0x000fe20003800000 */
[----:B------:R-:W-:-:S07]  /*9de0*/  IMAD.MOV.U32 R15, RZ, RZ, -0x1 ;  /* 0xffffffffff0f7424 */ /* 0x000fce00078e00ff */
[----:B------:R-:W-:Y:S05]  /*9df0*/  WARPSYNC.COLLECTIVE R15, `(.L_x_1775) ;  /* 0x000000000f0c7348 */ /* 0x000fea0003c00000 */
[----:B------:R-:W-:Y:S02]  /*9e00*/  ELECT P6, UR62, PT ;  /* 0x00000000003e782f */ /* 0x000fe400038c0000 */
[----:B------:R-:W-:Y:S01]  /*9e10*/  MOV R14, UR62 ;  /* 0x0000003e000e7c02 */ /* 0x000fe20008000f00 */
[----:B------:R-:W-:Y:S10]  /*9e20*/  ENDCOLLECTIVE ;  /* 0x000000000000791b */ /* 0x000ff40003800000 */
.L_x_1775:
[----:B------:R-:W-:Y:S05]  /*9e30*/  BSYNC B0 ;  /* 0x0000000000007941 */ /* 0x000fea0003800000 */
.L_x_1774:
[----:B------:R-:W-:Y:S05]  /*9e40*/  BRA `(.L_x_1776) ;  /* 0xfffffff400d07947 */ /* 0x000fea000383ffff */
.L_x_1744:
[----:B-1----:R1:W2:Y:S02]  /*9e50*/  SYNCS.PHASECHK.TRANS64.TRYWAIT P0, [R9+URZ], R2 ;  /* 0x00000002090075a7 */ /* 0x0022a4000800017f */
[----:B--2---:R-:W-:Y:S05]  /*9e60*/  @!P0 NANOSLEEP.SYNCS 0x989680 ;  /* 0x009896800000895d */ /* 0x004fea0003900000 */
[----:B------:R-:W2:Y:S02]  /*9e70*/  @!P0 SYNCS.PHASECHK.TRANS64 P0, [R9+URZ], R2 ;  /* 0x00000002090085a7 */ /* 0x000ea4000800007f */
[----:B--2---:R-:W-:Y:S05]  /*9e80*/  @!P0 BRA `(.L_x_1744) ;  /* 0xfffffffc00f08947 */ /* 0x004fea000383ffff */
[----:B------:R-:W-:Y:S05]  /*9e90*/  BRA `(.L_x_1777) ;  /* 0xfffffff800107947 */ /* 0x000fea000383ffff */
.L_x_1745:
[----:B--2---:R2:W3:Y:S02]  /*9ea0*/  SYNCS.PHASECHK.TRANS64.TRYWAIT P0, [R3+URZ], R0 ;  /* 0x00000000030075a7 */ /* 0x0044e4000800017f */
[----:B---3--:R-:W-:Y:S05]  /*9eb0*/  @!P0 NANOSLEEP.SYNCS 0x989680 ;  /* 0x009896800000895d */ /* 0x008fea0003900000 */
[----:B------:R-:W3:Y:S02]  /*9ec0*/  @!P0 SYNCS.PHASECHK.TRANS64 P0, [R3+URZ], R0 ;  /* 0x00000000030085a7 */ /* 0x000ee4000800007f */
[----:B---3--:R-:W-:Y:S05]  /*9ed0*/  @!P0 BRA `(.L_x_1745) ;  /* 0xfffffffc00f08947 */ /* 0x008fea000383ffff */
[----:B------:R-:W-:Y:S05]  /*9ee0*/  BRA `(.L_x_1778) ;  /* 0xfffffff800047947 */ /* 0x000fea000383ffff */
.L_x_1779:
        /* <DEDUP_REMOVED lines=9> */
.L_x_3866:


//--------------------- .text._ZN7cutlass13device_kernelIN5flash11enable_sm90INS1_16FlashAttnBwdSm90INS1_25CollectiveMainloopBwdSm90ILi2ELi1ELi1EN4cute5tupleIJNS5_1CILi1EEES8_S8_EEENS6_IJNS7_ILi64EEENS7_ILi96EEENS7_ILi192EEEEEENS_6half_tEfNS_4arch4Sm90ELb0ELb1ELb1ELb1ELb0ELb0ELb1ELb0ELi3ELi1ELi1ELi1ELb0EEENS1_21CollectiveEpilogueBwdISD_SE_SG_Li384ELb1ELb1ELi3EEENS1_19SingleTileSchedulerILb1ELb0ELb0ELi96EEEEEEEEEvNT_6ParamsE --------------------------
	.section	.text._ZN7cutlass13device_kernelIN5flash11enable_sm90INS1_16FlashAttnBwdSm90INS1_25CollectiveMainloopBwdSm90ILi2ELi1ELi1EN4cute5tupleIJNS5_1CILi1EEES8_S8_EEENS6_IJNS7_ILi64EEENS7_ILi96EEENS7_ILi192EEEEEENS_6half_tEfNS_4arch4Sm90ELb0ELb1ELb1ELb1ELb0ELb0ELb1ELb0ELi3ELi1ELi1ELi1ELb0EEENS1_21CollectiveEpilogueBwdISD_SE_SG_Li384ELb1ELb1ELi3EEENS1_19SingleTileSchedulerILb1ELb0ELb0ELi96EEEEEEEEEvNT_6ParamsE,"ax",@progbits
	.align	128
.text._ZN7cutlass13device_kernelIN5flash11enable_sm90INS1_16FlashAttnBwdSm90INS1_25CollectiveMainloopBwdSm90ILi2ELi1ELi1EN4cute5tupleIJNS5_1CILi1EEES8_S8_EEENS6_IJNS7_ILi64EEENS7_ILi96EEENS7_ILi192EEEEEENS_6half_tEfNS_4arch4Sm90ELb0ELb1ELb1ELb1ELb0ELb0ELb1ELb0ELi3ELi1ELi1ELi1ELb0EEENS1_21CollectiveEpilogueBwdISD_SE_SG_Li384ELb1ELb1ELi3EEENS1_19SingleTileSchedulerILb1ELb0ELb0ELi96EEEEEEEEEvNT_6ParamsE:
        .type           _ZN7cutlass13device_kernelIN5flash11enable_sm90INS1_16FlashAttnBwdSm90INS1_25CollectiveMainloopBwdSm90ILi2ELi1ELi1EN4cute5tupleIJNS5_1CILi1EEES8_S8_EEENS6_IJNS7_ILi64EEENS7_ILi96EEENS7_ILi192EEEEEENS_6half_tEfNS_4arch4Sm90ELb0ELb1ELb1ELb1ELb0ELb0ELb1ELb0ELi3ELi1ELi1ELi1ELb0EEENS1_21CollectiveEpilogueBwdISD_SE_SG_Li384ELb1ELb1ELi3EEENS1_19SingleTileSchedulerILb1ELb0ELb0ELi96EEEEEEEEEvNT_6ParamsE,@function
        .size           _ZN7cutlass13device_kernelIN5flash11enable_sm90INS1_16FlashAttnBwdSm90INS1_25CollectiveMainloopBwdSm90ILi2ELi1ELi1EN4cute5tupleIJNS5_1CILi1EEES8_S8_EEENS6_IJNS7_ILi64EEENS7_ILi96EEENS7_ILi192EEEEEENS_6half_tEfNS_4arch4Sm90ELb0ELb1ELb1ELb1ELb0ELb0ELb1ELb0ELi3ELi1ELi1ELi1ELb0EEENS1_21CollectiveEpilogueBwdISD_SE_SG_Li384ELb1ELb1ELi3EEENS1_19SingleTileSchedulerILb1ELb0ELb0ELi96EEEEEEEEEvNT_6ParamsE,(.L_x_3867 - _ZN7cutlass13device_kernelIN5flash11enable_sm90INS1_16FlashAttnBwdSm90INS1_25CollectiveMainloopBwdSm90ILi2ELi1ELi1EN4cute5tupleIJNS5_1CILi1EEES8_S8_EEENS6_IJNS7_ILi64EEENS7_ILi96EEENS7_ILi192EEEEEENS_6half_tEfNS_4arch4Sm90ELb0ELb1ELb1ELb1ELb0ELb0ELb1ELb0ELi3ELi1ELi1ELi1ELb0EEENS1_21CollectiveEpilogueBwdISD_SE_SG_Li384ELb1ELb1ELi3EEENS1_19SingleTileSchedulerILb1ELb0ELb0ELi96EEEEEEEEEvNT_6ParamsE)
        .other          _ZN7cutlass13device_kernelIN5flash11enable_sm90INS1_16FlashAttnBwdSm90INS1_25CollectiveMainloopBwdSm90ILi2ELi1ELi1EN4cute5tupleIJNS5_1CILi1EEES8_S8_EEENS6_IJNS7_ILi64EEENS7_ILi96EEENS7_ILi192EEEEEENS_6half_tEfNS_4arch4Sm90ELb0ELb1ELb1ELb1ELb0ELb0ELb1ELb0ELi3ELi1ELi1ELi1ELb0EEENS1_21CollectiveEpilogueBwdISD_SE_SG_Li384ELb1ELb1ELi3EEENS1_19SingleTileSchedulerILb1ELb0ELb0ELi96EEEEEEEEEvNT_6ParamsE,@"STO_CUDA_ENTRY STV_DEFAULT"
_ZN7cutlass13device_kernelIN5flash11enable_sm90INS1_16FlashAttnBwdSm90INS1_25CollectiveMainloopBwdSm90ILi2ELi1ELi1EN4cute5tupleIJNS5_1CILi1EEES8_S8_EEENS6_IJNS7_ILi64EEENS7_ILi96EEENS7_ILi192EEEEEENS_6half_tEfNS_4arch4Sm90ELb0ELb1ELb1ELb1ELb0ELb0ELb1ELb0ELi3ELi1ELi1ELi1ELb0EEENS1_21CollectiveEpilogueBwdISD_SE_SG_Li384ELb1ELb1ELi3EEENS1_19SingleTileSchedulerILb1ELb0ELb0ELi96EEEEEEEEEvNT_6ParamsE:
        /* <DEDUP_REMOVED lines=23> */
.L_x_1781:
[----:B------:R-:W-:Y:S05]  /*0170*/  BSYNC B0 ;  /* 0x0000000000007941 */ /* 0x000fea0003800000 */
.L_x_1780:
        /* <DEDUP_REMOVED lines=34> */
.L_x_1782:
        /* <DEDUP_REMOVED lines=20> */
.L_x_1783:
[----:B---3--:R-:W-:Y:S01]  /*04e0*/  ISETP.NE.AND P0, PT, R2, RZ, PT ;  /* 0x000000ff0200720c */ /* 0x008fe20003f05270 */
[----:B------:R-:W-:Y:S01]  /*04f0*/  IMAD.MOV.U32 R2, RZ, RZ, 0x1 ;  /* 0x00000001ff027424 */ /* 0x000fe200078e00ff */
[----:B------:R-:W-:Y:S01]  /*0500*/  NOP ;  /* 0x0000000000007918 */ /* 0x000fe20000000000 */
[----:B------:R-:W-:Y:S01]  /*0510*/  ULDC.64 UR38, c[0x0][0x208] ;  /* 0x0000820000267ab9 */ /* 0x000fe20000000a00 */
[----:B------:R-:W-:Y:S02]  /*0520*/  BSSY B6, `(.L_x_1784) ;  /* 0x0000ae6000067945 */ /* 0x000fe40003800000 */
[----:B------:R-:W-:-:S05]  /*0530*/  SEL R2, R2, 0x2, !P0 ;  /* 0x0000000202027807 */ /* 0x000fca0004000000 */
[----:B------:R3:W-:Y:S01]  /*0540*/  STL [R1], R2 ;  /* 0x0000000201007387 */ /* 0x0007e20000100800 */
[----:B-12-4-:R-:W-:Y:S06]  /*0550*/  BAR.SYNC.DEFER_BLOCKING 0x0 ;  /* 0x0000000000007b1d */ /* 0x016fec0000010000 */
[----:B------:R-:W-:Y:S05]  /*0560*/  @!P0 BRA `(.L_x_1785) ;  /* 0x0000006c00048947 */ /* 0x000fea0003800000 */
.L_x_1786:
[----:B------:R-:W-:-:S08]  /*0570*/  NOP ;  /* 0x0000000000007918 */ /* 0x000fd00000000000 */
[----:B------:R-:W1:Y:S02]  /*0580*/  USETMAXREG.TRY_ALLOC.CTAPOOL UP0, 0xa0 ;  /* 0x000000a0000079c8 */ /* 0x000e640008000600 */
[----:B-1----:R-:W-:-:S13]  /*0590*/  PLOP3.LUT P0, PT, PT, PT, UP0, 0x80, 0x0 ;  /* 0x000000000000781c */ /* 0x002fda0003f0f008 */
[----:B------:R-:W-:Y:S05]  /*05a0*/  @!P0 BRA `(.L_x_1786) ;  /* 0xfffffffc00f08947 */ /* 0x000fea000383ffff */
[----:B------:R-:W-:Y:S01]  /*05b0*/  LOP3.LUT R0, R0, 0x3, RZ, 0xc0, !PT ;  /* 0x0000000300007812 */ /* 0x000fe200078ec0ff */
[----:B---3--:R-:W1:Y:S01]  /*05c0*/  S2R R2, SR_TID.X ;  /* 0x0000000000027919 */ /* 0x008e620000002100 */
        /* <DEDUP_REMOVED lines=15> */
.L_x_1787:
        /* <DEDUP_REMOVED lines=10> */
.L_x_1789:
[----:B------:R-:W2:Y:S02]  /*0760*/  LDC R0, c[0x0][0x8bc] ;  /* 0x00022f00ff007b82 */ /* 0x000ea40000000800 */
.L_x_1788:
[----:B------:R-:W-:-:S05]  /*0770*/  IMAD R5, R19, 0x60, RZ ;  /* 0x0000006013057824 */ /* 0x000fca00078e02ff */
[----:B--2--5:R-:W-:-:S04]  /*0780*/  ISETP.GE.AND P0, PT, R5, R0, PT ;  /* 0x000000000500720c */ /* 0x024fc80003f06270 */
[----:B------:R-:W-:-:S04]  /*0790*/  SEL R4, R7, 0xffffffff, !P0 ;  /* 0xffffffff07047807 */ /* 0x000fc80004000000 */
[----:B------:R-:W-:Y:S01]  /*07a0*/  ISETP.GE.AND P0, PT, R4, RZ, PT ;  /* 0x000000ff0400720c */ /* 0x000fe20003f06270 */
[----:B------:R2:W-:-:S12]  /*07b0*/  STL [R1+0x18], R4 ;  /* 0x0000180401007387 */ /* 0x0005d80000100800 */
[----:B------:R-:W-:Y:S05]  /*07c0*/  @!P0 BRA `(.L_x_1790) ;  /* 0x000000a800ec8947 */ /* 0x000fea0003800000 */
[----:B------:R-:W-:Y:S02]  /*07d0*/  ULDC.64 UR4, c[0x0][0x780] ;  /* 0x0001e00000047ab9 */ /* 0x000fe40000000a00 */
[----:B------:R-:W-:Y:S01]  /*07e0*/  ISETP.NE.U32.AND P0, PT, RZ, UR4, PT ;  /* 0x00000004ff007c0c */ /* 0x000fe2000bf05070 */
[----:B------:R-:W-:Y:S02]  /*07f0*/  ULDC UR4, c[0x0][0x290] ;  /* 0x0000a40000047ab9 */ /* 0x000fe40000000800 */
[----:B------:R-:W-:Y:S01]  /*0800*/  IMAD.U32 R18, RZ, RZ, UR4 ;  /* 0x00000004ff127e24 */ /* 0x000fe2000f8e00ff */
[----:B------:R-:W-:-:S13]  /*0810*/  ISETP.NE.AND.EX P0, PT, RZ, UR5, PT, P0 ;  /* 0x00000005ff007c0c */ /* 0x000fda000bf05300 */
[----:B------:R-:W-:Y:S05]  /*0820*/  @!P0 BRA `(.L_x_1791) ;  /* 0x0000000000108947 */ /* 0x000fea0003800000 */
[----:B-1----:R-:W1:Y:S02]  /*0830*/  LDC.64 R2, c[0x0][0x780] ;  /* 0x0001e000ff027b82 */ /* 0x002e640000000a00 */
[----:B-1----:R-:W-:-:S05]  /*0840*/  IMAD.WIDE R2, R4, 0x4, R2 ;  /* 0x0000000404027825 */ /* 0x002fca00078e0202 */
[----:B------:R1:W5:Y:S01]  /*0850*/  LDG.E R17, desc[UR38][R2.64] ;  /* 0x0000002602117981 */ /* 0x000362000c1e1900 */
[----:B------:R-:W-:Y:S05]  /*0860*/  BRA `(.L_x_1792) ;  /* 0x0000000000287947 */ /* 0x000fea0003800000 */
.L_x_1791:
[----:B------:R-:W-:Y:S01]  /*0870*/  ULDC.64 UR4, c[0x0][0x770] ;  /* 0x0001dc0000047ab9 */ /* 0x000fe20000000a00 */
[----:B------:R-:W3:Y:S01]  /*0880*/  LDC R17, c[0x0][0x280] ;  /* 0x0000a000ff117b82 */ /* 0x000ee20000000800 */
[----:B------:R-:W-:-:S04]  /*0890*/  ISETP.NE.U32.AND P0, PT, RZ, UR4, PT ;  /* 0x00000004ff007c0c */ /* 0x000fc8000bf05070 */
[----:B------:R-:W-:-:S13]  /*08a0*/  ISETP.NE.AND.EX P0, PT, RZ, UR5, PT, P0 ;  /* 0x00000005ff007c0c */ /* 0x000fda000bf05300 */
[----:B------:R-:W-:Y:S05]  /*08b0*/  @!P0 BRA `(.L_x_1792) ;  /* 0x0000000000148947 */ /* 0x000fea0003800000 */
[----:B-1----:R-:W1:Y:S02]  /*08c0*/  LDC.64 R2, c[0x0][0x770] ;  /* 0x0001dc00ff027b82 */ /* 0x002e640000000a00 */
[----:B-1----:R-:W-:-:S05]  /*08d0*/  IMAD.WIDE R2, R4, 0x4, R2 ;  /* 0x0000000404027825 */ /* 0x002fca00078e0202 */
[----:B---3--:R-:W3:Y:S04]  /*08e0*/  LDG.E R17, desc[UR38][R2.64] ;  /* 0x0000002602117981 */ /* 0x008ee8000c1e1900 */
[----:B------:R-:W3:Y:S02]  /*08f0*/  LDG.E R0, desc[UR38][R2.64+0x4] ;  /* 0x0000042602007981 */ /* 0x000ee4000c1e1900 */
[----:B---3--:R-:W-:-:S07]  /*0900*/  IMAD.IADD R17, R0, 0x1, -R17 ;  /* 0x0000000100117824 */ /* 0x008fce00078e0a11 */
.L_x_1792:
[----:B------:R-:W-:Y:S02]  /*0910*/  ULDC.64 UR4, c[0x0][0x788] ;  /* 0x0001e20000047ab9 */ /* 0x000fe40000000a00 */
[----:B------:R-:W-:-:S04]  /*0920*/  ISETP.NE.U32.AND P0, PT, RZ, UR4, PT ;  /* 0x00000004ff007c0c */ /* 0x000fc8000bf05070 */
[----:B------:R-:W-:-:S13]  /*0930*/  ISETP.NE.AND.EX P0, PT, RZ, UR5, PT, P0 ;  /* 0x00000005ff007c0c */ /* 0x000fda000bf05300 */
[----:B------:R-:W-:Y:S05]  /*0940*/  @!P0 BRA `(.L_x_1793) ;  /* 0x0000000000108947 */ /* 0x000fea0003800000 */
[----:B-1----:R-:W1:Y:S02]  /*0950*/  LDC.64 R2, c[0x0][0x788] ;  /* 0x0001e200ff027b82 */ /* 0x002e640000000a00 */
[----:B-1----:R-:W-:-:S05]  /*0960*/  IMAD.WIDE R2, R4, 0x4, R2 ;  /* 0x0000000404027825 */ /* 0x002fca00078e0202 */
[----:B------:R1:W5:Y:S01]  /*0970*/  LDG.E R18, desc[UR38][R2.64] ;  /* 0x0000002602127981 */ /* 0x000362000c1e1900 */
[----:B------:R-:W-:Y:S05]  /*0980*/  BRA `(.L_x_1794) ;  /* 0x0000000000247947 */ /* 0x000fea0003800000 */
.L_x_1793:
[----:B------:R-:W-:Y:S02]  /*0990*/  ULDC.64 UR4, c[0x0][0x778] ;  /* 0x0001de0000047ab9 */ /* 0x000fe40000000a00 */
[----:B------:R-:W-:-:S04]  /*09a0*/  ISETP.NE.U32.AND P0, PT, RZ, UR4, PT ;  /* 0x00000004ff007c0c */ /* 0x000fc8000bf05070 */
[----:B------:R-:W-:-:S13]  /*09b0*/  ISETP.NE.AND.EX P0, PT, RZ, UR5, PT, P0 ;  /* 0x00000005ff007c0c */ /* 0x000fda000bf05300 */
[----:B------:R-:W-:Y:S05]  /*09c0*/  @!P0 BRA `(.L_x_1794) ;  /* 0x0000000000148947 */ /* 0x000fea0003800000 */
[----:B-1----:R-:W1:Y:S02]  /*09d0*/  LDC.64 R2, c[0x0][0x778] ;  /* 0x0001de00ff027b82 */ /* 0x002e640000000a00 */
[----:B-1----:R-:W-:-:S05]  /*09e0*/  IMAD.WIDE R2, R4, 0x4, R2 ;  /* 0x0000000404027825 */ /* 0x002fca00078e0202 */
[----:B------:R-:W4:Y:S04]  /*09f0*/  LDG.E R18, desc[UR38][R2.64] ;  /* 0x0000002602127981 */ /* 0x000f28000c1e1900 */
[----:B------:R-:W4:Y:S02]  /*0a00*/  LDG.E R7, desc[UR38][R2.64+0x4] ;  /* 0x0000042602077981 */ /* 0x000f24000c1e1900 */
[----:B----4-:R-:W-:-:S07]  /*0a10*/  IMAD.IADD R18, R7, 0x1, -R18 ;  /* 0x0000000107127824 */ /* 0x010fce00078e0a12 */
.L_x_1794:
[----:B---3-5:R-:W-:Y:S01]  /*0a20*/  VIADD R0, R17, 0x3f ;  /* 0x0000003f11007836 */ /* 0x028fe20000000000 */
[----:B------:R-:W-:Y:S01]  /*0a30*/  ISETP.GE.AND P1, PT, R19, RZ, PT ;  /* 0x000000ff1300720c */ /* 0x000fe20003f26270 */
[----:B------:R-:W-:Y:S01]  /*0a40*/  ULDC UR4, c[0x0][0x74c] ;  /* 0x0001d30000047ab9 */ /* 0x000fe20000000800 */
[----:B-1----:R-:W-:Y:S02]  /*0a50*/  IADD3 R2, R5, R17, -R18 ;  /* 0x0000001105027210 */ /* 0x002fe40007ffe812 */
[----:B------:R-:W-:Y:S02]  /*0a60*/  SHF.R.S32.HI R3, RZ, 0x1f, R0 ;  /* 0x0000001fff037819 */ /* 0x000fe40000011400 */
[----:B------:R-:W-:Y:S01]  /*0a70*/  PLOP3.LUT P0, PT, PT, PT, PT, 0x80, 0x0 ;  /* 0x000000000000781c */ /* 0x000fe20003f0f070 */
[----:B------:R-:W-:Y:S01]  /*0a80*/  VIADD R2, R2, -UR4 ;  /* 0x8000000402027c36 */ /* 0x000fe20008000000 */
[----:B------:R-:W-:-:S04]  /*0a90*/  LEA.HI R3, R3, R0, RZ, 0x6 ;  /* 0x0000000003037211 */ /* 0x000fc800078f30ff */
[----:B--2---:R-:W-:Y:S02]  /*0aa0*/  SHF.R.S32.HI R4, RZ, 0x6, R3 ;  /* 0x00000006ff047819 */ /* 0x004fe40000011403 */
[----:B------:R-:W-:-:S03]  /*0ab0*/  SHF.R.S32.HI R7, RZ, 0x1f, R2 ;  /* 0x0000001fff077819 */ /* 0x000fc60000011402 */
[----:B------:R1:W-:Y:S01]  /*0ac0*/  STL [R1+0x14], R4 ;  /* 0x0000140401007387 */ /* 0x0003e20000100800 */
[----:B------:R-:W-:Y:S01]  /*0ad0*/  LEA.HI R7, R7, R2, RZ, 0x6 ;  /* 0x0000000207077211 */ /* 0x000fe200078f30ff */
[----:B------:R-:W-:Y:S06]  /*0ae0*/  @!P1 BRA `(.L_x_1795) ;  /* 0x0000000000249947 */ /* 0x000fec0003800000 */
[----:B------:R-:W-:Y:S01]  /*0af0*/  IADD3 R0, -R18, 0x9f, R17 ;  /* 0x0000009f12007810 */ /* 0x000fe20007ffe111 */
[----:B------:R-:W-:Y:S01]  /*0b00*/  ULDC UR4, c[0x0][0x748] ;  /* 0x0001d20000047ab9 */ /* 0x000fe20000000800 */
[----:B------:R-:W-:Y:S02]  /*0b10*/  IMAD.MOV.U32 R2, RZ, RZ, R4 ;  /* 0x000000ffff027224 */ /* 0x000fe400078e0004 */
[----:B------:R-:W-:-:S04]  /*0b20*/  IADD3 R0, R0, UR4, R5 ;  /* 0x0000000400007c10 */ /* 0x000fc8000fffe005 */
[----:B------:R-:W-:-:S04]  /*0b30*/  SHF.R.S32.HI R3, RZ, 0x1f, R0 ;  /* 0x0000001fff037819 */ /* 0x000fc80000011400 */
[----:B------:R-:W-:-:S04]  /*0b40*/  LEA.HI R3, R3, R0, RZ, 0x6 ;  /* 0x0000000003037211 */ /* 0x000fc800078f30ff */
[----:B------:R-:W-:-:S04]  /*0b50*/  SHF.R.S32.HI R3, RZ, 0x6, R3 ;  /* 0x00000006ff037819 */ /* 0x000fc80000011403 */
[----:B------:R-:W-:-:S05]  /*0b60*/  VIMNMX R2, R2, R3, PT ;  /* 0x0000000302027248 */ /* 0x000fca0003fe0100 */
[----:B------:R2:W-:Y:S02]  /*0b70*/  STL [R1+0x14], R2 ;  /* 0x0000140201007387 */ /* 0x0005e40000100800 */
.L_x_1795:
[----:B------:R-:W3:Y:S01]  /*0b80*/  LDL R0, [R1+0x14] ;  /* 0x0000140001007983 */ /* 0x000ee20000100800 */
[----:B------:R-:W-:Y:S02]  /*0b90*/  SHF.R.S32.HI R7, RZ, 0x6, R7 ;  /* 0x00000006ff077819 */ /* 0x000fe40000011407 */
[----:B------:R-:W-:Y:S02]  /*0ba0*/  CS2R R70, SRZ ;  /* 0x0000000000467805 */ /* 0x000fe4000001ff00 */
[----:B------:R-:W-:Y:S02]  /*0bb0*/  CS2R R68, SRZ ;  /* 0x0000000000447805 */ /* 0x000fe4000001ff00 */
[----:B------:R-:W-:Y:S02]  /*0bc0*/  CS2R R66, SRZ ;  /* 0x0000000000427805 */ /* 0x000fe4000001ff00 */
[----:B------:R-:W-:Y:S02]  /*0bd0*/  VIMNMX R16, RZ, R7, !PT ;  /* 0x00000007ff107248 */ /* 0x000fe40007fe0100 */
        /* <DEDUP_REMOVED lines=45> */
[----:B---3--:R-:W-:-:S13]  /*0eb0*/  ISETP.GT.AND P1, PT, R0, R16, PT ;  /* 0x000000100000720c */ /* 0x008fda0003f24270 */
[----:B------:R-:W-:Y:S05]  /*0ec0*/  @!P1 BRA `(.L_x_1796) ;  /* 0x0000003800749947 */ /* 0x000fea0003800000 */
[----:B------:R-:W3:Y:S01]  /*0ed0*/  S2UR UR4, SR_CgaCtaId ;  /* 0x00000000000479c3 */ /* 0x000ee20000008800 */
[----:B------:R-:W-:Y:S01]  /*0ee0*/  UMOV UR36, 0x400 ;  /* 0x0000040000247882 */ /* 0x000fe20000000000 */
[----:B------:R-:W-:Y:S01]  /*0ef0*/  ULDC UR42, c[0x0][0x75c] ;  /* 0x0001d700002a7ab9 */ /* 0x000fe20000000800 */
[----:B------:R-:W-:Y:S01]  /*0f00*/  ULDC UR43, c[0x0][0x744] ;  /* 0x0001d100002b7ab9 */ /* 0x000fe20000000800 */
[----:B------:R-:W-:Y:S01]  /*0f10*/  ULDC.64 UR40, c[0x0][0x748] ;  /* 0x0001d20000287ab9 */ /* 0x000fe20000000a00 */
[----:B---3--:R-:W-:-:S04]  /*0f20*/  ULEA UR36, UR4, UR36, 0x18 ;  /* 0x0000002404247291 */ /* 0x008fc8000f8ec03f */
[----:B------:R-:W-:-:S04]  /*0f30*/  UIADD3 UR37, UR36, 0x30400, URZ ;  /* 0x0003040024257890 */ /* 0x000fc8000fffe03f */
[----:B------:R-:W-:-:S06]  /*0f40*/  ULOP3.LUT UP0, URZ, UR37, 0x1bf, URZ, 0xc0, !UPT ;  /* 0x000001bf253f7892 */ /* 0x000fcc000f80c03f */
[----:B------:R-:W-:-:S13]  /*0f50*/  PLOP3.LUT P0, PT, PT, PT, UP0, 0x80, 0x0 ;  /* 0x000000000000781c */ /* 0x000fda0003f0f008 */
[----:B------:R-:W-:Y:S05]  /*0f60*/  @!P0 BRA `(.L_x_1797) ;  /* 0x00000000007c8947 */ /* 0x000fea0003800000 */
[----:B--2---:R-:W-:Y:S01]  /*0f70*/  MOV R2, 0x0 ;  /* 0x0000000000027802 */ /* 0x004fe20000000f00 */
[----:B------:R-:W-:Y:S01]  /*0f80*/  ULDC.64 UR4, c[0x4][0x80] ;  /* 0x0100200000047ab9 */ /* 0x000fe20000000a00 */
[----:B------:R-:W-:Y:S01]  /*0f90*/  ULDC.64 UR6, c[0x4][0x8] ;  /* 0x0100020000067ab9 */ /* 0x000fe20000000a00 */
[----:B-1----:R-:W-:Y:S01]  /*0fa0*/  IMAD.U32 R4, RZ, RZ, UR4 ;  /* 0x00000004ff047e24 */ /* 0x002fe2000f8e00ff */
        /* <DEDUP_REMOVED lines=12> */
.L_x_1798:
        /* <DEDUP_REMOVED lines=15> */
.L_x_1797:
[----:B------:R-:W-:-:S04]  /*1160*/  IMAD.U32 R0, RZ, RZ, UR36 ;  /* 0x00000024ff007e24 */ /* 0x000fc8000f8e00ff */
[----:B------:R-:W-:-:S05]  /*1170*/  VIADD R0, R0, 0x33400 ;  /* 0x0003340000007836 */ /* 0x000fca0000000000 */
[----:B------:R-:W-:-:S13]  /*1180*/  LOP3.LUT P0, RZ, R0, 0x1bf, RZ, 0xc0, !PT ;  /* 0x000001bf00ff7812 */ /* 0x000fda000780c0ff */
        /* <DEDUP_REMOVED lines=17> */
.L_x_1800:
        /* <DEDUP_REMOVED lines=15> */
.L_x_1799:
[----:B--2---:R-:W2:Y:S01]  /*1390*/  S2R R2, SR_TID.X ;  /* 0x0000000000027919 */ /* 0x004ea20000002100 */
[----:B------:R-:W-:Y:S01]  /*13a0*/  UMOV UR4, 0xffffffff ;  /* 0xffffffff00047882 */ /* 0x000fe20000000000 */
[----:B--2---:R-:W-:-:S05]  /*13b0*/  VIADD R0, R2, 0xffffff80 ;  /* 0xffffff8002007836 */ /* 0x004fca0000000000 */
[----:B------:R-:W-:-:S04]  /*13c0*/  SHF.R.S32.HI R3, RZ, 0x1f, R0 ;  /* 0x0000001fff037819 */ /* 0x000fc80000011400 */
[----:B------:R-:W-:-:S04]  /*13d0*/  LEA.HI R2, R3, R0, RZ, 0x7 ;  /* 0x0000000003027211 */ /* 0x000fc800078f38ff */
[----:B------:R-:W-:Y:S01]  /*13e0*/  SHF.R.S32.HI R13, RZ, 0x7, R2 ;  /* 0x00000007ff0d7819 */ /* 0x000fe20000011402 */
[----:B------:R-:W-:Y:S06]  /*13f0*/  BRA.DIV UR4, `(.L_x_1801) ;  /* 0x0000009e04e87947 */ /* 0x000fec000b800000 */
[----:B------:R2:W3:Y:S02]  /*1400*/  SHFL.IDX PT, R14, R13, RZ, 0x1f ;  /* 0x00001fff0d0e7589 */ /* 0x0004e400000e0000 */
.L_x_1946:
[----:B------:R-:W-:Y:S02]  /*1410*/  SHF.L.U32 R10, RZ, 0x1f, RZ ;  /* 0x0000001fff0a7819 */ /* 0x000fe400000006ff */
[CC--:B-1----:R-:W-:Y:S02]  /*1420*/  LEA.HI R4, R3.reuse, R0.reuse, RZ, 0x4 ;  /* 0x0000000003047211 */ /* 0x0c2fe400078f20ff */
[----:B------:R-:W1:Y:S01]  /*1430*/  SYNCS.PHASECHK.TRANS64.TRYWAIT P0, [UR36+0x36400], R10 ;  /* 0x0364000aff0075a7 */ /* 0x000e620008000164 */
[----:B------:R-:W-:Y:S01]  /*1440*/  LEA.HI R6, R3, R0, RZ, 0x5 ;  /* 0x0000000003067211 */ /* 0x000fe200078f28ff */
[----:B---3--:R-:W-:Y:S01]  /*1450*/  IMAD.HI R3, R14, 0x55555556, RZ ;  /* 0x555555560e037827 */ /* 0x008fe200078e02ff */
        /* <DEDUP_REMOVED lines=11> */
[----:B-1----:R-:W-:Y:S06]  /*1510*/  @P0 BRA `(.L_x_1802) ;  /* 0x0000000000080947 */ /* 0x002fec0003800000 */
[----:B------:R-:W1:Y:S02]  /*1520*/  SYNCS.PHASECHK.TRANS64.TRYWAIT P0, [UR36+0x36400], R10 ;  /* 0x0364000aff0075a7 */ /* 0x000e640008000164 */
[----:B-1----:R-:W-:Y:S05]  /*1530*/  @!P0 BRA `(.L_x_1803) ;  /* 0x0000009c00b48947 */ /* 0x002fea0003800000 */
.L_x_1802:
[----:B------:R-:W3:Y:S01]  /*1540*/  LDL.LU R14, [R1] ;  /* 0x00000000010e7983 */ /* 0x000ee20000300800 */
[----:B------:R-:W-:Y:S01]  /*1550*/  IMAD.IADD R11, R8, 0x1, -R9 ;  /* 0x00000001080b7824 */ /* 0x000fe200078e0a09 */
[----:B------:R-:W-:Y:S01]  /*1560*/  SHF.R.S32.HI R8, RZ, 0x1f, R7 ;  /* 0x0000001fff087819 */ /* 0x000fe20000011407 */
[C---:B-1----:R-:W-:Y:S01]  /*1570*/  IMAD.HI R10, R13.reuse, 0x55555556, RZ ;  /* 0x555555560d0a7827 */ /* 0x042fe200078e02ff */
[--C-:B------:R-:W-:Y:S02]  /*1580*/  SHF.R.S32.HI R5, RZ, 0x1, R2.reuse ;  /* 0x00000001ff057819 */ /* 0x100fe40000011402 */
[----:B------:R-:W-:Y:S02]  /*1590*/  CS2R R70, SRZ ;  /* 0x0000000000467805 */ /* 0x000fe4000001ff00 */
[----:B------:R-:W-:Y:S01]  /*15a0*/  SHF.R.S32.HI R6, RZ, 0x1f, R2 ;  /* 0x0000001fff067819 */ /* 0x000fe20000011402 */
[----:B------:R-:W-:Y:S01]  /*15b0*/  IMAD R12, R13, 0x400, R0 ;  /* 0x000004000d0c7824 */ /* 0x000fe200078e0200 */
[----:B------:R-:W-:-:S02]  /*15c0*/  LEA.HI R8, R8, R7, RZ, 0x3 ;  /* 0x0000000708087211 */ /* 0x000fc400078f18ff */
[----:B------:R-:W-:Y:S02]  /*15d0*/  CS2R R68, SRZ ;  /* 0x0000000000447805 */ /* 0x000fe4000001ff00 */
[----:B------:R-:W-:Y:S02]  /*15e0*/  LEA.HI R6, R6, R5, RZ, 0x2 ;  /* 0x0000000506067211 */ /* 0x000fe400078f10ff */
[----:B------:R-:W-:Y:S02]  /*15f0*/  CS2R R66, SRZ ;  /* 0x0000000000427805 */ /* 0x000fe4000001ff00 */
[----:B------:R-:W-:Y:S01]  /*1600*/  LOP3.LUT R2, R2, 0x7fffffe, RZ, 0xc0, !PT ;  /* 0x07fffffe02027812 */ /* 0x000fe200078ec0ff */
[----:B------:R-:W-:Y:S01]  /*1610*/  IMAD.SHL.U32 R8, R8, 0x20, RZ ;  /* 0x0000002008087824 */ /* 0x000fe200078e00ff */
[----:B------:R-:W-:Y:S02]  /*1620*/  LOP3.LUT R6, R6, 0xfffffffc, RZ, 0xc0, !PT ;  /* 0xfffffffc06067812 */ /* 0x000fe400078ec0ff */
[----:B------:R-:W-:-:S02]  /*1630*/  CS2R R64, SRZ ;  /* 0x0000000000407805 */ /* 0x000fc4000001ff00 */
[----:B------:R-:W-:Y:S01]  /*1640*/  SHF.R.S32.HI R3, RZ, 0x1f, R0 ;  /* 0x0000001fff037819 */ /* 0x000fe20000011400 */
[----:B------:R-:W-:Y:S01]  /*1650*/  IMAD.IADD R9, R7, 0x1, -R2 ;  /* 0x0000000107097824 */ /* 0x000fe200078e0a02 */
[----:B------:R-:W-:Y:S01]  /*1660*/  SHF.R.S32.HI R4, RZ, 0x4, R4 ;  /* 0x00000004ff047819 */ /* 0x000fe20000011404 */
[----:B------:R-:W-:Y:S01]  /*1670*/  IMAD.IADD R7, R5, 0x1, -R6 ;  /* 0x0000000105077824 */ /* 0x000fe200078e0a06 */
[----:B------:R-:W-:Y:S02]  /*1680*/  LEA.HI R10, R10, R10, RZ, 0x1 ;  /* 0x0000000a0a0a7211 */ /* 0x000fe400078f08ff */
[----:B------:R-:W-:Y:S02]  /*1690*/  CS2R R62, SRZ ;  /* 0x00000000003e7805 */ /* 0x000fe4000001ff00 */
[----:B------:R-:W-:Y:S01]  /*16a0*/  LOP3.LUT R8, R8, 0x7fffff00, RZ, 0xc0, !PT ;  /* 0x7fffff0008087812 */ /* 0x000fe200078ec0ff */
[----:B------:R-:W-:Y:S01]  /*16b0*/  IMAD.SHL.U32 R6, R7, 0x40, RZ ;  /* 0x0000004007067824 */ /* 0x000fe200078e00ff */
[CC--:B------:R-:W-:Y:S01]  /*16c0*/  LEA.HI R2, R3.reuse, R0.reuse, RZ, 0x2 ;  /* 0x0000000003027211 */ /* 0x0c0fe200078f10ff */
[----:B------:R-:W-:Y:S01]  /*16d0*/  IMAD.SHL.U32 R15, R4, 0x8, RZ ;  /* 0x00000008040f7824 */ /* 0x000fe200078e00ff */
[----:B------:R-:W-:Y:S01]  /*16e0*/  LEA.HI R3, R3, R0, RZ, 0x5 ;  /* 0x0000000003037211 */ /* 0x000fe200078f28ff */
[----:B------:R-:W-:Y:S01]  /*16f0*/  IMAD R10, R10, -0x3, R13 ;  /* 0xfffffffd0a0a7824 */ /* 0x000fe200078e020d */
[----:B------:R-:W-:Y:S01]  /*1700*/  SHF.R.S32.HI R4, RZ, 0x2, R2 ;  /* 0x00000002ff047819 */ /* 0x000fe20000011402 */
[----:B------:R-:W-:Y:S01]  /*1710*/  IMAD R8, R13, 0x800, R8 ;  /* 0x000008000d087824 */ /* 0x000fe200078e0208 */
[----:B------:R-:W-:-:S02]  /*1720*/  SHF.R.S32.HI R5, RZ, 0x1f, R2 ;  /* 0x0000001fff057819 */ /* 0x000fc40000011402 */
[----:B------:R-:W-:Y:S02]  /*1730*/  CS2R R60, SRZ ;  /* 0x00000000003c7805 */ /* 0x000fe4000001ff00 */
[----:B--2---:R-:W-:Y:S01]  /*1740*/  LOP3.LUT R13, R2, 0x7ffffffc, RZ, 0xc0, !PT ;  /* 0x7ffffffc020d7812 */ /* 0x004fe200078ec0ff */
[----:B------:R-:W-:Y:S01]  /*1750*/  IMAD R8, R9, 0x20, R8 ;  /* 0x0000002009087824 */ /* 0x000fe200078e0208 */
[----:B------:R-:W-:Y:S01]  /*1760*/  LOP3.LUT R6, R6, 0xc0, RZ, 0xc0, !PT ;  /* 0x000000c006067812 */ /* 0x000fe200078ec0ff */
[----:B------:R-:W-:Y:S01]  /*1770*/  IMAD.MOV.U32 R9, RZ, RZ, 0x20 ;  /* 0x00000020ff097424 */ /* 0x000fe200078e00ff */
[----:B------:R-:W-:Y:S01]  /*1780*/  LEA.HI R5, R5, R4, RZ, 0x3 ;  /* 0x0000000405057211 */ /* 0x000fe200078f18ff */
[----:B------:R-:W-:Y:S01]  /*1790*/  IMAD.IADD R13, R0, 0x1, -R13 ;  /* 0x00000001000d7824 */ /* 0x000fe200078e0a0d */
[----:B------:R-:W-:Y:S01]  /*17a0*/  LOP3.LUT R15, R6, 0x8, R15, 0xf8, !PT ;  /* 0x00000008060f7812 */ /* 0x000fe200078ef80f */
[----:B------:R-:W-:Y:S01]  /*17b0*/  IMAD R8, R11, 0x200, R8 ;  /* 0x000002000b087824 */ /* 0x000fe200078e0208 */
[----:B------:R-:W-:Y:S01]  /*17c0*/  SHF.R.U32.HI R0, RZ, 0x3, R6 ;  /* 0x00000003ff007819 */ /* 0x000fe20000011606 */
[----:B------:R-:W-:Y:S01]  /*17d0*/  IMAD R10, R10, 0x10, R13 ;  /* 0x000000100a0a7824 */ /* 0x000fe200078e020d */
[----:B------:R-:W-:Y:S01]  /*17e0*/  LOP3.LUT R5, R5, 0xfffffff8, RZ, 0xc0, !PT ;  /* 0xfffffff805057812 */ /* 0x000fe200078ec0ff */
[----:B------:R-:W-:Y:S01]  /*17f0*/  IMAD R13, R19, -0x60, RZ ;  /* 0xffffffa0130d7824 */ /* 0x000fe200078e02ff */
[----:B------:R-:W-:Y:S01]  /*1800*/  LOP3.LUT R15, R15, R0, RZ, 0x3c, !PT ;  /* 0x000000000f0f7212 */ /* 0x000fe200078e3cff */
[----:B------:R-:W-:Y:S01]  /*1810*/  IMAD.IADD R0, R18, 0x1, -R17 ;  /* 0x0000000112007824 */ /* 0x000fe200078e0a11 */
[----:B------:R-:W-:Y:S01]  /*1820*/  SHF.R.S32.HI R3, RZ, 0x5, R3 ;  /* 0x00000005ff037819 */ /* 0x000fe20000011403 */
[----:B------:R-:W-:Y:S01]  /*1830*/  IMAD.IADD R6, R4, 0x1, -R5 ;  /* 0x0000000104067824 */ /* 0x000fe200078e0a05 */
[----:B------:R-:W-:Y:S01]  /*1840*/  LOP3.LUT P0, RZ, R7, 0x2, RZ, 0xc0, !PT ;  /* 0x0000000207ff7812 */ /* 0x000fe2000780c0ff */
[----:B------:R-:W-:Y:S01]  /*1850*/  IMAD.IADD R18, R13, 0x1, R18 ;  /* 0x000000010d127824 */ /* 0x000fe200078e0212 */
[----:B------:R1:W-:Y:S01]  /*1860*/  STL [R1+0x4], R0 ;  /* 0x0000040001007387 */ /* 0x0003e20000100800 */
[----:B------:R-:W-:Y:S01]  /*1870*/  IMAD.IADD R15, R8, 0x1, R15 ;  /* 0x00000001080f7824 */ /* 0x000fe200078e020f */
[----:B------:R-:W-:Y:S01]  /*1880*/  SEL R9, R9, 0xffffffe0, !P0 ;  /* 0xffffffe009097807 */ /* 0x000fe20004000000 */
[----:B------:R-:W-:Y:S01]  /*1890*/  IMAD R6, R3, 0x10, R6 ;  /* 0x0000001003067824 */ /* 0x000fe200078e0206 */
[----:B------:R-:W-:Y:S01]  /*18a0*/  IADD3 R4, -R17, 0x1, R18 ;  /* 0x0000000111047810 */ /* 0x000fe20007ffe112 */
[----:B------:R-:W-:Y:S01]  /*18b0*/  IMAD.SHL.U32 R3, R10, 0x2, RZ ;  /* 0x000000020a037824 */ /* 0x000fe200078e00ff */
[----:B------:R-:W-:Y:S01]  /*18c0*/  LEA R11, R15, UR36, 0x1 ;  /* 0x000000240f0b7c11 */ /* 0x000fe2000f8e08ff */
[----:B------:R-:W-:Y:S01]  /*18d0*/  IMAD.MOV.U32 R7, RZ, RZ, RZ ;  /* 0x000000ffff077224 */ /* 0x000fe200078e00ff */
[----:B------:R-:W-:Y:S01]  /*18e0*/  CS2R R58, SRZ ;  /* 0x00000000003a7805 */ /* 0x000fe2000001ff00 */
[--C-:B------:R-:W-:Y:S01]  /*18f0*/  IMAD.IADD R4, R4, 0x1, -R3.reuse ;  /* 0x0000000104047824 */ /* 0x100fe200078e0a03 */
[----:B------:R-:W-:Y:S01]  /*1900*/  CS2R R56, SRZ ;  /* 0x0000000000387805 */ /* 0x000fe2000001ff00 */
[----:B-1----:R-:W-:Y:S01]  /*1910*/  IMAD.SHL.U32 R0, R12, 0x4, RZ ;  /* 0x000000040c007824 */ /* 0x002fe200078e00ff */
[----:B------:R-:W-:Y:S01]  /*1920*/  CS2R R54, SRZ ;  /* 0x0000000000367805 */ /* 0x000fe2000001ff00 */
[--C-:B------:R-:W-:Y:S01]  /*1930*/  IMAD.IADD R12, R18, 0x1, -R3.reuse ;  /* 0x00000001120c7824 */ /* 0x100fe200078e0a03 */
[----:B------:R-:W-:Y:S01]  /*1940*/  CS2R R52, SRZ ;  /* 0x0000000000347805 */ /* 0x000fe2000001ff00 */
[----:B------:R-:W-:Y:S01]  /*1950*/  IMAD.IADD R10, R13, 0x1, -R3 ;  /* 0x000000010d0a7824 */ /* 0x000fe200078e0a03 */
[----:B------:R-:W-:Y:S01]  /*1960*/  IADD3 R3, R9, 0x30400, R11 ;  /* 0x0003040009037810 */ /* 0x000fe20007ffe00b */
[----:B------:R-:W-:Y:S01]  /*1970*/  IMAD.MOV.U32 R2, RZ, RZ, RZ ;  /* 0x000000ffff027224 */ /* 0x000fe200078e00ff */
[----:B------:R1:W-:Y:S01]  /*1980*/  STL [R1+0x8], R12 ;  /* 0x0000080c01007387 */ /* 0x0003e20000100800 */
[----:B------:R-:W-:Y:S01]  /*1990*/  IMAD.MOV.U32 R5, RZ, RZ, RZ ;  /* 0x000000ffff057224 */ /* 0x000fe200078e00ff */
[----:B------:R-:W-:-:S02]  /*19a0*/  CS2R R50, SRZ ;  /* 0x0000000000327805 */ /* 0x000fc4000001ff00 */
[----:B------:R-:W-:Y:S01]  /*19b0*/  CS2R R48, SRZ ;  /* 0x0000000000307805 */ /* 0x000fe2000001ff00 */
[----:B------:R1:W-:Y:S01]  /*19c0*/  STL [R1], R11 ;  /* 0x0000000b01007387 */ /* 0x0003e20000100800 */
[----:B------:R-:W-:Y:S02]  /*19d0*/  CS2R R46, SRZ ;  /* 0x00000000002e7805 */ /* 0x000fe4000001ff00 */
[----:B------:R-:W-:Y:S02]  /*19e0*/  CS2R R44, SRZ ;  /* 0x00000000002c7805 */ /* 0x000fe4000001ff00 */
[----:B------:R-:W-:Y:S01]  /*19f0*/  CS2R R42, SRZ ;  /* 0x00000000002a7805 */ /* 0x000fe2000001ff00 */
[----:B------:R1:W-:Y:S01]  /*1a00*/  STL [R1+0x10], R10 ;  /* 0x0000100a01007387 */ /* 0x0003e20000100800 */
[----:B------:R-:W-:Y:S02]  /*1a10*/  CS2R R40, SRZ ;  /* 0x0000000000287805 */ /* 0x000fe4000001ff00 */
[----:B------:R-:W-:-:S02]  /*1a20*/  CS2R R38, SRZ ;  /* 0x0000000000267805 */ /* 0x000fc4000001ff00 */
[----:B------:R-:W-:Y:S01]  /*1a30*/  CS2R R36, SRZ ;  /* 0x0000000000247805 */ /* 0x000fe2000001ff00 */
[----:B------:R1:W-:Y:S01]  /*1a40*/  STL [R1+0xc], R3 ;  /* 0x00000c0301007387 */ /* 0x0003e20000100800 */
        /* <DEDUP_REMOVED lines=31> */
[----:B-1-3--:R-:W-:-:S07]  /*1c40*/  LOP3.LUT R8, R14, 0x1, RZ, 0xfc, !PT ;  /* 0x000000010e087812 */ /* 0x00afce00078efcff */
.L_x_1822:
[----:B------:R-:W-:-:S13]  /*1c50*/  ISETP.NE.AND P0, PT, R8, 0x3, PT ;  /* 0x000000030800780c */ /* 0x000fda0003f05270 */
[----:B------:R-:W-:Y:S05]  /*1c60*/  @!P0 BRA `(.L_x_1804) ;  /* 0x0000000000048947 */ /* 0x000fea0003800000 */
[----:B------:R-:W-:Y:S01]  /*1c70*/  BPT.TRAP 0x1 ;  /* 0x000000040000795c */ /* 0x000fe20000300000 */
.L_x_1804:
[----:B------:R-:W-:Y:S02]  /*1c80*/  LEA R3, R2, UR36, 0x3 ;  /* 0x0000002402037c11 */ /* 0x000fe4000f8e18ff */
[----:B------:R-:W-:-:S04]  /*1c90*/  SHF.L.U32 R10, R7, 0x1f, RZ ;  /* 0x0000001f070a7819 */ /* 0x000fc800000006ff */
[----:B------:R1:W2:Y:S01]  /*1ca0*/  SYNCS.PHASECHK.TRANS64.TRYWAIT P1, [R3+URZ+0x36410], R10 ;  /* 0x0364100a030075a7 */ /* 0x0002a2000802017f */
[----:B------:R-:W-:Y:S05]  /*1cb0*/  @!P0 BRA `(.L_x_1805) ;  /* 0x0000000000048947 */ /* 0x000fea0003800000 */
[----:B------:R-:W-:Y:S01]  /*1cc0*/  BPT.TRAP 0x1 ;  /* 0x000000040000795c */ /* 0x000fe20000300000 */
.L_x_1805:
[----:B--2---:R-:W-:Y:S05]  /*1cd0*/  @P1 BRA `(.L_x_1806) ;  /* 0x0000000000081947 */ /* 0x004fea0003800000 */
[----:B------:R-:W2:Y:S02]  /*1ce0*/  SYNCS.PHASECHK.TRANS64.TRYWAIT P1, [R3+URZ+0x36410], R10 ;  /* 0x0364100a030075a7 */ /* 0x000ea4000802017f */
[----:B--2---:R-:W-:Y:S05]  /*1cf0*/  @!P1 BRA `(.L_x_1807) ;  /* 0x0000009400dc9947 */ /* 0x004fea0003800000 */
.L_x_1806:
        /* <DEDUP_REMOVED lines=99> */
[----:B-12---:R1:W2:Y:S04]  /*2330*/  LDS R10, [R11+0x30000] ;  /* 0x030000000b0a7984 */ /* 0x0062a80000000800 */
[----:B------:R1:W3:Y:S01]  /*2340*/  LDS R9, [R11+0x30020] ;  /* 0x030020000b097984 */ /* 0x0002e20000000800 */
[----:B------:R-:W-:Y:S05]  /*2350*/  @!P0 BRA `(.L_x_1808) ;  /* 0x0000000000048947 */ /* 0x000fea0003800000 */
[----:B------:R-:W-:Y:S01]  /*2360*/  BPT.TRAP 0x1 ;  /* 0x000000040000795c */ /* 0x000fe20000300000 */
.L_x_1808:
[----:B-1----:R-:W-:-:S04]  /*2370*/  SHF.L.U32 R11, R5, 0x1f, RZ ;  /* 0x0000001f050b7819 */ /* 0x002fc800000006ff */
[----:B------:R1:W4:Y:S01]  /*2380*/  SYNCS.PHASECHK.TRANS64.TRYWAIT P1, [UR36+0x36430], R11 ;  /* 0x0364300bff0075a7 */ /* 0x0003220008020164 */
[----:B------:R-:W-:Y:S05]  /*2390*/  @!P0 BRA `(.L_x_1809) ;  /* 0x0000000000048947 */ /* 0x000fea0003800000 */
[----:B------:R-:W-:Y:S01]  /*23a0*/  BPT.TRAP 0x1 ;  /* 0x000000040000795c */ /* 0x000fe20000300000 */
.L_x_1809:
[----:B----4-:R-:W-:Y:S05]  /*23b0*/  @P1 BRA `(.L_x_1810) ;  /* 0x0000000000081947 */ /* 0x010fea0003800000 */
[----:B------:R-:W4:Y:S02]  /*23c0*/  SYNCS.PHASECHK.TRANS64.TRYWAIT P1, [UR36+0x36430], R11 ;  /* 0x0364300bff0075a7 */ /* 0x000f240008020164 */
[----:B----4-:R-:W-:Y:S05]  /*23d0*/  @!P1 BRA `(.L_x_1811) ;  /* 0x0000009000389947 */ /* 0x010fea0003800000 */
.L_x_1810:
[----:B------:R-:W-:Y:S01]  /*23e0*/  UIADD3 UR5, UR36, 0x2a000, URZ ;  /* 0x0002a00024057890 */ /* 0x000fe2000fffe03f */
[----:B------:R-:W5:Y:S01]  /*23f0*/  LDL R152, [R1+0x8] ;  /* 0x0000080001987983 */ /* 0x000f620000100800 */
[----:B------:R-:W-:Y:S01]  /*2400*/  UIADD3 UR4, UR4, 0x9000, URZ ;  /* 0x0000900004047890 */ /* 0x000fe2000fffe03f */
[----:B------:R-:W-:Y:S01]  /*2410*/  WARPGROUP.ARRIVE ;  /* 0x00000000000079c5 */ /* 0x000fe20000000000 */
[----:B------:R-:W-:Y:S01]  /*2420*/  USHF.R.U32.HI UR5, URZ, 0x4, UR5 ;  /* 0x000000043f057899 */ /* 0x000fe20008011605 */
[----:B------:R-:W-:Y:S01]  /*2430*/  FMUL.FTZ R15, R140, UR42 ;  /* 0x0000002a8c0f7c20 */ /* 0x000fe20008410000 */
[----:B------:R-:W-:Y:S01]  /*2440*/  USHF.R.U32.HI UR4, URZ, 0x4, UR4 ;  /* 0x000000043f047899 */ /* 0x000fe20008011604 */
[----:B------:R-:W2:Y:S01]  /*2450*/  LDC R140, c[0x0][0x750] ;  /* 0x0001d400ff8c7b82 */ /* 0x000ea20000000800 */
[----:B------:R-:W-:Y:S01]  /*2460*/  ULOP3.LUT UR5, UR5, 0x3fff, URZ, 0xc0, !UPT ;  /* 0x00003fff05057892 */ /* 0x000fe2000f8ec03f */
[----:B-1--4-:R-:W-:Y:S01]  /*2470*/  FMUL.FTZ R11, R136, UR42 ;  /* 0x0000002a880b7c20 */ /* 0x012fe20008410000 */
        /* <DEDUP_REMOVED lines=26> */
[----:B--2---:R-:W-:Y:S01]  /*2620*/  ISETP.GE.AND P2, PT, R140, 0x1, PT ;  /* 0x000000018c00780c */ /* 0x004fe20003f46270 */
[----:B------:R-:W1:Y:S01]  /*2630*/  MUFU.TANH R11, R11 ;  /* 0x0000000b000b7308 */ /* 0x000e620000002400 */
[----:B------:R-:W-:-:S02]  /*2640*/  IMAD R141, R16, 0x40, R6 ;  /* 0x00000040108d7824 */ /* 0x000fc400078e0206 */
[----:B------:R-:W-:-:S05]  /*2650*/  VIADD R144, R4, UR41 ;  /* 0x0000002904907c36 */ /* 0x000fca0008000000 */
[----:B------:R-:W2:Y:S08]  /*2660*/  MUFU.TANH R12, R12 ;  /* 0x0000000c000c7308 */ /* 0x000eb00000002400 */
[----:B------:R-:W4:Y:S08]  /*2670*/  MUFU.TANH R13, R13 ;  /* 0x0000000d000d7308 */ /* 0x000f300000002400 */
        /* <DEDUP_REMOVED lines=89> */
[----:B-12-4-:R-:W-:Y:S05]  /*2c10*/  @!P2 BRA `(.L_x_1812) ;  /* 0x000000000060a947 */ /* 0x016fea0003800000 */
[----:B------:R-:W2:Y:S01]  /*2c20*/  LDL R153, [R1+0x4] ;  /* 0x0000040001997983 */ /* 0x000ea20000100800 */
[----:B------:R-:W-:Y:S01]  /*2c30*/  BSSY B0, `(.L_x_1813) ;  /* 0x0000011000007945 */ /* 0x000fe20003800000 */
[----:B--2---:R-:W-:-:S05]  /*2c40*/  IMAD.IADD R145, R153, 0x1, R141 ;  /* 0x0000000199917824 */ /* 0x004fca00078e028d */
[----:B------:R-:W-:-:S13]  /*2c50*/  ISETP.GT.AND P1, PT, R145, -0x1, PT ;  /* 0xffffffff9100780c */ /* 0x000fda0003f24270 */
[----:B------:R-:W-:Y:S05]  /*2c60*/  @P1 BRA `(.L_x_1814) ;  /* 0x0000000000201947 */ /* 0x000fea0003800000 */
[----:B------:R-:W-:Y:S02]  /*2c70*/  ISETP.NE.AND P1, PT, R140, 0x1, PT ;  /* 0x000000018c00780c */ /* 0x000fe40003f25270 */
[----:B------:R-:W-:-:S11]  /*2c80*/  LOP3.LUT R145, RZ, R145, RZ, 0x33, !PT ;  /* 0x00000091ff917212 */ /* 0x000fd600078e33ff */
[----:B------:R-:W1:Y:S08]  /*2c90*/  @P1 LDC R142, c[0x0][0x754] ;  /* 0x0001d500ff8e1b82 */ /* 0x000e700000000800 */
[----:B------:R-:W2:Y:S01]  /*2ca0*/  @P1 LDC R143, c[0x0][0x758] ;  /* 0x0001d600ff8f1b82 */ /* 0x000ea20000000800 */
[----:B-1----:R-:W-:-:S05]  /*2cb0*/  @P1 IMAD.HI.U32 R142, R145, R142, RZ ;  /* 0x0000008e918e1227 */ /* 0x002fca00078e00ff */
[----:B--2---:R-:W-:-:S04]  /*2cc0*/  @P1 SHF.R.U32.HI R145, RZ, R143, R142 ;  /* 0x0000008fff911219 */ /* 0x004fc8000001168e */
[----:B------:R-:W-:Y:S01]  /*2cd0*/  LOP3.LUT R145, RZ, R145, RZ, 0x33, !PT ;  /* 0x00000091ff917212 */ /* 0x000fe200078e33ff */
[----:B------:R-:W-:Y:S06]  /*2ce0*/  BRA `(.L_x_1815) ;  /* 0x0000000000147947 */ /* 0x000fec0003800000 */
.L_x_1814:
[----:B------:R-:W-:-:S13]  /*2cf0*/  ISETP.NE.AND P1, PT, R140, 0x1, PT ;  /* 0x000000018c00780c */ /* 0x000fda0003f25270 */
[----:B------:R-:W1:Y:S08]  /*2d00*/  @P1 LDC R143, c[0x0][0x754] ;  /* 0x0001d500ff8f1b82 */ /* 0x000e700000000800 */
[----:B------:R-:W2:Y:S01]  /*2d10*/  @P1 LDC R142, c[0x0][0x758] ;  /* 0x0001d600ff8e1b82 */ /* 0x000ea20000000800 */
[----:B-1----:R-:W-:-:S05]  /*2d20*/  @P1 IMAD.HI.U32 R143, R145, R143, RZ ;  /* 0x0000008f918f1227 */ /* 0x002fca00078e00ff */
[----:B--2---:R-:W-:-:S07]  /*2d30*/  @P1 SHF.R.U32.HI R145, RZ, R142, R143 ;  /* 0x0000008eff911219 */ /* 0x004fce000001168f */
.L_x_1815:
[----:B------:R-:W-:Y:S05]  /*2d40*/  BSYNC B0 ;  /* 0x0000000000007941 */ /* 0x000fea0003800000 */
.L_x_1813:
[----:B------:R-:W2:Y:S01]  /*2d50*/  LDL R142, [R1+0x10] ;  /* 0x00001000018e7983 */ /* 0x000ea20000100800 */
[----:B------:R-:W-:Y:S01]  /*2d60*/  IADD3 R150, R141, UR4, R4 ;  /* 0x000000048d967c10 */ /* 0x000fe2000fffe004 */
[----:B--2---:R-:W-:-:S05]  /*2d70*/  IMAD R145, R145, R140, R142 ;  /* 0x0000008c91917224 */ /* 0x004fca00078e028e */
[----:B------:R-:W-:Y:S02]  /*2d80*/  VIADDMNMX R146, R145, R140, R146, PT ;  /* 0x0000008c91927246 */ /* 0x000fe40003800192 */
[----:B------:R-:W-:-:S07]  /*2d90*/  VIMNMX R150, R150, R145, !PT ;  /* 0x0000009196967248 */ /* 0x000fce0007fe0100 */
.L_x_1812:
[----:B------:R-:W-:-:S04]  /*2da0*/  VIADD R141, R141, 0x8 ;  /* 0x000000088d8d7836 */ /* 0x000fc80000000000 */
[----:B------:R-:W-:Y:S01]  /*2db0*/  IMAD.IADD R147, R147, 0x1, R141 ;  /* 0x0000000193937824 */ /* 0x000fe200078e028d */
[----:B------:R-:W-:Y:S01]  /*2dc0*/  VIADDMNMX R144, R141, R144, R152, PT ;  /* 0x000000908d907246 */ /* 0x000fe20003800198 */
[----:B------:R-:W-:Y:S06]  /*2dd0*/  @!P2 BRA `(.L_x_1816) ;  /* 0x00000000005ca947 */ /* 0x000fec0003800000 */
        /* <DEDUP_REMOVED lines=13> */
.L_x_1818:
[----:B------:R-:W-:-:S13]  /*2eb0*/  ISETP.NE.AND P1, PT, R140, 0x1, PT ;  /* 0x000000018c00780c */ /* 0x000fda0003f25270 */
[----:B------:R-:W1:Y:S08]  /*2ec0*/  @P1 LDC R142, c[0x0][0x754] ;  /* 0x0001d500ff8e1b82 */ /* 0x000e700000000800 */
[----:B------:R-:W2:Y:S01]  /*2ed0*/  @P1 LDC R141, c[0x0][0x758] ;  /* 0x0001d600ff8d1b82 */ /* 0x000ea20000000800 */
[----:B-1----:R-:W-:-:S05]  /*2ee0*/  @P1 IMAD.HI.U32 R142, R143, R142, RZ ;  /* 0x0000008e8f8e1227 */ /* 0x002fca00078e00ff */
[----:B--2---:R-:W-:-:S07]  /*2ef0*/  @P1 SHF.R.U32.HI R143, RZ, R141, R142 ;  /* 0x0000008dff8f1219 */ /* 0x004fce000001168e */
.L_x_1819:
[----:B------:R-:W-:Y:S05]  /*2f00*/  BSYNC B0 ;  /* 0x0000000000007941 */ /* 0x000fea0003800000 */
.L_x_1817:
[----:B------:R-:W2:Y:S02]  /*2f10*/  LDL R141, [R1+0x10] ;  /* 0x00001000018d7983 */ /* 0x000ea40000100800 */
[----:B--2---:R-:W-:-:S05]  /*2f20*/  IMAD R143, R143, R140, R141 ;  /* 0x0000008c8f8f7224 */ /* 0x004fca00078e028d */
[----:B------:R-:W-:Y:S02]  /*2f30*/  VIMNMX R147, R147, R143, !PT ;  /* 0x0000008f93937248 */ /* 0x000fe40007fe0100 */
[----:B------:R-:W-:-:S07]  /*2f40*/  VIADDMNMX R144, R143, R140, R144, PT ;  /* 0x0000008c8f907246 */ /* 0x000fce0003800190 */
.L_x_1816:
[----:B------:R-:W1:Y:S01]  /*2f50*/  S2R R152, SR_CTAID.X ;  /* 0x0000000000987919 */ /* 0x000e620000002500 */
[----:B------:R-:W-:Y:S01]  /*2f60*/  P2R R149, PR, RZ, 0x1 ;  /* 0x00000001ff957803 */ /* 0x000fe20000000000 */
[----:B------:R-:W-:Y:S01]  /*2f70*/  FFMA.FTZ R157, -R11, R11, 1 ;  /* 0x3f8000000b9d7423 */ /* 0x000fe2000001010b */
[----:B-1----:R-:W-:-:S05]  /*2f80*/  IMAD R152, R152, -0x60, RZ ;  /* 0xffffffa098987824 */ /* 0x002fca00078e02ff */
[C---:B------:R-:W-:Y:S02]  /*2f90*/  ISETP.GE.AND P6, PT, R152.reuse, 0x2, PT ;  /* 0x000000029800780c */ /* 0x040fe40003fc6270 */
[----:B------:R-:W-:Y:S02]  /*2fa0*/  ISETP.GE.AND P4, PT, R152, 0x9, PT ;  /* 0x000000099800780c */ /* 0x000fe40003f86270 */
[C---:B------:R-:W-:Y:S02]  /*2fb0*/  ISETP.GT.AND P5, PT, R147.reuse, 0x1, !P6 ;  /* 0x000000019300780c */ /* 0x040fe400077a4270 */
[----:B------:R-:W-:Y:S02]  /*2fc0*/  ISETP.GT.AND P6, PT, R150, 0x1, !P6 ;  /* 0x000000019600780c */ /* 0x000fe400077c4270 */
[----:B------:R-:W-:Y:S02]  /*2fd0*/  ISETP.GT.AND P3, PT, R147, 0x8, !P4 ;  /* 0x000000089300780c */ /* 0x000fe40006764270 */
[----:B------:R-:W-:-:S02]  /*2fe0*/  ISETP.LT.OR P6, PT, R146, 0x2, P6 ;  /* 0x000000029200780c */ /* 0x000fc400037c1670 */
[----:B------:R-:W-:Y:S02]  /*2ff0*/  ISETP.GE.AND P2, PT, R152, 0xa, PT ;  /* 0x0000000a9800780c */ /* 0x000fe40003f46270 */
[----:B------:R-:W-:Y:S02]  /*3000*/  ISETP.LT.OR P3, PT, R144, 0x9, P3 ;  /* 0x000000099000780c */ /* 0x000fe40001f61670 */
[----:B------:R-:W-:Y:S02]  /*3010*/  FSEL R155, R12, -INF , !P6 ;  /* 0xff8000000c9b7808 */ /* 0x000fe40007000000 */
[----:B------:R-:W-:Y:S02]  /*3020*/  ISETP.LT.OR P5, PT, R144, 0x2, P5 ;  /* 0x000000029000780c */ /* 0x000fe40002fa1670 */
[----:B------:R-:W-:Y:S01]  /*3030*/  ISETP.GE.AND P1, PT, R152, 0x11, PT ;  /* 0x000000119800780c */ /* 0x000fe20003f26270 */
[----:B------:R-:W-:Y:S01]  /*3040*/  FFMA.FTZ R155, R155, UR43, -R10 ;  /* 0x0000002b9b9b7c23 */ /* 0x000fe2000801080a */
[----:B------:R-:W-:-:S02]  /*3050*/  ISETP.GT.AND P4, PT, R150, 0x8, !P4 ;  /* 0x000000089600780c */ /* 0x000fc40006784270 */
[----:B------:R-:W-:Y:S02]  /*3060*/  ISETP.GT.AND P6, PT, R150, 0x9, !P2 ;  /* 0x000000099600780c */ /* 0x000fe400057c4270 */
[----:B------:R-:W-:Y:S01]  /*3070*/  FSEL R145, R18, -INF , !P3 ;  /* 0xff80000012917808 */ /* 0x000fe20005800000 */
[----:B------:R-:W-:Y:S01]  /*3080*/  MUFU.EX2 R155, R155 ;  /* 0x0000009b009b7308 */ /* 0x000fe20000000800 */
        /* <DEDUP_REMOVED lines=8> */
[----:B------:R-:W-:Y:S02]  /*3110*/  ISETP.LT.OR P3, PT, R146, 0x11, P3 ;  /* 0x000000119200780c */ /* 0x000fe40001f61670 */
[----:B------:R-:W-:Y:S01]  /*3120*/  FSEL R143, R17, -INF , !P6 ;  /* 0xff800000118f7808 */ /* 0x000fe20007000000 */
[--C-:B------:R-:W-:Y:S01]  /*3130*/  FFMA.FTZ R141, R141, UR43, -R10.reuse ;  /* 0x0000002b8d8d7c23 */ /* 0x100fe2000801080a */
[----:B------:R-:W-:Y:S02]  /*3140*/  ISETP.GE.AND P4, PT, R152, 0x19, PT ;  /* 0x000000199800780c */ /* 0x000fe40003f86270 */
[----:B------:R-:W-:Y:S01]  /*3150*/  ISETP.GT.AND P6, PT, R150, 0x11, !P5 ;  /* 0x000000119600780c */ /* 0x000fe20006fc4270 */
[----:B------:R-:W-:Y:S01]  /*3160*/  FFMA.FTZ R143, R143, UR43, -R10 ;  /* 0x0000002b8f8f7c23 */ /* 0x000fe2000801080a */
[----:B------:R-:W-:Y:S01]  /*3170*/  FSEL R140, R20, -INF , !P3 ;  /* 0xff800000148c7808 */ /* 0x000fe20005800000 */
[----:B------:R-:W1:Y:S01]  /*3180*/  MUFU.EX2 R141, R141 ;  /* 0x0000008d008d7308 */ /* 0x000e620000000800 */
[----:B------:R-:W-:-:S02]  /*3190*/  ISETP.GT.AND P3, PT, R150, 0x18, !P4 ;  /* 0x000000189600780c */ /* 0x000fc40006764270 */
[----:B------:R-:W-:Y:S01]  /*31a0*/  ISETP.LT.OR P6, PT, R146, 0x12, P6 ;  /* 0x000000129200780c */ /* 0x000fe200037c1670 */
[--C-:B------:R-:W-:Y:S01]  /*31b0*/  FFMA.FTZ R140, R140, UR43, -R10.reuse ;  /* 0x0000002b8c8c7c23 */ /* 0x100fe2000801080a */
[----:B------:R-:W-:Y:S02]  /*31c0*/  ISETP.LT.OR P3, PT, R146, 0x19, P3 ;  /* 0x000000199200780c */ /* 0x000fe40001f61670 */
[----:B------:R-:W-:Y:S01]  /*31d0*/  FSEL R151, R21, -INF , !P6 ;  /* 0xff80000015977808 */ /* 0x000fe20007000000 */
[----:B------:R-:W2:Y:S01]  /*31e0*/  MUFU.EX2 R143, R143 ;  /* 0x0000008f008f7308 */ /* 0x000ea20000000800 */
[----:B------:R-:W-:Y:S02]  /*31f0*/  ISETP.GE.AND P6, PT, R152, 0x1, PT ;  /* 0x000000019800780c */ /* 0x000fe40003fc6270 */
[----:B------:R-:W-:Y:S01]  /*3200*/  FSEL R142, R22, -INF , !P3 ;  /* 0xff800000168e7808 */ /* 0x000fe20005800000 */
[----:B------:R-:W-:Y:S01]  /*3210*/  FFMA.FTZ R151, R151, UR43, -R10 ;  /* 0x0000002b97977c23 */ /* 0x000fe2000801080a */
[----:B------:R-:W-:-:S02]  /*3220*/  ISETP.GT.AND P3, PT, R150, RZ, !P6 ;  /* 0x000000ff9600720c */ /* 0x000fc40007764270 */
[C---:B------:R-:W-:Y:S01]  /*3230*/  ISETP.GT.AND P6, PT, R147.reuse, RZ, !P6 ;  /* 0x000000ff9300720c */ /* 0x040fe200077c4270 */
[--C-:B------:R-:W-:Y:S01]  /*3240*/  FFMA.FTZ R142, R142, UR43, -R10.reuse ;  /* 0x0000002b8e8e7c23 */ /* 0x100fe2000801080a */
[----:B------:R-:W-:Y:S01]  /*3250*/  ISETP.LT.OR P3, PT, R146, 0x1, P3 ;  /* 0x000000019200780c */ /* 0x000fe20001f61670 */
[----:B------:R-:W3:Y:S01]  /*3260*/  MUFU.EX2 R140, R140 ;  /* 0x0000008c008c7308 */ /* 0x000ee20000000800 */
[----:B------:R-:W-:Y:S02]  /*3270*/  ISETP.GT.AND P2, PT, R147, 0x9, !P2 ;  /* 0x000000099300780c */ /* 0x000fe40005744270 */
[----:B------:R-:W-:Y:S02]  /*3280*/  FSEL R154, R11, -INF , !P3 ;  /* 0xff8000000b9a7808 */ /* 0x000fe40005800000 */
[----:B------:R-:W-:Y:S02]  /*3290*/  ISETP.GE.AND P3, PT, R152, 0x1a, PT ;  /* 0x0000001a9800780c */ /* 0x000fe40003f66270 */
[C---:B------:R-:W-:Y:S01]  /*32a0*/  ISETP.GT.AND P1, PT, R147.reuse, 0x10, !P1 ;  /* 0x000000109300780c */ /* 0x040fe20004f24270 */
[----:B------:R-:W-:Y:S01]  /*32b0*/  FFMA.FTZ R154, R154, UR43, -R10 ;  /* 0x0000002b9a9a7c23 */ /* 0x000fe2000801080a */
[----:B------:R-:W-:Y:S01]  /*32c0*/  ISETP.GT.AND P0, PT, R150, 0x19, !P3 ;  /* 0x000000199600780c */ /* 0x000fe20005f04270 */
[----:B------:R4:W-:Y:S01]  /*32d0*/  MUFU.EX2 R11, R151 ;  /* 0x00000097000b7308 */ /* 0x0009e20000000800 */
[----:B------:R-:W-:-:S02]  /*32e0*/  ISETP.GT.AND P5, PT, R147, 0x11, !P5 ;  /* 0x000000119300780c */ /* 0x000fc40006fa4270 */
[----:B------:R-:W-:Y:S02]  /*32f0*/  ISETP.LT.OR P0, PT, R146, 0x1a, P0 ;  /* 0x0000001a9200780c */ /* 0x000fe40000701670 */
[C---:B------:R-:W-:Y:S02]  /*3300*/  ISETP.GT.AND P4, PT, R147.reuse, 0x18, !P4 ;  /* 0x000000189300780c */ /* 0x040fe40006784270 */
[----:B------:R-:W-:Y:S01]  /*3310*/  ISETP.GT.AND P3, PT, R147, 0x19, !P3 ;  /* 0x000000199300780c */ /* 0x000fe20005f64270 */
[----:B------:R-:W-:Y:S01]  /*3320*/  MUFU.EX2 R154, R154 ;  /* 0x0000009a009a7308 */ /* 0x000fe20000000800 */
[----:B------:R-:W-:Y:S01]  /*3330*/  FSEL R146, R23, -INF , !P0 ;  /* 0xff80000017927808 */ /* 0x000fe20004000000 */
[----:B----4-:R-:W4:Y:S01]  /*3340*/  LDL R151, [R1+0xc] ;  /* 0x00000c0001977983 */ /* 0x010f220000100800 */
[C---:B------:R-:W-:Y:S02]  /*3350*/  ISETP.LT.OR P6, PT, R144.reuse, 0x1, P6 ;  /* 0x000000019000780c */ /* 0x040fe400037c1670 */
[----:B------:R-:W-:Y:S01]  /*3360*/  ISETP.LT.OR P2, PT, R144, 0xa, P2 ;  /* 0x0000000a9000780c */ /* 0x000fe20001741670 */
[----:B------:R-:W-:Y:S01]  /*3370*/  FFMA.FTZ R146, R146, UR43, -R10 ;  /* 0x0000002b92927c23 */ /* 0x000fe2000801080a */
[----:B------:R-:W-:-:S02]  /*3380*/  ISETP.LT.OR P1, PT, R144, 0x11, P1 ;  /* 0x000000119000780c */ /* 0x000fc40000f21670 */
[C---:B------:R-:W-:Y:S02]  /*3390*/  ISETP.LT.OR P5, PT, R144.reuse, 0x12, P5 ;  /* 0x000000129000780c */ /* 0x040fe40002fa1670 */
[C---:B------:R-:W-:Y:S02]  /*33a0*/  ISETP.LT.OR P4, PT, R144.reuse, 0x19, P4 ;  /* 0x000000199000780c */ /* 0x040fe40002781670 */
[----:B------:R-:W-:Y:S02]  /*33b0*/  ISETP.LT.OR P3, PT, R144, 0x1a, P3 ;  /* 0x0000001a9000780c */ /* 0x000fe40001f61670 */
[----:B------:R-:W-:Y:S02]  /*33c0*/  ISETP.NE.AND P0, PT, R149, RZ, PT ;  /* 0x000000ff9500720c */ /* 0x000fe40003f05270 */
[----:B------:R-:W-:Y:S02]  /*33d0*/  FSEL R150, R13, -INF , !P6 ;  /* 0xff8000000d967808 */ /* 0x000fe40007000000 */
[----:B------:R-:W-:-:S02]  /*33e0*/  FSEL R144, R19, -INF , !P2 ;  /* 0xff80000013907808 */ /* 0x000fc40005000000 */
[----:B------:R-:W-:Y:S01]  /*33f0*/  FSEL R149, R136, -INF , !P1 ;  /* 0xff80000088957808 */ /* 0x000fe20004800000 */
[--C-:B------:R-:W-:Y:S01]  /*3400*/  FFMA.FTZ R150, R150, UR43, -R9.reuse ;  /* 0x0000002b96967c23 */ /* 0x100fe20008010809 */
[----:B------:R-:W-:Y:S01]  /*3410*/  FSEL R147, R137, -INF , !P5 ;  /* 0xff80000089937808 */ /* 0x000fe20006800000 */
[--C-:B------:R-:W-:Y:S01]  /*3420*/  FFMA.FTZ R144, R144, UR43, -R9.reuse ;  /* 0x0000002b90907c23 */ /* 0x100fe20008010809 */
[----:B------:R-:W-:Y:S01]  /*3430*/  FSEL R10, R138, -INF , !P4 ;  /* 0xff8000008a0a7808 */ /* 0x000fe20006000000 */
[--C-:B------:R-:W-:Y:S01]  /*3440*/  FFMA.FTZ R149, R149, UR43, -R9.reuse ;  /* 0x0000002b95957c23 */ /* 0x100fe20008010809 */
[----:B------:R-:W-:Y:S01]  /*3450*/  FSEL R152, R139, -INF , !P3 ;  /* 0xff8000008b987808 */ /* 0x000fe20005800000 */
[--C-:B------:R-:W-:Y:S02]  /*3460*/  FFMA.FTZ R147, R147, UR43, -R9.reuse ;  /* 0x0000002b93937c23 */ /* 0x100fe40008010809 */
[--C-:B------:R-:W-:Y:S02]  /*3470*/  FFMA.FTZ R10, R10, UR43, -R9.reuse ;  /* 0x0000002b0a0a7c23 */ /* 0x100fe40008010809 */
[----:B------:R-:W-:Y:S01]  /*3480*/  FFMA.FTZ R9, R152, UR43, -R9 ;  /* 0x0000002b98097c23 */ /* 0x000fe20008010809 */
[----:B------:R-:W-:-:S05]  /*3490*/  LEA R152, R6, UR36, 0x2 ;  /* 0x0000002406987c11 */ /* 0x000fca000f8e10ff */
[----:B------:R-:W5:Y:S01]  /*34a0*/  LDS R153, [R152+0x30200] ;  /* 0x0302000098997984 */ /* 0x000f620000000800 */
[----:B------:R-:W3:Y:S03]  /*34b0*/  MUFU.EX2 R142, R142 ;  /* 0x0000008e008e7308 */ /* 0x000ee60000000800 */
[----:B------:R-:W3:Y:S01]  /*34c0*/  LDS R152, [R152+0x30220] ;  /* 0x0302200098987984 */ /* 0x000ee20000000800 */
[--C-:B-----5:R-:W-:Y:S01]  /*34d0*/  FADD.FTZ R120, R120, -R153.reuse ;  /* 0x8000009978787221 */ /* 0x120fe20000010000 */
[--C-:B------:R-:W-:Y:S01]  /*34e0*/  FADD.FTZ R121, R121, -R153.reuse ;  /* 0x8000009979797221 */ /* 0x100fe20000010000 */
[--C-:B------:R-:W-:Y:S01]  /*34f0*/  FADD.FTZ R124, R124, -R153.reuse ;  /* 0x800000997c7c7221 */ /* 0x100fe20000010000 */
[--C-:B------:R-:W-:Y:S01]  /*3500*/  FADD.FTZ R125, R125, -R153.reuse ;  /* 0x800000997d7d7221 */ /* 0x100fe20000010000 */
[--C-:B------:R-:W-:Y:S01]  /*3510*/  FADD.FTZ R128, R128, -R153.reuse ;  /* 0x8000009980807221 */ /* 0x100fe20000010000 */
[--C-:B------:R-:W-:Y:S01]  /*3520*/  FADD.FTZ R129, R129, -R153.reuse ;  /* 0x8000009981817221 */ /* 0x100fe20000010000 */
[--C-:B------:R-:W-:Y:S01]  /*3530*/  FADD.FTZ R132, R132, -R153.reuse ;  /* 0x8000009984847221 */ /* 0x100fe20000010000 */
[----:B------:R-:W-:-:S02]  /*3540*/  FADD.FTZ R133, R133, -R153 ;  /* 0x8000009985857221 */ /* 0x000fc40000010000 */
[----:B------:R-:W5:Y:S01]  /*3550*/  LDL R153, [R1] ;  /* 0x0000000001997983 */ /* 0x000f620000100800 */
[----:B------:R-:W-:Y:S01]  /*3560*/  MUFU.EX2 R150, R150 ;  /* 0x0000009600967308 */ /* 0x000fe20000000800 */
[----:B------:R-:W-:Y:S01]  /*3570*/  FFMA.FTZ R15, -R15, R15, 1 ;  /* 0x3f8000000f0f7423 */ /* 0x000fe2000001010f */
[----:B-1----:R-:W-:-:S06]  /*3580*/  FMUL.FTZ R124, R141, R124 ;  /* 0x0000007c8d7c7220 */ /* 0x002fcc0000410000 */
[----:B------:R-:W1:Y:S08]  /*3590*/  MUFU.EX2 R148, R148 ;  /* 0x0000009400947308 */ /* 0x000e700000000800 */
[----:B------:R-:W-:Y:S08]  /*35a0*/  MUFU.EX2 R145, R145 ;  /* 0x0000009100917308 */ /* 0x000ff00000000800 */
[----:B------:R-:W1:Y:S08]  /*35b0*/  MUFU.EX2 R144, R144 ;  /* 0x0000009000907308 */ /* 0x000e700000000800 */
[----:B------:R-:W-:Y:S08]  /*35c0*/  MUFU.EX2 R146, R146 ;  /* 0x0000009200927308 */ /* 0x000ff00000000800 */
[----:B------:R-:W-:Y:S08]  /*35d0*/  MUFU.EX2 R149, R149 ;  /* 0x0000009500957308 */ /* 0x000ff00000000800 */
[----:B------:R-:W1:Y:S08]  /*35e0*/  MUFU.EX2 R147, R147 ;  /* 0x0000009300937308 */ /* 0x000e700000000800 */
[----:B------:R-:W-:Y:S08]  /*35f0*/  MUFU.EX2 R10, R10 ;  /* 0x0000000a000a7308 */ /* 0x000ff00000000800 */
[----:B------:R-:W1:Y:S01]  /*3600*/  MUFU.EX2 R9, R9 ;  /* 0x0000000900097308 */ /* 0x000e620000000800 */
[----:B------:R-:W-:Y:S01]  /*3610*/  FMUL.FTZ R15, R124, R15 ;  /* 0x0000000f7c0f7220 */ /* 0x000fe20000410000 */
[----:B------:R-:W-:Y:S01]  /*3620*/  FFMA.FTZ R12, -R12, R12, 1 ;  /* 0x3f8000000c0c7423 */ /* 0x000fe2000001010c */
[----:B------:R-:W-:Y:S01]  /*3630*/  FMUL.FTZ R121, R155, R121 ;  /* 0x000000799b797220 */ /* 0x000fe20000410000 */
[----:B------:R-:W-:Y:S01]  /*3640*/  FFMA.FTZ R17, -R17, R17, 1 ;  /* 0x3f80000011117423 */ /* 0x000fe20000010111 */
[----:B--2---:R-:W-:Y:S01]  /*3650*/  FMUL.FTZ R125, R143, R125 ;  /* 0x0000007d8f7d7220 */ /* 0x004fe20000410000 */
[----:B------:R-:W-:Y:S01]  /*3660*/  FFMA.FTZ R124, -R20, R20, 1 ;  /* 0x3f800000147c7423 */ /* 0x000fe20000010114 */
[----:B---3--:R-:W-:Y:S01]  /*3670*/  FMUL.FTZ R128, R140, R128 ;  /* 0x000000808c807220 */ /* 0x008fe20000410000 */
[----:B------:R-:W-:Y:S01]  /*3680*/  FMUL.FTZ R12, R121, R12 ;  /* 0x0000000c790c7220 */ /* 0x000fe20000410000 */
[----:B------:R-:W-:Y:S01]  /*3690*/  FMUL.FTZ R17, R125, R17 ;  /* 0x000000117d117220 */ /* 0x000fe20000410000 */
[----:B------:R-:W-:Y:S01]  /*36a0*/  FFMA.FTZ R121, -R21, R21, 1 ;  /* 0x3f80000015797423 */ /* 0x000fe20000010115 */
[----:B------:R-:W-:Y:S01]  /*36b0*/  FMUL.FTZ R124, R128, R124 ;  /* 0x0000007c807c7220 */ /* 0x000fe20000410000 */
[----:B------:R-:W-:Y:S01]  /*36c0*/  FFMA.FTZ R125, -R22, R22, 1 ;  /* 0x3f800000167d7423 */ /* 0x000fe20000010116 */
[----:B------:R-:W-:Y:S01]  /*36d0*/  FFMA.FTZ R128, -R23, R23, 1 ;  /* 0x3f80000017807423 */ /* 0x000fe20000010117 */
[----:B------:R-:W-:Y:S01]  /*36e0*/  FMUL.FTZ R132, R142, R132 ;  /* 0x000000848e847220 */ /* 0x000fe20000410000 */
[----:B------:R-:W-:-:S02]  /*36f0*/  F2FP.F16.F32.PACK_AB R20, R155, R154 ;  /* 0x0000009a9b14723e */ /* 0x000fc400000000ff */
[----:B-1----:R-:W-:Y:S02]  /*3700*/  F2FP.F16.F32.PACK_AB R21, R148, R150 ;  /* 0x000000969415723e */ /* 0x002fe400000000ff */
[----:B------:R-:W-:Y:S02]  /*3710*/  F2FP.F16.F32.PACK_AB R22, R143, R141 ;  /* 0x0000008d8f16723e */ /* 0x000fe400000000ff */
[----:B------:R-:W-:Y:S01]  /*3720*/  F2FP.F16.F32.PACK_AB R23, R144, R145 ;  /* 0x000000919017723e */ /* 0x000fe200000000ff */
[----:B------:R-:W-:Y:S01]  /*3730*/  BAR.SYNC.DEFER_BLOCKING 0x9, 0x180 ;  /* 0x0246000000007b1d */ /* 0x000fe20000010000 */
[----:B------:R-:W-:Y:S02]  /*3740*/  F2FP.F16.F32.PACK_AB R140, R11, R140 ;  /* 0x0000008c0b8c723e */ /* 0x000fe400000000ff */
[----:B------:R-:W-:Y:S02]  /*3750*/  F2FP.F16.F32.PACK_AB R141, R147, R149 ;  /* 0x00000095938d723e */ /* 0x000fe400000000ff */
[----:B------:R-:W-:-:S02]  /*3760*/  F2FP.F16.F32.PACK_AB R142, R146, R142 ;  /* 0x0000008e928e723e */ /* 0x000fc400000000ff */
[----:B------:R-:W-:Y:S02]  /*3770*/  F2FP.F16.F32.PACK_AB R143, R9, R10 ;  /* 0x0000000a098f723e */ /* 0x000fe400000000ff */
[----:B------:R-:W-:Y:S01]  /*3780*/  R2UR UR7, R156 ;  /* 0x000000009c0772ca */ /* 0x000fe200000e0000 */
[--C-:B------:R-:W-:Y:S01]  /*3790*/  FADD.FTZ R123, R123, -R152.reuse ;  /* 0x800000987b7b7221 */ /* 0x100fe20000010000 */
[----:B------:R-:W-:Y:S01]  /*37a0*/  FMUL.FTZ R129, R11, R129 ;  /* 0x000000810b817220 */ /* 0x000fe20000410000 */
[--C-:B------:R-:W-:Y:S01]  /*37b0*/  FADD.FTZ R122, R122, -R152.reuse ;  /* 0x800000987a7a7221 */ /* 0x100fe20000010000 */
[--C-:B------:R-:W-:Y:S01]  /*37c0*/  FADD.FTZ R126, R126, -R152.reuse ;  /* 0x800000987e7e7221 */ /* 0x100fe20000010000 */
[--C-:B------:R-:W-:Y:S01]  /*37d0*/  FADD.FTZ R127, R127, -R152.reuse ;  /* 0x800000987f7f7221 */ /* 0x100fe20000010000 */
[--C-:B------:R-:W-:Y:S01]  /*37e0*/  FADD.FTZ R134, R134, -R152.reuse ;  /* 0x8000009886867221 */ /* 0x100fe20000010000 */
[--C-:B------:R-:W-:Y:S01]  /*37f0*/  FADD.FTZ R135, R135, -R152.reuse ;  /* 0x8000009887877221 */ /* 0x100fe20000010000 */
[----:B------:R-:W-:Y:S01]  /*3800*/  FMUL.FTZ R123, R148, R123 ;  /* 0x0000007b947b7220 */ /* 0x000fe20000410000 */
[----:B------:R-:W-:Y:S01]  /*3810*/  FFMA.FTZ R14, -R14, R14, 1 ;  /* 0x3f8000000e0e7423 */ /* 0x000fe2000001010e */
[--C-:B------:R-:W-:Y:S01]  /*3820*/  FADD.FTZ R130, R130, -R152.reuse ;  /* 0x8000009882827221 */ /* 0x100fe20000010000 */
[----:B------:R-:W-:Y:S01]  /*3830*/  FADD.FTZ R131, R131, -R152 ;  /* 0x8000009883837221 */ /* 0x000fe20000010000 */
[----:B------:R-:W-:Y:S01]  /*3840*/  FMUL.FTZ R121, R129, R121 ;  /* 0x0000007981797220 */ /* 0x000fe20000410000 */
[----:B------:R-:W-:Y:S01]  /*3850*/  FMUL.FTZ R125, R132, R125 ;  /* 0x0000007d847d7220 */ /* 0x000fe20000410000 */
[----:B------:R-:W-:Y:S01]  /*3860*/  FMUL.FTZ R122, R150, R122 ;  /* 0x0000007a967a7220 */ /* 0x000fe20000410000 */
[----:B------:R-:W-:Y:S01]  /*3870*/  FFMA.FTZ R13, -R13, R13, 1 ;  /* 0x3f8000000d0d7423 */ /* 0x000fe2000001010d */
[----:B------:R-:W-:Y:S01]  /*3880*/  FFMA.FTZ R129, -R18, R18, 1 ;  /* 0x3f80000012817423 */ /* 0x000fe20000010112 */
[----:B------:R-:W-:Y:S01]  /*3890*/  FMUL.FTZ R120, R154, R120 ;  /* 0x000000789a787220 */ /* 0x000fe20000410000 */
[----:B------:R-:W-:Y:S01]  /*38a0*/  FMUL.FTZ R133, R146, R133 ;  /* 0x0000008592857220 */ /* 0x000fe20000410000 */
[----:B------:R-:W-:Y:S01]  /*38b0*/  FMUL.FTZ R126, R145, R126 ;  /* 0x0000007e917e7220 */ /* 0x000fe20000410000 */
[----:B------:R-:W-:Y:S01]  /*38c0*/  FMUL.FTZ R127, R144, R127 ;  /* 0x0000007f907f7220 */ /* 0x000fe20000410000 */
[----:B------:R-:W-:Y:S01]  /*38d0*/  FFMA.FTZ R132, -R19, R19, 1 ;  /* 0x3f80000013847423 */ /* 0x000fe20000010113 */
[----:B------:R-:W-:Y:S01]  /*38e0*/  FMUL.FTZ R18, R123, R14 ;  /* 0x0000000e7b127220 */ /* 0x000fe20000410000 */
        /* <DEDUP_REMOVED lines=14> */
[----:B------:R-:W-:Y:S01]  /*39d0*/  USHF.R.U32.HI UR6, URZ, 0x4, UR37 ;  /* 0x000000043f067899 */ /* 0x000fe20008011625 */
        /* <DEDUP_REMOVED lines=9> */
[----:B------:R-:W-:Y:S02]  /*3a70*/  F2FP.F16.F32.PACK_AB R124, R121, R124 ;  /* 0x0000007c797c723e */ /* 0x000fe400000000ff */
[----:B------:R-:W-:Y:S01]  /*3a80*/  F2FP.F16.F32.PACK_AB R125, R10, R9 ;  /* 0x000000090a7d723e */ /* 0x000fe200000000ff */
[----:B------:R-:W-:Y:S02]  /*3a90*/  ULOP3.LUT UR12, UR6, 0x1000000, URZ, 0xfc, !UPT ;  /* 0x01000000060c7892 */ /* 0x000fe4000f8efc3f */
[----:B------:R-:W-:Y:S01]  /*3aa0*/  ULOP3.LUT UR6, UR5, 0x3fff, URZ, 0xc0, !UPT ;  /* 0x00003fff05067892 */ /* 0x000fe2000f8ec03f */
[----:B------:R-:W-:Y:S01]  /*3ab0*/  UMOV UR11, 0x80000020 ;  /* 0x80000020000b7882 */ /* 0x000fe20000000000 */
[----:B------:R-:W-:-:S03]  /*3ac0*/  UMOV UR9, 0x40000040 ;  /* 0x4000004000097882 */ /* 0x000fc60000000000 */
[----:B------:R-:W-:Y:S02]  /*3ad0*/  UMOV UR10, UR12 ;  /* 0x0000000c000a7c82 */ /* 0x000fe40008000000 */
[----:B------:R-:W-:Y:S01]  /*3ae0*/  UMOV UR8, UR6 ;  /* 0x0000000600087c82 */ /* 0x000fe20008000000 */
[----:B-----5:R1:W-:Y:S04]  /*3af0*/  STSM.16.M88.4 [R153+0x30400], R20 ;  /* 0x0304001499007844 */ /* 0x0203e80000000200 */
[----:B----4-:R-:W-:Y:S01]  /*3b00*/  STSM.16.M88.4 [R151], R140 ;  /* 0x0000008c97007844 */ /* 0x010fe20000000200 */
[----:B------:R-:W-:Y:S01]  /*3b10*/  @!PT LDS RZ, [RZ] ;  /* 0x00000000fffff984 */ /* 0x000fe20000000800 */
[----:B------:R-:W-:Y:S01]  /*3b20*/  @!PT LDS RZ, [RZ] ;  /* 0x00000000fffff984 */ /* 0x000fe20000000800 */
[----:B------:R-:W-:Y:S01]  /*3b30*/  @!PT LDS RZ, [RZ] ;  /* 0x00000000fffff984 */ /* 0x000fe20000000800 */
[----:B------:R-:W-:Y:S01]  /*3b40*/  @!PT LDS RZ, [RZ] ;  /* 0x00000000fffff984 */ /* 0x000fe20000000800 */
[----:B------:R2:W-:Y:S06]  /*3b50*/  MEMBAR.ALL.CTA ;  /* 0x0000000000007992 */ /* 0x0005ec0000008000 */
[----:B--2---:R-:W2:Y:S01]  /*3b60*/  FENCE.VIEW.ASYNC.S ;  /* 0x00000000000073c6 */ /* 0x004ea20000000000 */
[----:B-1----:R-:W-:Y:S01]  /*3b70*/  FMUL.FTZ R20, R135, R14 ;  /* 0x0000000e87147220 */ /* 0x002fe20000410000 */
[----:B------:R-:W-:-:S02]  /*3b80*/  F2FP.F16.F32.PACK_AB R14, R17, R15 ;  /* 0x0000000f110e723e */ /* 0x000fc400000000ff */
[----:B------:R-:W-:Y:S01]  /*3b90*/  F2FP.F16.F32.PACK_AB R15, R122, R19 ;  /* 0x000000137a0f723e */ /* 0x000fe200000000ff */
[----:B--2---:R-:W-:Y:S01]  /*3ba0*/  BAR.SYNC.DEFER_BLOCKING 0x9, 0x180 ;  /* 0x0246000000007b1d */ /* 0x004fe20000010000 */
[----:B------:R-:W-:-:S05]  /*3bb0*/  F2FP.F16.F32.PACK_AB R127, R20, R11 ;  /* 0x0000000b147f723e */ /* 0x000fca00000000ff */
        /* <DEDUP_REMOVED lines=84> */
.L_x_1820:
        /* <DEDUP_REMOVED lines=59> */
.L_x_1821:
[----:B-1----:R-:W2:Y:S01]  /*44b0*/  LDL R9, [R1+0x14] ;  /* 0x0000140001097983 */ /* 0x002ea20000100800 */
[----:B------:R-:W-:Y:S01]  /*44c0*/  VIADD R16, R16, 0x1 ;  /* 0x0000000110107836 */ /* 0x000fe20000000000 */
[----:B------:R-:W-:Y:S01]  /*44d0*/  LOP3.LUT R5, R5, 0x1, RZ, 0x3c, !PT ;  /* 0x0000000105057812 */ /* 0x000fe200078e3cff */
[----:B------:R-:W-:Y:S02]  /*44e0*/  VIADD R2, R2, 0x1 ;  /* 0x0000000102027836 */ /* 0x000fe40000000000 */
[----:B------:R-:W-:-:S03]  /*44f0*/  VIADD R3, R3, 0x36420 ;  /* 0x0003642003037836 */ /* 0x000fc60000000000 */
[C---:B------:R-:W-:Y:S02]  /*4500*/  ISETP.NE.AND P0, PT, R2.reuse, 0x2, PT ;  /* 0x000000020200780c */ /* 0x040fe40003f05270 */
[----:B------:R-:W-:Y:S02]  /*4510*/  PRMT R3, RZ, 0x654, R3 ;  /* 0x00000654ff037816 */ /* 0x000fe40000000003 */
[----:B------:R-:W-:Y:S02]  /*4520*/  SEL R10, RZ, 0x1, P0 ;  /* 0x00000001ff0a7807 */ /* 0x000fe40000000000 */
[----:B------:R1:W-:Y:S01]  /*4530*/  SYNCS.ARRIVE.TRANS64.RED.A1T0 RZ, [R3+URZ], RZ ;  /* 0x000000ff03ff79a7 */ /* 0x0003e2000810043f */
[----:B------:R-:W-:Y:S02]  /*4540*/  SEL R2, R2, RZ, P0 ;  /* 0x000000ff02027207 */ /* 0x000fe40000000000 */
[----:B------:R-:W-:Y:S02]  /*4550*/  LOP3.LUT R7, R7, R10, RZ, 0x3c, !PT ;  /* 0x0000000a07077212 */ /* 0x000fe400078e3cff */
[----:B--2---:R-:W-:-:S13]  /*4560*/  ISETP.GE.AND P1, PT, R16, R9, PT ;  /* 0x000000091000720c */ /* 0x004fda0003f26270 */
        /* <DEDUP_REMOVED lines=51> */
.L_x_1796:
        /* <DEDUP_REMOVED lines=129> */
.L_x_1824:
        /* <DEDUP_REMOVED lines=54> */
.L_x_1826:
[----:B------:R-:W-:Y:S05]  /*5410*/  BSYNC B0 ;  /* 0x0000000000007941 */ /* 0x000fea0003800000 */
.L_x_1825:
        /* <DEDUP_REMOVED lines=15> */
.L_x_1828:
[----:B------:R-:W-:Y:S05]  /*5510*/  BSYNC B0 ;  /* 0x0000000000007941 */ /* 0x000fea0003800000 */
.L_x_1827:
        /* <DEDUP_REMOVED lines=18> */
.L_x_1830:
[----:B------:R-:W-:Y:S05]  /*5640*/  BSYNC B0 ;  /* 0x0000000000007941 */ /* 0x000fea0003800000 */
.L_x_1829:
        /* <DEDUP_REMOVED lines=17> */
.L_x_1832:
[----:B------:R-:W-:Y:S05]  /*5760*/  BSYNC B0 ;  /* 0x0000000000007941 */ /* 0x000fea0003800000 */
.L_x_1831:
        /* <DEDUP_REMOVED lines=18> */
.L_x_1834:
[----:B------:R-:W-:Y:S05]  /*5890*/  BSYNC B0 ;  /* 0x0000000000007941 */ /* 0x000fea0003800000 */
.L_x_1833:
        /* <DEDUP_REMOVED lines=20> */
.L_x_1836:
[----:B------:R-:W-:Y:S05]  /*59e0*/  BSYNC B0 ;  /* 0x0000000000007941 */ /* 0x000fea0003800000 */
.L_x_1835:
        /* <DEDUP_REMOVED lines=26> */
.L_x_1838:
[----:B------:R-:W-:Y:S05]  /*5b90*/  BSYNC B0 ;  /* 0x0000000000007941 */ /* 0x000fea0003800000 */
.L_x_1837:
        /* <DEDUP_REMOVED lines=15> */
.L_x_1840:
[----:B------:R-:W-:Y:S05]  /*5c90*/  BSYNC B0 ;  /* 0x0000000000007941 */ /* 0x000fea0003800000 */
.L_x_1839:
        /* <DEDUP_REMOVED lines=15> */
.L_x_1842:
[----:B------:R-:W-:Y:S05]  /*5d90*/  BSYNC B0 ;  /* 0x0000000000007941 */ /* 0x000fea0003800000 */
.L_x_1841:
        /* <DEDUP_REMOVED lines=15> */
.L_x_1844:
[----:B------:R-:W-:Y:S05]  /*5e90*/  BSYNC B0 ;  /* 0x0000000000007941 */ /* 0x000fea0003800000 */
.L_x_1843:
        /* <DEDUP_REMOVED lines=15> */
.L_x_1846:
[----:B------:R-:W-:Y:S05]  /*5f90*/  BSYNC B0 ;  /* 0x0000000000007941 */ /* 0x000fea0003800000 */
.L_x_1845:
        /* <DEDUP_REMOVED lines=15> */
.L_x_1823:
[----:B------:R-:W3:Y:S01]  /*6090*/  LDL R16, [R1+0x18] ;  /* 0x0000180001107983 */ /* 0x000ee20000100800 */
[----:B-1----:R-:W1:Y:S08]  /*60a0*/  LDC.64 R4, c[0x0][0x870] ;  /* 0x00021c00ff047b82 */ /* 0x002e700000000a00 */
[----:B--2---:R-:W3:Y:S01]  /*60b0*/  LDC.64 R2, c[0x0][0x870] ;  /* 0x00021c00ff027b82 */ /* 0x004ee20000000a00 */
[----:B------:R-:W-:Y:S01]  /*60c0*/  ULDC UR4, c[0x0][0x808] ;  /* 0x0002020000047ab9 */ /* 0x000fe20000000800 */
[----:B------:R-:W2:Y:S06]  /*60d0*/  S2R R13, SR_CTAID.X ;  /* 0x00000000000d7919 */ /* 0x000eac0000002500 */
[----:B------:R-:W4:Y:S01]  /*60e0*/  LDC.64 R14, c[0x0][0x820] ;  /* 0x00020800ff0e7b82 */ /* 0x000f220000000a00 */
[----:B-1----:R-:W-:-:S04]  /*60f0*/  ISETP.NE.U32.AND P0, PT, R4, RZ, PT ;  /* 0x000000ff0400720c */ /* 0x002fc80003f05070 */
[----:B------:R-:W-:Y:S01]  /*6100*/  ISETP.NE.AND.EX P0, PT, R5, RZ, PT, P0 ;  /* 0x000000ff0500720c */ /* 0x000fe20003f05300 */
[----:B------:R-:W-:Y:S02]  /*6110*/  IMAD.U32 R0, RZ, RZ, UR4 ;  /* 0x00000004ff007e24 */ /* 0x000fe4000f8e00ff */
[----:B---3--:R-:W-:Y:S02]  /*6120*/  IMAD.WIDE R4, R16, 0x4, R2 ;  /* 0x0000000410047825 */ /* 0x008fe400078e0202 */
[----:B------:R-:W1:Y:S08]  /*6130*/  LDC.64 R2, c[0x0][0x878] ;  /* 0x00021e00ff027b82 */ /* 0x000e700000000a00 */
[----:B------:R-:W3:Y:S01]  /*6140*/  @P0 LDG.E R9, desc[UR38][R4.64] ;  /* 0x0000002604090981 */ /* 0x000ee2000c1e1900 */
[----:B-1----:R-:W-:-:S04]  /*6150*/  ISETP.NE.U32.AND P1, PT, R2, RZ, PT ;  /* 0x000000ff0200720c */ /* 0x002fc80003f25070 */
[----:B------:R-:W-:-:S13]  /*6160*/  ISETP.NE.AND.EX P1, PT, R3, RZ, PT, P1 ;  /* 0x000000ff0300720c */ /* 0x000fda0003f25310 */
[----:B------:R-:W1:Y:S02]  /*6170*/  @P1 LDC.64 R2, c[0x0][0x878] ;  /* 0x00021e00ff021b82 */ /* 0x000e640000000a00 */
[----:B-1----:R-:W-:-:S05]  /*6180*/  @P1 IMAD.WIDE R6, R16, 0x4, R2 ;  /* 0x0000000410061825 */ /* 0x002fca00078e0202 */
        /* <DEDUP_REMOVED lines=8> */
[--C-:B---3--:R-:W-:Y:S01]  /*6210*/  @P0 SHF.R.S32.HI R3, RZ, 0x1f, R9.reuse ;  /* 0x0000001fff030819 */ /* 0x108fe20000011409 */
[----:B------:R-:W-:Y:S01]  /*6220*/  @P0 IMAD.MOV.U32 R2, RZ, RZ, R9 ;  /* 0x000000ffff020224 */ /* 0x000fe200078e0009 */
[----:B-1--4-:R-:W-:Y:S06]  /*6230*/  @P1 BRA `(.L_x_1847) ;  /* 0x0000000000101947 */ /* 0x012fec0003800000 */
[----:B------:R-:W-:Y:S05]  /*6240*/  @!P0 BRA `(.L_x_1847) ;  /* 0x00000000000c8947 */ /* 0x000fea0003800000 */
[----:B------:R-:W2:Y:S04]  /*6250*/  LDG.E R7, desc[UR38][R4.64] ;  /* 0x0000002604077981 */ /* 0x000ea8000c1e1900 */
[----:B-----5:R-:W2:Y:S02]  /*6260*/  LDG.E R0, desc[UR38][R4.64+0x4] ;  /* 0x0000042604007981 */ /* 0x020ea4000c1e1900 */
[----:B--2---:R-:W-:-:S07]  /*6270*/  IMAD.IADD R0, R0, 0x1, -R7 ;  /* 0x0000000100007824 */ /* 0x004fce00078e0a07 */
.L_x_1847:
        /* <DEDUP_REMOVED lines=45> */
.L_x_1849:
[----:B------:R-:W-:Y:S05]  /*6550*/  BSYNC B0 ;  /* 0x0000000000007941 */ /* 0x000fea0003800000 */
.L_x_1848:
        /* <DEDUP_REMOVED lines=16> */
.L_x_1851:
[----:B------:R-:W-:Y:S05]  /*6660*/  BSYNC B0 ;  /* 0x0000000000007941 */ /* 0x000fea0003800000 */
.L_x_1850:
        /* <DEDUP_REMOVED lines=16> */
.L_x_1853:
[----:B------:R-:W-:Y:S05]  /*6770*/  BSYNC B0 ;  /* 0x0000000000007941 */ /* 0x000fea0003800000 */
.L_x_1852:
        /* <DEDUP_REMOVED lines=17> */
.L_x_1855:
[----:B------:R-:W-:Y:S05]  /*6890*/  BSYNC B0 ;  /* 0x0000000000007941 */ /* 0x000fea0003800000 */
.L_x_1854:
        /* <DEDUP_REMOVED lines=16> */
.L_x_1857:
[----:B------:R-:W-:Y:S05]  /*69a0*/  BSYNC B0 ;  /* 0x0000000000007941 */ /* 0x000fea0003800000 */
.L_x_1856:
        /* <DEDUP_REMOVED lines=20> */
.L_x_1859:
[----:B------:R-:W-:Y:S05]  /*6af0*/  BSYNC B0 ;  /* 0x0000000000007941 */ /* 0x000fea0003800000 */
.L_x_1858:
        /* <DEDUP_REMOVED lines=24> */
.L_x_1861:
[----:B------:R-:W-:Y:S05]  /*6c80*/  BSYNC B0 ;  /* 0x0000000000007941 */ /* 0x000fea0003800000 */
.L_x_1860:
        /* <DEDUP_REMOVED lines=15> */
.L_x_1863:
[----:B------:R-:W-:Y:S05]  /*6d80*/  BSYNC B0 ;  /* 0x0000000000007941 */ /* 0x000fea0003800000 */
.L_x_1862:
        /* <DEDUP_REMOVED lines=15> */
.L_x_1865:
[----:B------:R-:W-:Y:S05]  /*6e80*/  BSYNC B0 ;  /* 0x0000000000007941 */ /* 0x000fea0003800000 */
.L_x_1864:
        /* <DEDUP_REMOVED lines=15> */
.L_x_1867:
[----:B------:R-:W-:Y:S05]  /*6f80*/  BSYNC B0 ;  /* 0x0000000000007941 */ /* 0x000fea0003800000 */
.L_x_1866:
        /* <DEDUP_REMOVED lines=15> */
.L_x_1869:
[----:B------:R-:W-:Y:S05]  /*7080*/  BSYNC B0 ;  /* 0x0000000000007941 */ /* 0x000fea0003800000 */
.L_x_1868:
        /* <DEDUP_REMOVED lines=15> */
.L_x_1785:
[----:B------:R-:W-:-:S08]  /*7180*/  NOP ;  /* 0x0000000000007918 */ /* 0x000fd00000000000 */
[----:B---3--:R-:W1:-:S00]  /*7190*/  USETMAXREG.DEALLOC.CTAPOOL 0x20 ;  /* 0x00000020000079c8 */ /* 0x008e4000080e0500 */
        /* <DEDUP_REMOVED lines=19> */
.L_x_1871:
        /* <DEDUP_REMOVED lines=13> */
.L_x_1873:
[----:B------:R-:W-:-:S05]  /*73a0*/  ULDC UR4, c[0x0][0x8bc] ;  /* 0x00022f0000047ab9 */ /* 0x000fca0000000800 */
.L_x_1872:
[----:B-1----:R-:W-:-:S04]  /*73b0*/  UIMAD UR11, UR12, 0x60, URZ ;  /* 0x000000600c0b78a4 */ /* 0x002fc8000f8e023f */
[----:B------:R-:W-:-:S04]  /*73c0*/  UISETP.GE.AND UP0, UPT, UR11, UR4, UPT ;  /* 0x000000040b00728c */ /* 0x000fc8000bf06270 */
[----:B--2---:R-:W-:-:S06]  /*73d0*/  USEL UR16, UR16, 0xffffffff, !UP0 ;  /* 0xffffffff10107887 */ /* 0x004fcc000c000000 */
[----:B------:R-:W-:-:S13]  /*73e0*/  ISETP.LE.AND P0, PT, RZ, UR16, PT ;  /* 0x00000010ff007c0c */ /* 0x000fda000bf03270 */
[----:B------:R-:W-:Y:S05]  /*73f0*/  @!P0 BRA `(.L_x_1790) ;  /* 0x0000003c00e08947 */ /* 0x000fea0003800000 */
[----:B------:R-:W-:Y:S01]  /*7400*/  ULDC.64 UR4, c[0x0][0x770] ;  /* 0x0001dc0000047ab9 */ /* 0x000fe20000000a00 */
[----:B------:R-:W1:Y:S01]  /*7410*/  S2UR UR17, SR_CTAID.Y ;  /* 0x00000000001179c3 */ /* 0x000e620000002600 */
[----:B------:R-:W-:Y:S01]  /*7420*/  UISETP.NE.U32.AND UP0, UPT, UR4, URZ, UPT ;  /* 0x0000003f0400728c */ /* 0x000fe2000bf05070 */
[----:B------:R-:W-:-:S03]  /*7430*/  ULDC.64 UR8, c[0x0][0x788] ;  /* 0x0001e20000087ab9 */ /* 0x000fc60000000a00 */
        /* <DEDUP_REMOVED lines=8> */
[----:B------:R-:W-:-:S04]  /*74c0*/  UISETP.NE.U32.AND UP1, UPT, UR4, URZ, UPT ;  /* 0x0000003f0400728c */ /* 0x000fc8000bf25070 */
[----:B------:R-:W-:-:S06]  /*74d0*/  UISETP.NE.AND.EX UP1, UPT, UR5, URZ, UPT, UP1 ;  /* 0x0000003f0500728c */ /* 0x000fcc000bf25310 */
[----:B------:R-:W-:-:S05]  /*74e0*/  PLOP3.LUT P2, PT, PT, PT, UP1, 0x80, 0x0 ;  /* 0x000000000000781c */ /* 0x000fca0003f4f018 */
[----:B------:R-:W-:Y:S02]  /*74f0*/  @UP1 ULDC.64 UR4, c[0x0][0x780] ;  /* 0x0001e00000041ab9 */ /* 0x000fe40000000a00 */
[----:B------:R-:W-:-:S06]  /*7500*/  @UP1 UIMAD.WIDE UR4, UR16, 0x4, UR4 ;  /* 0x00000004100418a5 */ /* 0x000fcc000f8e0204 */
[----:B------:R-:W-:Y:S02]  /*7510*/  IMAD.U32 R4, RZ, RZ, UR4 ;  /* 0x00000004ff047e24 */ /* 0x000fe4000f8e00ff */
[----:B------:R-:W-:-:S05]  /*7520*/  IMAD.U32 R5, RZ, RZ, UR5 ;  /* 0x00000005ff057e24 */ /* 0x000fca000f8e00ff */
[----:B------:R-:W3:Y:S01]  /*7530*/  @P2 LDG.E R4, desc[UR38][R4.64] ;  /* 0x0000002604042981 */ /* 0x000ee2000c1e1900 */
[----:B------:R-:W-:Y:S01]  /*7540*/  PLOP3.LUT P0, PT, PT, PT, UP0, 0x80, 0x0 ;  /* 0x000000000000781c */ /* 0x000fe20003f0f008 */
[----:B-1----:R-:W-:-:S12]  /*7550*/  USHF.R.S32.HI UR14, URZ, 0x1f, UR17 ;  /* 0x0000001f3f0e7899 */ /* 0x002fd80008011411 */
[----:B--2---:R-:W-:Y:S02]  /*7560*/  @P0 R2UR UR4, R0 ;  /* 0x00000000000402ca */ /* 0x004fe400000e0000 */
[----:B------:R-:W-:Y:S01]  /*7570*/  ISETP.NE.U32.AND P0, PT, RZ, UR8, PT ;  /* 0x00000008ff007c0c */ /* 0x000fe2000bf05070 */
[----:B------:R-:W-:-:S03]  /*7580*/  ULDC UR8, c[0x0][0x280] ;  /* 0x0000a00000087ab9 */ /* 0x000fc60000000800 */
[----:B------:R-:W-:-:S07]  /*7590*/  ISETP.NE.AND.EX P0, PT, RZ, UR9, PT, P0 ;  /* 0x00000009ff007c0c */ /* 0x000fce000bf05300 */
[----:B------:R-:W-:-:S04]  /*75a0*/  @UP0 ULEA UR4, UR16, UR4, 0x6 ;  /* 0x0000000410040291 */ /* 0x000fc8000f8e303f */
[----:B------:R-:W-:-:S04]  /*75b0*/  @UP0 USHF.R.S32.HI UR5, URZ, 0x1f, UR4 ;  /* 0x0000001f3f050899 */ /* 0x000fc80008011404 */
[----:B------:R-:W-:-:S04]  /*75c0*/  @UP0 ULEA.HI UR5, UR5, UR4, URZ, 0x6 ;  /* 0x0000000405050291 */ /* 0x000fc8000f8f303f */
[----:B------:R-:W-:-:S04]  /*75d0*/  @UP0 USHF.R.S32.HI UR5, URZ, 0x6, UR5 ;  /* 0x000000063f050899 */ /* 0x000fc80008011405 */
[----:B------:R-:W-:Y:S01]  /*75e0*/  @UP0 UIMAD UR7, UR5, 0x3000, URZ ;  /* 0x00003000050708a4 */ /* 0x000fe2000f8e023f */
[----:B---3--:R-:W-:-:S03]  /*75f0*/  @P2 R2UR UR8, R4 ;  /* 0x00000000040822ca */ /* 0x008fc600000e0000 */
[----:B------:R-:W-:Y:S01]  /*7600*/  @UP0 USHF.R.S32.HI UR9, URZ, 0x1f, UR7 ;  /* 0x0000001f3f090899 */ /* 0x000fe20008011407 */
[----:B------:R-:W-:Y:S11]  /*7610*/  @P2 BRA `(.L_x_1874) ;  /* 0x0000000000142947 */ /* 0x000ff60003800000 */
[----:B------:R-:W-:Y:S05]  /*7620*/  @!P1 BRA `(.L_x_1874) ;  /* 0x0000000000109947 */ /* 0x000fea0003800000 */
[----:B------:R-:W2:Y:S04]  /*7630*/  LDG.E R5, desc[UR38][R2.64] ;  /* 0x0000002602057981 */ /* 0x000ea8000c1e1900 */
[----:B------:R-:W2:Y:S02]  /*7640*/  LDG.E R0, desc[UR38][R2.64+0x4] ;  /* 0x0000042602007981 */ /* 0x000ea4000c1e1900 */
[----:B--2---:R-:W-:-:S05]  /*7650*/  IMAD.IADD R0, R0, 0x1, -R5 ;  /* 0x0000000100007824 */ /* 0x004fca00078e0a05 */
[----:B------:R-:W-:-:S15]  /*7660*/  R2UR UR8, R0 ;  /* 0x00000000000872ca */ /* 0x000fde00000e0000 */
.L_x_1874:
[----:B------:R-:W-:Y:S01]  /*7670*/  UMOV UR4, URZ ;  /* 0x0000003f00047c82 */ /* 0x000fe20008000000 */
[----:B------:R-:W-:Y:S01]  /*7680*/  UMOV UR5, URZ ;  /* 0x0000003f00057c82 */ /* 0x000fe20008000000 */
[----:B------:R-:W-:Y:S01]  /*7690*/  ULDC UR6, c[0x0][0x290] ;  /* 0x0000a40000067ab9 */ /* 0x000fe20000000800 */
[----:B------:R-:W-:Y:S01]  /*76a0*/  @UP0 UMOV UR4, UR7 ;  /* 0x0000000700040c82 */ /* 0x000fe20008000000 */
[----:B------:R-:W-:Y:S01]  /*76b0*/  @UP0 UMOV UR5, UR9 ;  /* 0x0000000900050c82 */ /* 0x000fe20008000000 */
[----:B------:R-:W-:Y:S05]  /*76c0*/  @!P0 BRA `(.L_x_1875) ;  /* 0x00000000001c8947 */ /* 0x000fea0003800000 */
[----:B------:R-:W-:Y:S02]  /*76d0*/  ULDC.64 UR6, c[0x0][0x788] ;  /* 0x0001e20000067ab9 */ /* 0x000fe40000000a00 */
[----:B------:R-:W-:-:S06]  /*76e0*/  UIMAD.WIDE UR6, UR16, 0x4, UR6 ;  /* 0x00000004100678a5 */ /* 0x000fcc000f8e0206 */
[----:B------:R-:W-:Y:S02]  /*76f0*/  IMAD.U32 R2, RZ, RZ, UR6 ;  /* 0x00000006ff027e24 */ /* 0x000fe4000f8e00ff */
[----:B------:R-:W-:-:S05]  /*7700*/  IMAD.U32 R3, RZ, RZ, UR7 ;  /* 0x00000007ff037e24 */ /* 0x000fca000f8e00ff */
[----:B------:R-:W2:Y:S02]  /*7710*/  LDG.E R2, desc[UR38][R2.64] ;  /* 0x0000002602027981 */ /* 0x000ea4000c1e1900 */
[----:B--2---:R-:W-:Y:S01]  /*7720*/  R2UR UR6, R2 ;  /* 0x00000000020672ca */ /* 0x004fe200000e0000 */
[----:B------:R-:W-:-:S14]  /*7730*/  BRA `(.L_x_1876) ;  /* 0x0000000000307947 */ /* 0x000fdc0003800000 */
.L_x_1875:
[----:B------:R-:W-:Y:S02]  /*7740*/  ULDC.64 UR18, c[0x0][0x778] ;  /* 0x0001de0000127ab9 */ /* 0x000fe40000000a00 */
[----:B------:R-:W-:-:S04]  /*7750*/  ISETP.NE.U32.AND P0, PT, RZ, UR18, PT ;  /* 0x00000012ff007c0c */ /* 0x000fc8000bf05070 */
[----:B------:R-:W-:-:S13]  /*7760*/  ISETP.NE.AND.EX P0, PT, RZ, UR19, PT, P0 ;  /* 0x00000013ff007c0c */ /* 0x000fda000bf05300 */
[----:B------:R-:W-:Y:S05]  /*7770*/  @!P0 BRA `(.L_x_1876) ;  /* 0x0000000000208947 */ /* 0x000fea0003800000 */
[----:B------:R-:W-:Y:S02]  /*7780*/  ULDC.64 UR6, c[0x0][0x778] ;  /* 0x0001de0000067ab9 */ /* 0x000fe40000000a00 */
[----:B------:R-:W-:-:S06]  /*7790*/  UIMAD.WIDE UR6, UR16, 0x4, UR6 ;  /* 0x00000004100678a5 */ /* 0x000fcc000f8e0206 */
[----:B------:R-:W-:Y:S02]  /*77a0*/  IMAD.U32 R2, RZ, RZ, UR6 ;  /* 0x00000006ff027e24 */ /* 0x000fe4000f8e00ff */
[----:B------:R-:W-:-:S05]  /*77b0*/  IMAD.U32 R3, RZ, RZ, UR7 ;  /* 0x00000007ff037e24 */ /* 0x000fca000f8e00ff */
[----:B------:R-:W2:Y:S04]  /*77c0*/  LDG.E R0, desc[UR38][R2.64] ;  /* 0x0000002602007981 */ /* 0x000ea8000c1e1900 */
[----:B------:R-:W2:Y:S02]  /*77d0*/  LDG.E R5, desc[UR38][R2.64+0x4] ;  /* 0x0000042602057981 */ /* 0x000ea4000c1e1900 */
[----:B--2---:R-:W-:-:S05]  /*77e0*/  IMAD.IADD R0, R5, 0x1, -R0 ;  /* 0x0000000105007824 */ /* 0x004fca00078e0a00 */
[----:B------:R-:W-:-:S15]  /*77f0*/  R2UR UR6, R0 ;  /* 0x00000000000672ca */ /* 0x000fde00000e0000 */
.L_x_1876:
[----:B------:R-:W-:Y:S01]  /*7800*/  UIADD3 UR7, -UR6, UR8, UR11 ;  /* 0x0000000806077290 */ /* 0x000fe2000fffe10b */
[----:B------:R-:W-:Y:S01]  /*7810*/  ISETP.LE.AND P0, PT, RZ, UR12, PT ;  /* 0x0000000cff007c0c */ /* 0x000fe2000bf03270 */
[----:B------:R-:W-:Y:S02]  /*7820*/  ULDC UR9, c[0x0][0x74c] ;  /* 0x0001d30000097ab9 */ /* 0x000fe40000000800 */
[----:B------:R-:W-:Y:S02]  /*7830*/  UIADD3 UR9, UR7, -UR9, URZ ;  /* 0x8000000907097290 */ /* 0x000fe4000fffe03f */
[----:B------:R-:W-:Y:S02]  /*7840*/  UIADD3 UR7, UR8, 0x3f, URZ ;  /* 0x0000003f08077890 */ /* 0x000fe4000fffe03f */
[----:B------:R-:W-:-:S04]  /*7850*/  USHF.R.S32.HI UR10, URZ, 0x1f, UR9 ;  /* 0x0000001f3f0a7899 */ /* 0x000fc80008011409 */
[----:B------:R-:W-:Y:S02]  /*7860*/  ULEA.HI UR10, UR10, UR9, URZ, 0x6 ;  /* 0x000000090a0a7291 */ /* 0x000fe4000f8f303f */
[----:B------:R-:W-:Y:S02]  /*7870*/  USHF.R.S32.HI UR9, URZ, 0x1f, UR7 ;  /* 0x0000001f3f097899 */ /* 0x000fe40008011407 */
[----:B------:R-:W-:Y:S02]  /*7880*/  USHF.R.S32.HI UR10, URZ, 0x6, UR10 ;  /* 0x000000063f0a7899 */ /* 0x000fe4000801140a */
[----:B------:R-:W-:Y:S02]  /*7890*/  ULEA.HI UR9, UR9, UR7, URZ, 0x6 ;  /* 0x0000000709097291 */ /* 0x000fe4000f8f303f */
[----:B------:R-:W-:Y:S02]  /*78a0*/  UISETP.LT.AND UP1, UPT, URZ, UR10, UPT ;  /* 0x0000000a3f00728c */ /* 0x000fe4000bf21270 */
[----:B------:R-:W-:-:S02]  /*78b0*/  USHF.R.S32.HI UR9, URZ, 0x6, UR9 ;  /* 0x000000063f097899 */ /* 0x000fc40008011409 */
[----:B------:R-:W-:-:S04]  /*78c0*/  USEL UR7, URZ, UR10, !UP1 ;  /* 0x0000000a3f077287 */ /* 0x000fc8000c800000 */
[----:B------:R-:W-:Y:S01]  /*78d0*/  IMAD.U32 R2, RZ, RZ, UR9 ;  /* 0x00000009ff027e24 */ /* 0x000fe2000f8e00ff */
[----:B------:R-:W-:Y:S07]  /*78e0*/  @!P0 BRA `(.L_x_1877) ;  /* 0x00000000001c8947 */ /* 0x000fee0003800000 */
[----:B------:R-:W-:Y:S01]  /*78f0*/  UIADD3 UR8, UR11, 0x9f, UR8 ;  /* 0x0000009f0b087890 */ /* 0x000fe2000fffe008 */
[----:B------:R-:W-:-:S03]  /*7900*/  ULDC UR9, c[0x0][0x748] ;  /* 0x0001d20000097ab9 */ /* 0x000fc60000000800 */
[----:B------:R-:W-:-:S04]  /*7910*/  UIADD3 UR8, UR8, UR9, -UR6 ;  /* 0x0000000908087290 */ /* 0x000fc8000fffe806 */
[----:B------:R-:W-:-:S04]  /*7920*/  USHF.R.S32.HI UR6, URZ, 0x1f, UR8 ;  /* 0x0000001f3f067899 */ /* 0x000fc80008011408 */
[----:B------:R-:W-:-:S04]  /*7930*/  ULEA.HI UR6, UR6, UR8, URZ, 0x6 ;  /* 0x0000000806067291 */ /* 0x000fc8000f8f303f */
[----:B------:R-:W-:-:S06]  /*7940*/  USHF.R.S32.HI UR6, URZ, 0x6, UR6 ;  /* 0x000000063f067899 */ /* 0x000fcc0008011406 */
[----:B------:R-:W-:-:S07]  /*7950*/  VIMNMX R2, R2, UR6, PT ;  /* 0x0000000602027c48 */ /* 0x000fce000bfe0100 */
.L_x_1877:
[----:B------:R-:W-:-:S13]  /*7960*/  ISETP.GT.AND P0, PT, R2, UR7, PT ;  /* 0x0000000702007c0c */ /* 0x000fda000bf04270 */
[----:B------:R-:W-:Y:S05]  /*7970*/  @!P0 BRA `(.L_x_1790) ;  /* 0x0000003800808947 */ /* 0x000fea0003800000 */
[----:B------:R-:W-:Y:S01]  /*7980*/  ULDC.64 UR12, c[0x0][0x2d8] ;  /* 0x0000b600000c7ab9 */ /* 0x000fe20000000a00 */
[----:B------:R-:W-:Y:S01]  /*7990*/  VIADD R0, R2, -UR7 ;  /* 0x8000000702007c36 */ /* 0x000fe20008000000 */
[----:B------:R-:W-:Y:S02]  /*79a0*/  UIMAD UR8, UR14, UR12, URZ ;  /* 0x0000000c0e0872a4 */ /* 0x000fe4000f8e023f */
[----:B------:R-:W-:Y:S02]  /*79b0*/  UIMAD.WIDE.U32 UR10, UR17, UR12, URZ ;  /* 0x0000000c110a72a5 */ /* 0x000fe4000f8e003f */
[----:B------:R-:W-:Y:S01]  /*79c0*/  USHF.R.S32.HI UR6, URZ, 0x1f, UR16 ;  /* 0x0000001f3f067899 */ /* 0x000fe20008011410 */
[----:B------:R-:W-:Y:S01]  /*79d0*/  LOP3.LUT R0, R0, 0x1, RZ, 0xc0, !PT ;  /* 0x0000000100007812 */ /* 0x000fe200078ec0ff */
[----:B------:R-:W-:Y:S02]  /*79e0*/  UIMAD UR17, UR17, UR13, UR8 ;  /* 0x0000000d111172a4 */ /* 0x000fe4000f8e0208 */
[----:B------:R-:W-:Y:S01]  /*79f0*/  UIADD3 UR8, UP1, UR4, UR10, URZ ;  /* 0x0000000a04087290 */ /* 0x000fe2000ff3e03f */
[----:B------:R-:W-:Y:S01]  /*7a00*/  ISETP.NE.U32.AND P1, PT, R0, 0x1, PT ;  /* 0x000000010000780c */ /* 0x000fe20003f25070 */
[----:B------:R-:W-:-:S02]  /*7a10*/  UIADD3 UR17, UR11, UR17, URZ ;  /* 0x000000110b117290 */ /* 0x000fc4000fffe03f */
[----:B------:R-:W-:Y:S01]  /*7a20*/  USEL UR6, UR6, URZ, !UP0 ;  /* 0x0000003f06067287 */ /* 0x000fe2000c000000 */
[----:B------:R-:W-:Y:S01]  /*7a30*/  ULDC.64 UR36, c[0x0][0x2e0] ;  /* 0x0000b80000247ab9 */ /* 0x000fe20000000a00 */
[----:B------:R-:W-:Y:S02]  /*7a40*/  USEL UR16, UR16, URZ, !UP0 ;  /* 0x0000003f10107287 */ /* 0x000fe4000c000000 */
[----:B------:R-:W-:Y:S02]  /*7a50*/  UIADD3.X UR9, UR5, UR17, URZ, UP1, !UPT ;  /* 0x0000001105097290 */ /* 0x000fe40008ffe43f */
[----:B------:R-:W-:Y:S02]  /*7a60*/  UIMAD UR18, UR6, UR36, URZ ;  /* 0x00000024061272a4 */ /* 0x000fe4000f8e023f */
[----:B------:R-:W-:Y:S02]  /*7a70*/  UIMAD.WIDE.U32 UR8, UR16, UR36, UR8 ;  /* 0x00000024100872a5 */ /* 0x000fe4000f8e0008 */
[----:B------:R-:W-:Y:S01]  /*7a80*/  UIMAD UR18, UR16, UR37, UR18 ;  /* 0x00000025101272a4 */ /* 0x000fe2000f8e0212 */
[----:B------:R-:W-:-:S03]  /*7a90*/  ELECT P0, URZ, PT ;  /* 0x00000000003f782f */ /* 0x000fc60003800000 */
        /* <DEDUP_REMOVED lines=20> */
.L_x_1880:
[----:B------:R-:W-:Y:S05]  /*7be0*/  BSYNC B0 ;  /* 0x0000000000007941 */ /* 0x000fea0003800000 */
.L_x_1879:
        /* <DEDUP_REMOVED lines=18> */
.L_x_1882:
[----:B------:R-:W-:Y:S05]  /*7d10*/  BSYNC B0 ;  /* 0x0000000000007941 */ /* 0x000fea0003800000 */
.L_x_1881:
        /* <DEDUP_REMOVED lines=19> */
.L_x_1884:
[----:B------:R-:W-:Y:S05]  /*7e50*/  BSYNC B0 ;  /* 0x0000000000007941 */ /* 0x000fea0003800000 */
.L_x_1883:
[----:B------:R-:W-:Y:S06]  /*7e60*/  BAR.ARV 0xa, 0xa0 ;  /* 0x0282800000007b1d */ /* 0x000fec0000002000 */
[----:B------:R-:W-:Y:S04]  /*7e70*/  BSSY B0, `(.L_x_1885) ;  /* 0x0000003000007945 */ /* 0x000fe80003800000 */
[----:B------:R-:W-:Y:S05]  /*7e80*/  @!P0 BRA `(.L_x_1886) ;  /* 0x0000000000048947 */ /* 0x000fea0003800000 */
[----:B------:R-:W-:-:S04]  /*7e90*/  DEPBAR.LE SB0, 0x1 ;  /* 0x000080400000791a */ /* 0x000fc80000000000 */
.L_x_1886:
[----:B------:R-:W-:Y:S05]  /*7ea0*/  BSYNC B0 ;  /* 0x0000000000007941 */ /* 0x000fea0003800000 */
.L_x_1885:
[----:B------:R-:W-:Y:S06]  /*7eb0*/  BAR.ARV 0xb, 0xa0 ;  /* 0x02c2800000007b1d */ /* 0x000fec0000002000 */
[----:B------:R-:W-:Y:S04]  /*7ec0*/  BSSY B0, `(.L_x_1887) ;  /* 0x0000003000007945 */ /* 0x000fe80003800000 */
[----:B------:R-:W-:Y:S05]  /*7ed0*/  @!P0 BRA `(.L_x_1888) ;  /* 0x0000000000048947 */ /* 0x000fea0003800000 */
[----:B------:R-:W-:-:S04]  /*7ee0*/  DEPBAR.LE SB0, 0x0 ;  /* 0x000080000000791a */ /* 0x000fc80000000000 */
.L_x_1888:
[----:B------:R-:W-:Y:S05]  /*7ef0*/  BSYNC B0 ;  /* 0x0000000000007941 */ /* 0x000fea0003800000 */
.L_x_1887:
[----:B------:R-:W-:Y:S06]  /*7f00*/  BAR.ARV 0xc, 0xa0 ;  /* 0x0302800000007b1d */ /* 0x000fec0000002000 */
[----:B------:R-:W-:Y:S01]  /*7f10*/  UIADD3 UR19, UR7, 0x1, URZ ;  /* 0x0000000107137890 */ /* 0x000fe2000fffe03f */
[----:B------:R-:W-:Y:S11]  /*7f20*/  BRA `(.L_x_1889) ;  /* 0x0000000000047947 */ /* 0x000ff60003800000 */
.L_x_1878:
[----:B------:R-:W-:-:S05]  /*7f30*/  UMOV UR19, UR7 ;  /* 0x0000000700137c82 */ /* 0x000fca0008000000 */
.L_x_1889:
[----:B------:R-:W-:-:S06]  /*7f40*/  UIADD3 UR6, UR7, 0x1, URZ ;  /* 0x0000000107067890 */ /* 0x000fcc000fffe03f */
[----:B------:R-:W-:-:S13]  /*7f50*/  ISETP.NE.AND P1, PT, R2, UR6, PT ;  /* 0x0000000602007c0c */ /* 0x000fda000bf25270 */
[----:B------:R-:W-:Y:S05]  /*7f60*/  @!P1 BRA `(.L_x_1790) ;  /* 0x0000003400049947 */ /* 0x000fea0003800000 */
[----:B------:R-:W-:Y:S01]  /*7f70*/  UMOV UR12, UR10 ;  /* 0x0000000a000c7c82 */ /* 0x000fe20008000000 */
[----:B------:R-:W-:Y:S01]  /*7f80*/  UMOV UR13, UR17 ;  /* 0x00000011000d7c82 */ /* 0x000fe20008000000 */
[----:B------:R-:W-:Y:S01]  /*7f90*/  ULDC.64 UR14, c[0x0][0x2c0] ;  /* 0x0000b000000e7ab9 */ /* 0x000fe20000000a00 */
[----:B------:R-:W-:Y:S02]  /*7fa0*/  UIMAD.WIDE.U32 UR12, UR16, UR36, UR12 ;  /* 0x00000024100c72a5 */ /* 0x000fe4000f8e000c */
[----:B------:R-:W-:Y:S02]  /*7fb0*/  UIMAD UR20, UR19, 0x3000, URZ ;  /* 0x00003000131478a4 */ /* 0x000fe4000f8e023f */
[----:B------:R-:W-:Y:S01]  /*7fc0*/  UIADD3 UR37, UP0, UR4, UR12, URZ ;  /* 0x0000000c04257290 */ /* 0x000fe2000ff1e03f */
[----:B------:R-:W-:Y:S01]  /*7fd0*/  UMOV UR6, URZ ;  /* 0x0000003f00067c82 */ /* 0x000fe20008000000 */
[----:B------:R-:W-:Y:S02]  /*7fe0*/  ULDC.64 UR34, c[0x0][0x2c0] ;  /* 0x0000b00000227ab9 */ /* 0x000fe40000000a00 */
[----:B------:R-:W-:-:S02]  /*7ff0*/  UIADD3.X UR12, UR5, UR18, UR13, UP0, !UPT ;  /* 0x00000012050c7290 */ /* 0x000fc400087fe40d */
[----:B------:R-:W-:Y:S01]  /*8000*/  ULEA UR25, UP0, UR37, UR14, 0x2 ;  /* 0x0000000e25197291 */ /* 0x000fe2000f80103f */
[----:B------:R-:W-:-:S03]  /*8010*/  UMOV UR46, UR20 ;  /* 0x00000014002e7c82 */ /* 0x000fc60008000000 */
        /* <DEDUP_REMOVED lines=10> */
[----:B------:R-:W-:-:S12]  /*80c0*/  UIADD3.X UR37, URZ, UR37, URZ, UP4, !UPT ;  /* 0x000000253f257290 */ /* 0x000fd8000a7fe43f */
.L_x_1910:
[----:B------:R-:W-:Y:S01]  /*80d0*/  UIADD3 UR44, UR20, UR6, URZ ;  /* 0x00000006142c7290 */ /* 0x000fe2000fffe03f */
[----:B------:R-:W-:Y:S06]  /*80e0*/  BAR.SYNC.DEFER_BLOCKING 0xd, 0xa0 ;  /* 0x0342800000007b1d */ /* 0x000fec0000010000 */
[----:B------:R-:W-:Y:S01]  /*80f0*/  UMOV UR14, UR22 ;  /* 0x00000016000e7c82 */ /* 0x000fe20008000000 */
[----:B------:R-:W-:Y:S01]  /*8100*/  UMOV UR15, UR27 ;  /* 0x0000001b000f7c82 */ /* 0x000fe20008000000 */
[----:B------:R-:W-:Y:S01]  /*8110*/  UMOV UR12, UR24 ;  /* 0x00000018000c7c82 */ /* 0x000fe20008000000 */
[----:B------:R-:W-:Y:S01]  /*8120*/  UMOV UR13, UR29 ;  /* 0x0000001d000d7c82 */ /* 0x000fe20008000000 */
[----:B------:R-:W-:Y:S01]  /*8130*/  UIMAD.WIDE UR32, UR44, 0x4, UR14 ;  /* 0x000000042c2078a5 */ /* 0x000fe2000f8e020e */
[----:B------:R-:W-:Y:S01]  /*8140*/  BSSY B0, `(.L_x_1890) ;  /* 0x0000019000007945 */ /* 0x000fe20003800000 */
[----:B------:R-:W-:Y:S01]  /*8150*/  UIMAD.WIDE UR30, UR44, 0x4, UR12 ;  /* 0x000000042c1e78a5 */ /* 0x000fe2000f8e020c */
[----:B------:R-:W-:Y:S01]  /*8160*/  UMOV UR14, UR21 ;  /* 0x00000015000e7c82 */ /* 0x000fe20008000000 */
[----:B------:R-:W-:Y:S01]  /*8170*/  UMOV UR15, UR26 ;  /* 0x0000001a000f7c82 */ /* 0x000fe20008000000 */
[----:B------:R-:W-:Y:S01]  /*8180*/  UMOV UR12, UR23 ;  /* 0x00000017000c7c82 */ /* 0x000fe20008000000 */
[----:B------:R-:W-:Y:S01]  /*8190*/  UMOV UR13, UR28 ;  /* 0x0000001c000d7c82 */ /* 0x000fe20008000000 */
[----:B------:R-:W-:-:S02]  /*81a0*/  UIMAD.WIDE UR40, UR44, 0x4, UR14 ;  /* 0x000000042c2878a5 */ /* 0x000fc4000f8e020e */
[----:B------:R-:W-:Y:S01]  /*81b0*/  UIMAD.WIDE UR42, UR44, 0x4, UR12 ;  /* 0x000000042c2a78a5 */ /* 0x000fe2000f8e020c */
[----:B------:R-:W-:Y:S01]  /*81c0*/  UMOV UR14, UR25 ;  /* 0x00000019000e7c82 */ /* 0x000fe20008000000 */
[----:B------:R-:W-:Y:S02]  /*81d0*/  UMOV UR15, UR37 ;  /* 0x00000025000f7c82 */ /* 0x000fe40008000000 */
[----:B------:R-:W-:Y:S01]  /*81e0*/  UIMAD.WIDE UR12, UR44, 0x4, UR14 ;  /* 0x000000042c0c78a5 */ /* 0x000fe2000f8e020e */
[----:B------:R-:W-:Y:S11]  /*81f0*/  @!P0 BRA `(.L_x_1891) ;  /* 0x0000000000348947 */ /* 0x000ff60003800000 */
[----:B------:R-:W1:Y:S01]  /*8200*/  S2UR UR15, SR_CgaCtaId ;  /* 0x00000000000f79c3 */ /* 0x000e620000008800 */
[----:B------:R-:W-:Y:S01]  /*8210*/  UIADD3 UR44, UP0, UR46, UR8, URZ ;  /* 0x000000082e2c7290 */ /* 0x000fe2000ff1e03f */
[----:B------:R-:W-:Y:S01]  /*8220*/  UMOV UR14, 0x400 ;  /* 0x00000400000e7882 */ /* 0x000fe20000000000 */
[----:B------:R-:W-:Y:S02]  /*8230*/  UMOV UR49, 0x400 ;  /* 0x0000040000317882 */ /* 0x000fe40000000000 */
[----:B------:R-:W-:Y:S02]  /*8240*/  ULEA.HI.X.SX32 UR45, UR46, UR47, 0x1, UP0 ;  /* 0x0000002f2e2d7291 */ /* 0x000fe400080f0e3f */
[----:B-1----:R-:W-:Y:S02]  /*8250*/  ULEA UR15, UR15, UR14, 0x18 ;  /* 0x0000000e0f0f7291 */ /* 0x002fe4000f8ec03f */
[----:B------:R-:W-:Y:S02]  /*8260*/  ULEA UR14, UP0, UR44, UR34, 0x2 ;  /* 0x000000222c0e7291 */ /* 0x000fe4000f80103f */
[----:B------:R-:W-:-:S02]  /*8270*/  UIADD3 UR48, UR15, 0x12000, URZ ;  /* 0x000120000f307890 */ /* 0x000fc4000fffe03f */
[----:B------:R-:W-:-:S03]  /*8280*/  ULEA.HI.X UR15, UR44, UR35, UR45, 0x2, UP0 ;  /* 0x000000232c0f7291 */ /* 0x000fc600080f142d */
[----:B------:R-:W-:Y:S01]  /*8290*/  UMOV UR44, 0x0 ;  /* 0x00000000002c7882 */ /* 0x000fe20000000000 */
[----:B------:R-:W-:-:S05]  /*82a0*/  UMOV UR45, 0x14f00000 ;  /* 0x14f00000002d7882 */ /* 0x000fca0000000000 */
[----:B------:R1:W-:Y:S02]  /*82b0*/  UBLKRED.G.S.ADD.F32.RN [UR14], [UR48], UR49, desc[UR44] ;  /* 0x00002c0e300073bb */ /* 0x0003e400080a1431 */
[----:B-1----:R0:W-:Y:S02]  /*82c0*/  UTMACMDFLUSH ;  /* 0x00000000000079b7 */ /* 0x0021e40000000000 */
.L_x_1891:
[----:B------:R-:W-:Y:S05]  /*82d0*/  BSYNC B0 ;  /* 0x0000000000007941 */ /* 0x000fea0003800000 */
.L_x_1890:
[----:B------:R-:W-:Y:S06]  /*82e0*/  BAR.SYNC.DEFER_BLOCKING 0xe, 0xa0 ;  /* 0x0382800000007b1d */ /* 0x000fec0000010000 */
[----:B------:R-:W-:Y:S04]  /*82f0*/  BSSY B0, `(.L_x_1892) ;  /* 0x000000b000007945 */ /* 0x000fe80003800000 */
[----:B------:R-:W-:Y:S05]  /*8300*/  @!P0 BRA `(.L_x_1893) ;  /* 0x0000000000248947 */ /* 0x000fea0003800000 */
[----:B------:R-:W1:Y:S01]  /*8310*/  S2UR UR15, SR_CgaCtaId ;  /* 0x00000000000f79c3 */ /* 0x000e620000008800 */
[----:B------:R-:W-:Y:S01]  /*8320*/  UMOV UR14, 0x400 ;  /* 0x00000400000e7882 */ /* 0x000fe20000000000 */
[----:B------:R-:W-:Y:S01]  /*8330*/  UMOV UR45, 0x400 ;  /* 0x00000400002d7882 */ /* 0x000fe20000000000 */
[----:B-1----:R-:W-:-:S03]  /*8340*/  ULEA UR14, UR15, UR14, 0x18 ;  /* 0x0000000e0f0e7291 */ /* 0x002fc6000f8ec03f */
[----:B------:R-:W-:Y:S01]  /*8350*/  UMOV UR15, 0x14f00000 ;  /* 0x14f00000000f7882 */ /* 0x000fe20000000000 */
[----:B------:R-:W-:-:S03]  /*8360*/  UIADD3 UR44, UR14, 0x16000, URZ ;  /* 0x000160000e2c7890 */ /* 0x000fc6000fffe03f */
[----:B------:R-:W-:-:S06]  /*8370*/  UMOV UR14, 0x0 ;  /* 0x00000000000e7882 */ /* 0x000fcc0000000000 */
[----:B------:R1:W-:Y:S02]  /*8380*/  UBLKRED.G.S.ADD.F32.RN [UR32], [UR44], UR45, desc[UR14] ;  /* 0x00000e202c0073bb */ /* 0x0003e400080a142d */
[----:B-1----:R0:W-:Y:S02]  /*8390*/  UTMACMDFLUSH ;  /* 0x00000000000079b7 */ /* 0x0021e40000000000 */
.L_x_1893:
[----:B------:R-:W-:Y:S05]  /*83a0*/  BSYNC B0 ;  /* 0x0000000000007941 */ /* 0x000fea0003800000 */
.L_x_1892:
        /* <DEDUP_REMOVED lines=10> */
[----:B------:R1:W-:Y:S01]  /*8450*/  UBLKRED.G.S.ADD.F32.RN [UR30], [UR32], UR33, desc[UR14] ;  /* 0x00000e1e200073bb */ /* 0x0003e200080a1421 */
[----:B------:R0:W-:Y:S01]  /*8460*/  UTMACMDFLUSH ;  /* 0x00000000000079b7 */ /* 0x0001e20000000000 */
[----:B-1----:R-:W-:-:S04]  /*8470*/  DEPBAR.LE SB0, 0x2 ;  /* 0x000080800000791a */ /* 0x002fc80000000000 */
.L_x_1895:
[----:B------:R-:W-:Y:S05]  /*8480*/  BSYNC B0 ;  /* 0x0000000000007941 */ /* 0x000fea0003800000 */
.L_x_1894:
[----:B------:R-:W-:Y:S06]  /*8490*/  BAR.ARV 0xa, 0xa0 ;  /* 0x0282800000007b1d */ /* 0x000fec0000002000 */
[----:B------:R-:W-:Y:S04]  /*84a0*/  BSSY B0, `(.L_x_1896) ;  /* 0x0000003000007945 */ /* 0x000fe80003800000 */
[----:B------:R-:W-:Y:S05]  /*84b0*/  @!P0 BRA `(.L_x_1897) ;  /* 0x0000000000048947 */ /* 0x000fea0003800000 */
[----:B------:R-:W-:-:S04]  /*84c0*/  DEPBAR.LE SB0, 0x1 ;  /* 0x000080400000791a */ /* 0x000fc80000000000 */
.L_x_1897:
[----:B------:R-:W-:Y:S05]  /*84d0*/  BSYNC B0 ;  /* 0x0000000000007941 */ /* 0x000fea0003800000 */
.L_x_1896:
[----:B------:R-:W-:Y:S06]  /*84e0*/  BAR.ARV 0xb, 0xa0 ;  /* 0x02c2800000007b1d */ /* 0x000fec0000002000 */
[----:B------:R-:W-:Y:S04]  /*84f0*/  BSSY B0, `(.L_x_1898) ;  /* 0x0000003000007945 */ /* 0x000fe80003800000 */
[----:B------:R-:W-:Y:S05]  /*8500*/  @!P0 BRA `(.L_x_1899) ;  /* 0x0000000000048947 */ /* 0x000fea0003800000 */
[----:B------:R-:W-:-:S04]  /*8510*/  DEPBAR.LE SB0, 0x0 ;  /* 0x000080000000791a */ /* 0x000fc80000000000 */
.L_x_1899:
[----:B------:R-:W-:Y:S05]  /*8520*/  BSYNC B0 ;  /* 0x0000000000007941 */ /* 0x000fea0003800000 */
.L_x_1898:
[----:B------:R-:W-:Y:S06]  /*8530*/  BAR.ARV 0xc, 0xa0 ;  /* 0x0302800000007b1d */ /* 0x000fec0000002000 */
[----:B------:R-:W-:Y:S02]  /*8540*/  BSSY B0, `(.L_x_1900) ;  /* 0x000000c000007945 */ /* 0x000fe40003800000 */
[----:B------:R-:W-:Y:S06]  /*8550*/  BAR.SYNC.DEFER_BLOCKING 0xd, 0xa0 ;  /* 0x0342800000007b1d */ /* 0x000fec0000010000 */
        /* <DEDUP_REMOVED lines=10> */
.L_x_1901:
[----:B------:R-:W-:Y:S05]  /*8600*/  BSYNC B0 ;  /* 0x0000000000007941 */ /* 0x000fea0003800000 */
.L_x_1900:
        /* <DEDUP_REMOVED lines=12> */
.L_x_1903:
[----:B------:R-:W-:Y:S05]  /*86d0*/  BSYNC B0 ;  /* 0x0000000000007941 */ /* 0x000fea0003800000 */
.L_x_1902:
        /* <DEDUP_REMOVED lines=13> */
.L_x_1905:
[----:B------:R-:W-:Y:S05]  /*87b0*/  BSYNC B0 ;  /* 0x0000000000007941 */ /* 0x000fea0003800000 */
.L_x_1904:
[----:B------:R-:W-:Y:S06]  /*87c0*/  BAR.ARV 0xa, 0xa0 ;  /* 0x0282800000007b1d */ /* 0x000fec0000002000 */
[----:B------:R-:W-:Y:S04]  /*87d0*/  BSSY B0, `(.L_x_1906) ;  /* 0x0000003000007945 */ /* 0x000fe80003800000 */
[----:B------:R-:W-:Y:S05]  /*87e0*/  @!P0 BRA `(.L_x_1907) ;  /* 0x0000000000048947 */ /* 0x000fea0003800000 */
[----:B------:R-:W-:-:S04]  /*87f0*/  DEPBAR.LE SB0, 0x1 ;  /* 0x000080400000791a */ /* 0x000fc80000000000 */
.L_x_1907:
[----:B------:R-:W-:Y:S05]  /*8800*/  BSYNC B0 ;  /* 0x0000000000007941 */ /* 0x000fea0003800000 */
.L_x_1906:
[----:B------:R-:W-:Y:S01]  /*8810*/  UIADD3 UR19, UR19, 0x2, URZ ;  /* 0x0000000213137890 */ /* 0x000fe2000fffe03f */
[----:B------:R-:W-:Y:S06]  /*8820*/  BAR.ARV 0xb, 0xa0 ;  /* 0x02c2800000007b1d */ /* 0x000fec0000002000 */
[----:B------:R-:W-:Y:S01]  /*8830*/  BSSY B0, `(.L_x_1908) ;  /* 0x0000004000007945 */ /* 0x000fe20003800000 */
[----:B------:R-:W-:-:S03]  /*8840*/  ISETP.LE.AND P1, PT, R2, UR19, PT ;  /* 0x0000001302007c0c */ /* 0x000fc6000bf23270 */
[----:B------:R-:W-:Y:S10]  /*8850*/  @!P0 BRA `(.L_x_1909) ;  /* 0x0000000000048947 */ /* 0x000ff40003800000 */
[----:B------:R-:W-:-:S04]  /*8860*/  DEPBAR.LE SB0, 0x0 ;  /* 0x000080000000791a */ /* 0x000fc80000000000 */
.L_x_1909:
[----:B------:R-:W-:Y:S05]  /*8870*/  BSYNC B0 ;  /* 0x0000000000007941 */ /* 0x000fea0003800000 */
.L_x_1908:
[----:B------:R-:W-:Y:S06]  /*8880*/  BAR.ARV 0xc, 0xa0 ;  /* 0x0302800000007b1d */ /* 0x000fec0000002000 */
[----:B------:R-:W-:Y:S02]  /*8890*/  UIADD3 UR46, UR46, 0x6000, URZ ;  /* 0x000060002e2e7890 */ /* 0x000fe4000fffe03f */
[----:B------:R-:W-:Y:S01]  /*88a0*/  UIADD3 UR6, UR6, 0x6000, URZ ;  /* 0x0000600006067890 */ /* 0x000fe2000fffe03f */
[----:B------:R-:W-:Y:S11]  /*88b0*/  @!P1 BRA `(.L_x_1910) ;  /* 0xfffffff800049947 */ /* 0x000ff6000383ffff */
[----:B------:R-:W-:Y:S05]  /*88c0*/  BRA `(.L_x_1790) ;  /* 0x0000002800ac7947 */ /* 0x000fea0003800000 */
.L_x_1870:
[----:B------:R-:W-:Y:S01]  /*88d0*/  ULDC.64 UR4, c[0x0][0x8d8] ;  /* 0x0002360000047ab9 */ /* 0x000fe20000000a00 */
[----:B------:R-:W1:Y:S01]  /*88e0*/  S2R R9, SR_CTAID.X ;  /* 0x0000000000097919 */ /* 0x000e620000002500 */
[----:B------:R-:W-:Y:S01]  /*88f0*/  ISETP.NE.U32.AND P0, PT, RZ, UR4, PT ;  /* 0x00000004ff007c0c */ /* 0x000fe2000bf05070 */
[----:B------:R-:W2:Y:S01]  /*8900*/  S2UR UR28, SR_CTAID.Y ;  /* 0x00000000001c79c3 */ /* 0x000ea20000002600 */
[----:B------:R-:W3:Y:S02]  /*8910*/  S2R R13, SR_CTAID.Z ;  /* 0x00000000000d7919 */ /* 0x000ee40000002700 */
[----:B------:R-:W-:-:S13]  /*8920*/  ISETP.NE.AND.EX P0, PT, RZ, UR5, PT, P0 ;  /* 0x00000005ff007c0c */ /* 0x000fda000bf05300 */
[----:B------:R-:W-:Y:S05]  /*8930*/  @!P0 BRA `(.L_x_1911) ;  /* 0x0000000000108947 */ /* 0x000fea0003800000 */
[----:B------:R-:W3:Y:S02]  /*8940*/  LDC.64 R2, c[0x0][0x8d8] ;  /* 0x00023600ff027b82 */ /* 0x000ee40000000a00 */
[----:B---3--:R-:W-:-:S05]  /*8950*/  IMAD.WIDE R2, R13, 0x4, R2 ;  /* 0x000000040d027825 */ /* 0x008fca00078e0202 */
[----:B------:R3:W5:Y:S01]  /*8960*/  LDG.E R5, desc[UR38][R2.64] ;  /* 0x0000002602057981 */ /* 0x000762000c1e1900 */
[----:B------:R-:W-:Y:S05]  /*8970*/  BRA `(.L_x_1912) ;  /* 0x00000000002c7947 */ /* 0x000fea0003800000 */
.L_x_1911:
[----:B------:R-:W-:Y:S02]  /*8980*/  ULDC.64 UR4, c[0x0][0x8d0] ;  /* 0x0002340000047ab9 */ /* 0x000fe40000000a00 */
[----:B------:R-:W-:-:S04]  /*8990*/  ISETP.NE.U32.AND P0, PT, RZ, UR4, PT ;  /* 0x00000004ff007c0c */ /* 0x000fc8000bf05070 */
[----:B------:R-:W-:-:S13]  /*89a0*/  ISETP.NE.AND.EX P0, PT, RZ, UR5, PT, P0 ;  /* 0x00000005ff007c0c */ /* 0x000fda000bf05300 */
[----:B------:R-:W-:Y:S05]  /*89b0*/  @!P0 BRA `(.L_x_1913) ;  /* 0x0000000000188947 */ /* 0x000fea0003800000 */
[----:B------:R-:W3:Y:S02]  /*89c0*/  LDC.64 R2, c[0x0][0x8d0] ;  /* 0x00023400ff027b82 */ /* 0x000ee40000000a00 */
[----:B---3--:R-:W-:-:S05]  /*89d0*/  IMAD.WIDE R2, R13, 0x4, R2 ;  /* 0x000000040d027825 */ /* 0x008fca00078e0202 */
[----:B------:R-:W3:Y:S04]  /*89e0*/  LDG.E R5, desc[UR38][R2.64] ;  /* 0x0000002602057981 */ /* 0x000ee8000c1e1900 */
[----:B------:R-:W3:Y:S02]  /*89f0*/  LDG.E R0, desc[UR38][R2.64+0x4] ;  /* 0x0000042602007981 */ /* 0x000ee4000c1e1900 */
[----:B---3--:R-:W-:Y:S01]  /*8a00*/  IMAD.IADD R5, R0, 0x1, -R5 ;  /* 0x0000000100057824 */ /* 0x008fe200078e0a05 */
[----:B------:R-:W-:Y:S06]  /*8a10*/  BRA `(.L_x_1912) ;  /* 0x0000000000047947 */ /* 0x000fec0003800000 */
.L_x_1913:
[----:B------:R-:W4:Y:S02]  /*8a20*/  LDC R5, c[0x0][0x8bc] ;  /* 0x00022f00ff057b82 */ /* 0x000f240000000800 */
.L_x_1912:
[----:B-1----:R-:W-:Y:S02]  /*8a30*/  IMAD R8, R9, 0x60, RZ ;  /* 0x0000006009087824 */ /* 0x002fe400078e02ff */
[----:B------:R-:W-:Y:S02]  /*8a40*/  IMAD.MOV.U32 R0, RZ, RZ, 0x1 ;  /* 0x00000001ff007424 */ /* 0x000fe400078e00ff */
[----:B---3--:R-:W-:Y:S01]  /*8a50*/  IMAD.MOV.U32 R2, RZ, RZ, RZ ;  /* 0x000000ffff027224 */ /* 0x008fe200078e00ff */
[----:B----45:R-:W-:Y:S01]  /*8a60*/  ISETP.GE.AND P0, PT, R8, R5, PT ;  /* 0x000000050800720c */ /* 0x030fe20003f06270 */
[----:B------:R-:W-:-:S03]  /*8a70*/  IMAD.MOV.U32 R16, RZ, RZ, 0x1 ;  /* 0x00000001ff107424 */ /* 0x000fc600078e00ff */
[----:B------:R-:W-:-:S04]  /*8a80*/  SEL R13, R13, 0xffffffff, !P0 ;  /* 0xffffffff0d0d7807 */ /* 0x000fc80004000000 */
[----:B------:R-:W-:-:S13]  /*8a90*/  ISETP.GE.AND P0, PT, R13, RZ, PT ;  /* 0x000000ff0d00720c */ /* 0x000fda0003f06270 */
[----:B------:R-:W-:Y:S05]  /*8aa0*/  @!P0 BRA `(.L_x_1914) ;  /* 0x0000002400b08947 */ /* 0x000fea0003800000 */
[----:B------:R-:W1:Y:S08]  /*8ab0*/  LDC.64 R10, c[0x0][0x770] ;  /* 0x0001dc00ff0a7b82 */ /* 0x000e700000000a00 */
[----:B------:R-:W3:Y:S08]  /*8ac0*/  LDC.64 R2, c[0x0][0x780] ;  /* 0x0001e000ff027b82 */ /* 0x000ef00000000a00 */
[----:B------:R-:W4:Y:S08]  /*8ad0*/  LDC.64 R4, c[0x0][0x770] ;  /* 0x0001dc00ff047b82 */ /* 0x000f300000000a00 */
[----:B------:R-:W2:Y:S01]  /*8ae0*/  LDC.64 R16, c[0x0][0x778] ;  /* 0x0001de00ff107b82 */ /* 0x000ea20000000a00 */
[----:B-1----:R-:W-:-:S07]  /*8af0*/  ISETP.NE.U32.AND P0, PT, R10, RZ, PT ;  /* 0x000000ff0a00720c */ /* 0x002fce0003f05070 */
[----:B------:R-:W1:Y:S01]  /*8b00*/  LDC R15, c[0x0][0x280] ;  /* 0x0000a000ff0f7b82 */ /* 0x000e620000000800 */
[----:B------:R-:W-:Y:S01]  /*8b10*/  ISETP.NE.AND.EX P0, PT, R11, RZ, PT, P0 ;  /* 0x000000ff0b00720c */ /* 0x000fe20003f05300 */
[----:B------:R-:W-:Y:S01]  /*8b20*/  IMAD.MOV.U32 R12, RZ, RZ, RZ ;  /* 0x000000ffff0c7224 */ /* 0x000fe200078e00ff */
[----:B------:R-:W-:Y:S01]  /*8b30*/  ULDC.64 UR8, c[0x0][0x788] ;  /* 0x0001e20000087ab9 */ /* 0x000fe20000000a00 */
[----:B----4-:R-:W-:-:S10]  /*8b40*/  IMAD.WIDE R4, R13, 0x4, R4 ;  /* 0x000000040d047825 */ /* 0x010fd400078e0204 */
[----:B------:R-:W-:Y:S01]  /*8b50*/  VOTEU.ANY UP0, P0 ;  /* 0x00000000003f7886 */ /* 0x000fe20000000100 */
[----:B------:R-:W-:Y:S02]  /*8b60*/  PLOP3.LUT P3, PT, PT, PT, UP0, 0x80, 0x0 ;  /* 0x000000000000781c */ /* 0x000fe40003f6f008 */
[----:B---3--:R-:W-:-:S04]  /*8b70*/  ISETP.NE.U32.AND P0, PT, R2, RZ, PT ;  /* 0x000000ff0200720c */ /* 0x008fc80003f05070 */
[----:B------:R-:W-:Y:S02]  /*8b80*/  ISETP.NE.AND.EX P1, PT, R3, RZ, PT, P0 ;  /* 0x000000ff0300720c */ /* 0x000fe40003f25300 */
[----:B------:R-:W3:Y:S05]  /*8b90*/  LDC.64 R2, c[0x0][0x778] ;  /* 0x0001de00ff027b82 */ /* 0x000eea0000000a00 */
[----:B------:R-:W4:Y:S01]  /*8ba0*/  @P3 LDG.E R14, desc[UR38][R4.64] ;  /* 0x00000026040e3981 */ /* 0x000f22000c1e1900 */
[----:B--2---:R-:W-:-:S03]  /*8bb0*/  ISETP.NE.U32.AND P0, PT, R16, RZ, PT ;  /* 0x000000ff1000720c */ /* 0x004fc60003f05070 */
[----:B------:R-:W2:Y:S01]  /*8bc0*/  @P3 LDG.E R16, desc[UR38][R4.64] ;  /* 0x0000002604103981 */ /* 0x000ea2000c1e1900 */
[----:B------:R-:W-:Y:S01]  /*8bd0*/  ISETP.NE.AND.EX P0, PT, R17, RZ, PT, P0 ;  /* 0x000000ff1100720c */ /* 0x000fe20003f05300 */
[----:B------:R-:W1:Y:S01]  /*8be0*/  @P1 LDC.64 R6, c[0x0][0x780] ;  /* 0x0001e000ff061b82 */ /* 0x000e620000000a00 */
[----:B---3--:R-:W-:-:S11]  /*8bf0*/  IMAD.WIDE R2, R13, 0x4, R2 ;  /* 0x000000040d027825 */ /* 0x008fd600078e0202 */
[----:B------:R3:W5:Y:S01]  /*8c00*/  @P0 LDG.E R12, desc[UR38][R2.64] ;  /* 0x00000026020c0981 */ /* 0x000762000c1e1900 */
[----:B-1----:R-:W-:-:S05]  /*8c10*/  @P1 IMAD.WIDE R6, R13, 0x4, R6 ;  /* 0x000000040d061825 */ /* 0x002fca00078e0206 */
[----:B------:R3:W5:Y:S01]  /*8c20*/  @P1 LDG.E R15, desc[UR38][R6.64] ;  /* 0x00000026060f1981 */ /* 0x000762000c1e1900 */
[----:B------:R-:W-:Y:S01]  /*8c30*/  ISETP.NE.U32.AND P2, PT, RZ, UR8, PT ;  /* 0x00000008ff007c0c */ /* 0x000fe2000bf45070 */
[----:B------:R-:W-:-:S03]  /*8c40*/  UMOV UR6, URZ ;  /* 0x0000003f00067c82 */ /* 0x000fc60008000000 */
[----:B------:R-:W-:Y:S01]  /*8c50*/  ISETP.NE.AND.EX P2, PT, RZ, UR9, PT, P2 ;  /* 0x00000009ff007c0c */ /* 0x000fe2000bf45320 */
[----:B----4-:R-:W-:-:S05]  /*8c60*/  @P3 IMAD R14, R13, 0x40, R14 ;  /* 0x000000400d0e3824 */ /* 0x010fca00078e020e */
[----:B------:R-:W-:Y:S02]  /*8c70*/  @P3 R2UR UR4, R14 ;  /* 0x000000000e0432ca */ /* 0x000fe400000e0000 */
[----:B------:R-:W1:Y:S11]  /*8c80*/  LDC R14, c[0x0][0x290] ;  /* 0x0000a400ff0e7b82 */ /* 0x000e760000000800 */
[----:B------:R-:W-:-:S04]  /*8c90*/  @UP0 USHF.R.S32.HI UR5, URZ, 0x1f, UR4 ;  /* 0x0000001f3f050899 */ /* 0x000fc80008011404 */
[----:B------:R-:W-:-:S04]  /*8ca0*/  @UP0 ULEA.HI UR5, UR5, UR4, URZ, 0x6 ;  /* 0x0000000405050291 */ /* 0x000fc8000f8f303f */
[----:B------:R-:W-:Y:S01]  /*8cb0*/  @UP0 ULOP3.LUT UR7, UR5, 0xffffffc0, URZ, 0xc0, !UPT ;  /* 0xffffffc005070892 */ /* 0x000fe2000f8ec03f */
[----:B--2---:R-:W-:-:S03]  /*8cc0*/  @P3 R2UR UR6, R16 ;  /* 0x00000000100632ca */ /* 0x004fc600000e0000 */
[----:B------:R-:W-:Y:S01]  /*8cd0*/  @UP0 USHF.R.S32.HI UR8, URZ, 0x1f, UR7 ;  /* 0x0000001f3f080899 */ /* 0x000fe20008011407 */
[----:B---3--:R-:W-:Y:S11]  /*8ce0*/  @P1 BRA `(.L_x_1915) ;  /* 0x0000000000101947 */ /* 0x008ff60003800000 */
[----:B------:R-:W-:Y:S05]  /*8cf0*/  @!P3 BRA `(.L_x_1915) ;  /* 0x00000000000cb947 */ /* 0x000fea0003800000 */
[----:B------:R-:W2:Y:S04]  /*8d00*/  LDG.E R6, desc[UR38][R4.64] ;  /* 0x0000002604067981 */ /* 0x000ea8000c1e1900 */
[----:B-----5:R-:W2:Y:S02]  /*8d10*/  LDG.E R15, desc[UR38][R4.64+0x4] ;  /* 0x00000426040f7981 */ /* 0x020ea4000c1e1900 */
[----:B--2---:R-:W-:-:S07]  /*8d20*/  IMAD.IADD R15, R15, 0x1, -R6 ;  /* 0x000000010f0f7824 */ /* 0x004fce00078e0a06 */
.L_x_1915:
[----:B------:R-:W-:Y:S01]  /*8d30*/  UMOV UR4, URZ ;  /* 0x0000003f00047c82 */ /* 0x000fe20008000000 */
[----:B------:R-:W-:Y:S01]  /*8d40*/  UMOV UR5, URZ ;  /* 0x0000003f00057c82 */ /* 0x000fe20008000000 */
[----:B------:R-:W-:Y:S01]  /*8d50*/  @UP0 UMOV UR4, UR7 ;  /* 0x0000000700040c82 */ /* 0x000fe20008000000 */
[----:B------:R-:W-:Y:S01]  /*8d60*/  @UP0 UMOV UR5, UR8 ;  /* 0x0000000800050c82 */ /* 0x000fe20008000000 */
[----:B------:R-:W-:Y:S05]  /*8d70*/  @!P2 BRA `(.L_x_1916) ;  /* 0x000000000010a947 */ /* 0x000fea0003800000 */
[----:B------:R-:W2:Y:S02]  /*8d80*/  LDC.64 R2, c[0x0][0x788] ;  /* 0x0001e200ff027b82 */ /* 0x000ea40000000a00 */
[----:B--2---:R-:W-:-:S05]  /*8d90*/  IMAD.WIDE R2, R13, 0x4, R2 ;  /* 0x000000040d027825 */ /* 0x004fca00078e0202 */
[----:B-1----:R1:W5:Y:S01]  /*8da0*/  LDG.E R14, desc[UR38][R2.64] ;  /* 0x00000026020e7981 */ /* 0x002362000c1e1900 */
[----:B------:R-:W-:Y:S05]  /*8db0*/  BRA `(.L_x_1917) ;  /* 0x0000000000107947 */ /* 0x000fea0003800000 */
.L_x_1916:
[----:B------:R-:W-:Y:S05]  /*8dc0*/  @!P0 BRA `(.L_x_1917) ;  /* 0x00000000000c8947 */ /* 0x000fea0003800000 */
[----:B------:R-:W2:Y:S04]  /*8dd0*/  LDG.E R5, desc[UR38][R2.64] ;  /* 0x0000002602057981 */ /* 0x000ea8000c1e1900 */
[----:B-1----:R-:W2:Y:S02]  /*8de0*/  LDG.E R14, desc[UR38][R2.64+0x4] ;  /* 0x00000426020e7981 */ /* 0x002ea4000c1e1900 */
[----:B--2---:R-:W-:-:S07]  /*8df0*/  IMAD.IADD R14, R14, 0x1, -R5 ;  /* 0x000000010e0e7824 */ /* 0x004fce00078e0a05 */
.L_x_1917:
[----:B-1---5:R-:W-:Y:S01]  /*8e00*/  IADD3 R2, -R14, R15, R8 ;  /* 0x0000000f0e027210 */ /* 0x022fe20007ffe108 */
[----:B------:R-:W-:Y:S01]  /*8e10*/  ULDC UR7, c[0x0][0x74c] ;  /* 0x0001d30000077ab9 */ /* 0x000fe20000000800 */
[----:B------:R-:W-:-:S03]  /*8e20*/  ISETP.GE.AND P1, PT, R9, RZ, PT ;  /* 0x000000ff0900720c */ /* 0x000fc60003f26270 */
[----:B------:R-:W-:Y:S02]  /*8e30*/  VIADD R3, R2, -UR7 ;  /* 0x8000000702037c36 */ /* 0x000fe40008000000 */
[----:B------:R-:W-:-:S03]  /*8e40*/  VIADD R2, R15, 0x3f ;  /* 0x0000003f0f027836 */ /* 0x000fc60000000000 */
[----:B------:R-:W-:-:S04]  /*8e50*/  SHF.R.S32.HI R4, RZ, 0x1f, R3 ;  /* 0x0000001fff047819 */ /* 0x000fc80000011403 */
[----:B------:R-:W-:Y:S02]  /*8e60*/  LEA.HI R4, R4, R3, RZ, 0x6 ;  /* 0x0000000304047211 */ /* 0x000fe400078f30ff */
[----:B------:R-:W-:Y:S02]  /*8e70*/  SHF.R.S32.HI R3, RZ, 0x1f, R2 ;  /* 0x0000001fff037819 */ /* 0x000fe40000011402 */
[----:B------:R-:W-:Y:S02]  /*8e80*/  SHF.R.S32.HI R4, RZ, 0x6, R4 ;  /* 0x00000006ff047819 */ /* 0x000fe40000011404 */
[----:B------:R-:W-:Y:S02]  /*8e90*/  LEA.HI R3, R3, R2, RZ, 0x6 ;  /* 0x0000000203037211 */ /* 0x000fe400078f30ff */
[----:B------:R-:W-:Y:S02]  /*8ea0*/  VIMNMX R5, RZ, R4, !PT ;  /* 0x00000004ff057248 */ /* 0x000fe40007fe0100 */
[----:B------:R-:W-:Y:S01]  /*8eb0*/  SHF.R.S32.HI R4, RZ, 0x6, R3 ;  /* 0x00000006ff047819 */ /* 0x000fe20000011403 */
[----:B------:R-:W-:Y:S06]  /*8ec0*/  @!P1 BRA `(.L_x_1918) ;  /* 0x00000000001c9947 */ /* 0x000fec0003800000 */
[----:B------:R-:W1:Y:S01]  /*8ed0*/  LDC R2, c[0x0][0x748] ;  /* 0x0001d200ff027b82 */ /* 0x000e620000000800 */
[----:B------:R-:W-:-:S04]  /*8ee0*/  IADD3 R15, R8, 0x9f, R15 ;  /* 0x0000009f080f7810 */ /* 0x000fc80007ffe00f */
[----:B-1----:R-:W-:-:S04]  /*8ef0*/  IADD3 R15, R15, R2, -R14 ;  /* 0x000000020f0f7210 */ /* 0x002fc80007ffe80e */
[----:B------:R-:W-:-:S04]  /*8f00*/  SHF.R.S32.HI R2, RZ, 0x1f, R15 ;  /* 0x0000001fff027819 */ /* 0x000fc8000001140f */
[----:B------:R-:W-:-:S04]  /*8f10*/  LEA.HI R2, R2, R15, RZ, 0x6 ;  /* 0x0000000f02027211 */ /* 0x000fc800078f30ff */
[----:B------:R-:W-:-:S04]  /*8f20*/  SHF.R.S32.HI R3, RZ, 0x6, R2 ;  /* 0x00000006ff037819 */ /* 0x000fc80000011402 */
[----:B------:R-:W-:-:S07]  /*8f30*/  VIMNMX R4, R4, R3, PT ;  /* 0x0000000304047248 */ /* 0x000fce0003fe0100 */
.L_x_1918:
[----:B------:R-:W-:Y:S01]  /*8f40*/  ISETP.GT.AND P1, PT, R4, R5, PT ;  /* 0x000000050400720c */ /* 0x000fe20003f24270 */
[----:B------:R-:W-:Y:S02]  /*8f50*/  IMAD.MOV.U32 R2, RZ, RZ, RZ ;  /* 0x000000ffff027224 */ /* 0x000fe400078e00ff */
[----:B------:R-:W-:-:S10]  /*8f60*/  IMAD.MOV.U32 R16, RZ, RZ, 0x1 ;  /* 0x00000001ff107424 */ /* 0x000fd400078e00ff */
[----:B------:R-:W-:Y:S05]  /*8f70*/  @!P1 BRA `(.L_x_1914) ;  /* 0x00000020007c9947 */ /* 0x000fea0003800000 */
[----:B------:R-:W-:Y:S01]  /*8f80*/  ISETP.NE.U32.AND P1, PT, R10, RZ, PT ;  /* 0x000000ff0a00720c */ /* 0x000fe20003f25070 */
[----:B------:R-:W-:Y:S01]  /*8f90*/  USHF.R.S32.HI UR14, URZ, 0x1f, UR28 ;  /* 0x0000001f3f0e7899 */ /* 0x000fe2000801141c */
[----:B------:R-:W-:Y:S01]  /*8fa0*/  SHF.R.S32.HI R2, RZ, 0x1f, R13 ;  /* 0x0000001fff027819 */ /* 0x000fe2000001140d */
[----:B------:R-:W-:Y:S01]  /*8fb0*/  ULDC.64 UR10, c[0x0][0x718] ;  /* 0x0001c600000a7ab9 */ /* 0x000fe20000000a00 */
[----:B------:R-:W-:Y:S01]  /*8fc0*/  ISETP.NE.AND.EX P1, PT, R11, RZ, PT, P1 ;  /* 0x000000ff0b00720c */ /* 0x000fe20003f25310 */
[----:B------:R-:W-:Y:S01]  /*8fd0*/  UMOV UR8, UR4 ;  /* 0x0000000400087c82 */ /* 0x000fe20008000000 */
[----:B------:R-:W-:Y:S01]  /*8fe0*/  R2UR UR37, R13 ;  /* 0x000000000d2572ca */ /* 0x000fe200000e0000 */
[----:B------:R-:W-:Y:S01]  /*8ff0*/  UMOV UR9, UR5 ;  /* 0x0000000500097c82 */ /* 0x000fe20008000000 */
[----:B------:R-:W-:Y:S01]  /*9000*/  SEL R2, R2, RZ, !P1 ;  /* 0x000000ff02027207 */ /* 0x000fe20004800000 */
[----:B------:R-:W-:Y:S01]  /*9010*/  ULDC.64 UR12, c[0x0][0x730] ;  /* 0x0001cc00000c7ab9 */ /* 0x000fe20000000a00 */
[----:B------:R-:W-:Y:S01]  /*9020*/  UIMAD.WIDE.U32 UR4, UR28, UR10, UR8 ;  /* 0x0000000a1c0472a5 */ /* 0x000fe2000f8e0008 */
[----:B------:R-:W-:Y:S01]  /*9030*/  R2UR UR35, R8 ;  /* 0x00000000082372ca */ /* 0x000fe200000e0000 */
[----:B------:R-:W-:Y:S01]  /*9040*/  UIMAD UR7, UR14, UR10, URZ ;  /* 0x0000000a0e0772a4 */ /* 0x000fe2000f8e023f */
[----:B------:R-:W-:Y:S01]  /*9050*/  BSSY B0, `(.L_x_1914) ;  /* 0x0000211000007945 */ /* 0x000fe20003800000 */
[----:B------:R-:W-:Y:S01]  /*9060*/  UIMAD UR10, UR14, UR12, URZ ;  /* 0x0000000c0e0a72a4 */ /* 0x000fe2000f8e023f */
[----:B------:R-:W-:Y:S01]  /*9070*/  R2UR UR14, R2 ;  /* 0x00000000020e72ca */ /* 0x000fe200000e0000 */
[----:B------:R-:W-:Y:S01]  /*9080*/  UIMAD UR7, UR28, UR11, UR7 ;  /* 0x0000000b1c0772a4 */ /* 0x000fe2000f8e0207 */
[----:B------:R-:W-:Y:S01]  /*9090*/  IMAD.MOV.U32 R2, RZ, RZ, RZ ;  /* 0x000000ffff027224 */ /* 0x000fe200078e00ff */
[----:B------:R-:W-:Y:S01]  /*90a0*/  UIMAD.WIDE.U32 UR8, UR28, UR12, UR8 ;  /* 0x0000000c1c0872a5 */ /* 0x000fe2000f8e0008 */
[----:B------:R-:W-:Y:S01]  /*90b0*/  IMAD.MOV.U32 R16, RZ, RZ, 0x1 ;  /* 0x00000001ff107424 */ /* 0x000fe200078e00ff */
[----:B------:R-:W-:Y:S01]  /*90c0*/  ULDC UR11, c[0x0][0x2e8] ;  /* 0x0000ba00000b7ab9 */ /* 0x000fe20000000800 */
[----:B------:R-:W-:-:S02]  /*90d0*/  UIMAD UR10, UR28, UR13, UR10 ;  /* 0x0000000d1c0a72a4 */ /* 0x000fc4000f8e020a */
[----:B------:R-:W-:Y:S01]  /*90e0*/  UISETP.NE.AND UP0, UPT, UR11, 0x1, UPT ;  /* 0x000000010b00788c */ /* 0x000fe2000bf05270 */
[----:B------:R-:W-:Y:S01]  /*90f0*/  R2UR UR11, R12 ;  /* 0x000000000c0b72ca */ /* 0x000fe200000e0000 */
[----:B------:R-:W-:Y:S01]  /*9100*/  VOTEU.ANY UP1, P1 ;  /* 0x00000000003f7886 */ /* 0x000fe20000820100 */
[----:B------:R-:W-:Y:S02]  /*9110*/  USEL UR29, UR37, URZ, !UP1 ;  /* 0x0000003f251d7287 */ /* 0x000fe4000c800000 */
[----:B------:R-:W-:Y:S01]  /*9120*/  VOTEU.ANY UP1, P0 ;  /* 0x00000000003f7886 */ /* 0x000fe20000020100 */
[----:B------:R-:W-:Y:S01]  /*9130*/  ELECT P0, URZ, PT ;  /* 0x00000000003f782f */ /* 0x000fe20003800000 */
[----:B------:R-:W-:Y:S01]  /*9140*/  ULDC.64 UR12, c[0x0][0x720] ;  /* 0x0001c800000c7ab9 */ /* 0x000fe20000000a00 */
[----:B------:R-:W-:Y:S01]  /*9150*/  UIADD3 UR9, UR9, UR10, URZ ;  /* 0x0000000a09097290 */ /* 0x000fe2000fffe03f */
[----:B------:R-:W-:Y:S01]  /*9160*/  ULDC.64 UR16, c[0x0][0x738] ;  /* 0x0001ce0000107ab9 */ /* 0x000fe20000000a00 */
[----:B------:R-:W-:-:S02]  /*9170*/  UIADD3 UR5, UR5, UR7, URZ ;  /* 0x0000000705057290 */ /* 0x000fc4000fffe03f */
[----:B------:R-:W-:Y:S02]  /*9180*/  UIMAD UR7, UR14, UR12, URZ ;  /* 0x0000000c0e0772a4 */ /* 0x000fe4000f8e023f */
[----:B------:R-:W-:Y:S02]  /*9190*/  UIMAD UR10, UR14, UR16, URZ ;  /* 0x000000100e0a72a4 */ /* 0x000fe4000f8e023f */
[----:B------:R-:W-:Y:S02]  /*91a0*/  UIMAD.WIDE.U32 UR14, UR16, UR29, UR8 ;  /* 0x0000001d100e72a5 */ /* 0x000fe4000f8e0008 */
[----:B------:R-:W-:Y:S01]  /*91b0*/  UIMAD.WIDE.U32 UR22, UR12, UR29, UR4 ;  /* 0x0000001d0c1672a5 */ /* 0x000fe2000f8e0004 */
[----:B------:R-:W-:Y:S01]  /*91c0*/  @UP0 ULDC UR8, c[0x0][0x2ec] ;  /* 0x0000bb0000080ab9 */ /* 0x000fe20000000800 */
[----:B------:R-:W-:Y:S02]  /*91d0*/  UIMAD UR5, UR13, UR29, UR7 ;  /* 0x0000001d0d0572a4 */ /* 0x000fe4000f8e0207 */
[----:B------:R-:W-:Y:S01]  /*91e0*/  UIMAD.WIDE.U32 UR8, UR28, UR8, URZ ;  /* 0x000000081c0872a5 */ /* 0x000fe2000f8e003f */
[----:B------:R-:W-:Y:S01]  /*91f0*/  @UP0 ULDC UR7, c[0x0][0x2f0] ;  /* 0x0000bc0000070ab9 */ /* 0x000fe20000000800 */
[----:B------:R-:W-:Y:S01]  /*9200*/  UMOV UR36, UR28 ;  /* 0x0000001c00247c82 */ /* 0x000fe20008000000 */
[----:B------:R-:W-:-:S02]  /*9210*/  UIMAD UR4, UR17, UR29, UR10 ;  /* 0x0000001d110472a4 */ /* 0x000fc4000f8e020a */
[----:B------:R-:W-:Y:S02]  /*9220*/  USEL UR37, UR37, URZ, !UP1 ;  /* 0x0000003f25257287 */ /* 0x000fe4000c800000 */
[----:B------:R-:W-:Y:S02]  /*9230*/  UIADD3 UR35, UR35, UR11, URZ ;  /* 0x0000000b23237290 */ /* 0x000fe4000fffe03f */
        /* <DEDUP_REMOVED lines=8> */
[----:B------:R-:W-:Y:S02]  /*92c0*/  SHF.L.U32 R6, R6, 0x1f, RZ ;  /* 0x0000001f06067819 */ /* 0x000fe400000006ff */
[----:B-1----:R-:W-:-:S04]  /*92d0*/  LEA R0, R3, R0, 0x18 ;  /* 0x0000000003007211 */ /* 0x002fc800078ec0ff */
[----:B------:R-:W1:Y:S01]  /*92e0*/  SYNCS.PHASECHK.TRANS64.TRYWAIT P1, [R0+URZ+0x36420], R6 ;  /* 0x03642006000075a7 */ /* 0x000e62000802017f */
[----:B--2---:R-:W-:Y:S01]  /*92f0*/  LOP3.LUT P0, RZ, R7, 0x7f, RZ, 0xc0, !PT ;  /* 0x0000007f07ff7812 */ /* 0x004fe2000780c0ff */
[----:B------:R-:W-:Y:S01]  /*9300*/  IMAD.MOV.U32 R7, RZ, RZ, 0x1 ;  /* 0x00000001ff077424 */ /* 0x000fe200078e00ff */
[----:B-1----:R-:W-:Y:S11]  /*9310*/  @!P1 BRA `(.L_x_1920) ;  /* 0x0000002000809947 */ /* 0x002ff60003800000 */
.L_x_1947:
        /* <DEDUP_REMOVED lines=9> */
.L_x_1921:
[----:B------:R-:W2:Y:S01]  /*93b0*/  LDC.64 R14, c[0x0][0x198] ;  /* 0x00006600ff0e7b82 */ /* 0x000ea20000000a00 */
[----:B------:R-:W-:Y:S01]  /*93c0*/  R2UR UR27, R5 ;  /* 0x00000000051b72ca */ /* 0x000fe200000e0000 */
[----:B------:R-:W-:Y:S01]  /*93d0*/  ULDC.64 UR8, c[0x0][0x700] ;  /* 0x0001c00000087ab9 */ /* 0x000fe20000000a00 */
[----:B------:R-:W-:Y:S01]  /*93e0*/  R2UR UR32, R0 ;  /* 0x00000000002072ca */ /* 0x000fe200000e0000 */
[----:B------:R-:W-:Y:S01]  /*93f0*/  IMAD.U32 R11, RZ, RZ, UR8 ;  /* 0x00000008ff0b7e24 */ /* 0x000fe2000f8e00ff */
[----:B------:R-:W-:Y:S01]  /*9400*/  UMOV UR44, 0x0 ;  /* 0x00000000002c7882 */ /* 0x000fe20000000000 */
[----:B------:R-:W-:Y:S01]  /*9410*/  UMOV UR45, 0x14f00000 ;  /* 0x14f00000002d7882 */ /* 0x000fe20000000000 */
[----:B------:R-:W-:Y:S01]  /*9420*/  UMOV UR26, URZ ;  /* 0x0000003f001a7c82 */ /* 0x000fe20008000000 */
[----:B------:R-:W-:Y:S01]  /*9430*/  UMOV UR18, 0x40 ;  /* 0x0000004000127882 */ /* 0x000fe20000000000 */
[----:B------:R-:W-:Y:S01]  /*9440*/  UMOV UR20, UR28 ;  /* 0x0000001c00147c82 */ /* 0x000fe20008000000 */
[----:B------:R-:W-:Y:S01]  /*9450*/  UMOV UR21, UR29 ;  /* 0x0000001d00157c82 */ /* 0x000fe20008000000 */
[----:B------:R-:W-:Y:S01]  /*9460*/  UMOV UR10, 0x80 ;  /* 0x00000080000a7882 */ /* 0x000fe20000000000 */
[----:B------:R-:W-:Y:S01]  /*9470*/  UMOV UR12, UR28 ;  /* 0x0000001c000c7c82 */ /* 0x000fe20008000000 */
[----:B------:R-:W-:Y:S01]  /*9480*/  UMOV UR13, UR29 ;  /* 0x0000001d000d7c82 */ /* 0x000fe20008000000 */
[----:B------:R-:W-:Y:S01]  /*9490*/  USHF.L.U32 UR27, UR27, 0x6, URZ ;  /* 0x000000061b1b7899 */ /* 0x000fe2000800063f */
[----:B------:R-:W-:Y:S01]  /*94a0*/  IMAD.MOV.U32 R16, RZ, RZ, 0x1 ;  /* 0x00000001ff107424 */ /* 0x000fe200078e00ff */
[----:B------:R-:W-:-:S02]  /*94b0*/  UIADD3 UR24, UR32, 0x1e000, URZ ;  /* 0x0001e00020187890 */ /* 0x000fc4000fffe03f */
[----:B------:R-:W-:Y:S02]  /*94c0*/  UIADD3 UR7, UP0, UR27, UR22, URZ ;  /* 0x000000161b077290 */ /* 0x000fe4000ff1e03f */
[----:B------:R-:W-:Y:S02]  /*94d0*/  UIADD3 UR25, UR32, 0x36410, URZ ;  /* 0x0003641020197890 */ /* 0x000fe4000fffe03f */
[----:B------:R-:W-:Y:S01]  /*94e0*/  UIADD3 UR16, UR32, 0x20000, URZ ;  /* 0x0002000020107890 */ /* 0x000fe2000fffe03f */
[----:B--2---:R-:W-:Y:S01]  /*94f0*/  IMAD.MOV.U32 R10, RZ, RZ, R14 ;  /* 0x000000ffff0a7224 */ /* 0x004fe200078e000e */
[----:B------:R-:W-:Y:S01]  /*9500*/  PLOP3.LUT P4, PT, PT, PT, UP0, 0x80, 0x0 ;  /* 0x000000000000781c */ /* 0x000fe20003f8f008 */
[----:B------:R-:W-:Y:S01]  /*9510*/  IMAD.U32 R2, RZ, RZ, UR7 ;  /* 0x00000007ff027e24 */ /* 0x000fe2000f8e00ff */
[----:B------:R-:W-:Y:S02]  /*9520*/  UIADD3 UR8, UR32, 0x22000, URZ ;  /* 0x0002200020087890 */ /* 0x000fe4000fffe03f */
[----:B------:R-:W-:Y:S01]  /*9530*/  IADD3 R3, P2, R10, 0x2f0, RZ ;  /* 0x000002f00a037810 */ /* 0x000fe20007f5e0ff */
[----:B------:R-:W-:Y:S01]  /*9540*/  UIADD3 UR48, UR32, 0x30000, URZ ;  /* 0x0003000020307890 */ /* 0x000fe2000fffe03f */
[----:B------:R-:W-:Y:S01]  /*9550*/  LEA R12, P1, R2, R11, 0x2 ;  /* 0x0000000b020c7211 */ /* 0x000fe200078210ff */
[----:B------:R-:W-:Y:S01]  /*9560*/  UIADD3 UR33, UR32, 0x36400, URZ ;  /* 0x0003640020217890 */ /* 0x000fe2000fffe03f */
[----:B------:R-:W-:Y:S01]  /*9570*/  R2UR UR46, R3 ;  /* 0x00000000032e72ca */ /* 0x000fe200000e0000 */
[----:B------:R-:W-:Y:S01]  /*9580*/  IMAD.U32 R3, RZ, RZ, UR27 ;  /* 0x0000001bff037e24 */ /* 0x000fe2000f8e00ff */
[----:B------:R-:W-:Y:S01]  /*9590*/  R2UR UR40, R12 ;  /* 0x000000000c2872ca */ /* 0x000fe200000e0000 */
[----:B------:R-:W-:Y:S01]  /*95a0*/  IMAD.U32 R12, RZ, RZ, UR9 ;  /* 0x00000009ff0c7e24 */ /* 0x000fe2000f8e00ff */
[----:B------:R-:W-:Y:S01]  /*95b0*/  IADD3 R13, P3, R10, 0x3f0, RZ ;  /* 0x000003f00a0d7810 */ /* 0x000fe20007f7e0ff */
[----:B------:R-:W-:Y:S01]  /*95c0*/  UIADD3 UR27, UR27, UR6, URZ ;  /* 0x000000061b1b7290 */ /* 0x000fe2000fffe03f */
[----:B------:R-:W-:Y:S01]  /*95d0*/  LEA.HI.X.SX32 R3, R3, R8, 0x1, P4 ;  /* 0x0000000803037211 */ /* 0x000fe200020f0eff */
[----:B------:R-:W-:Y:S01]  /*95e0*/  UMOV UR17, UR25 ;  /* 0x0000001900117c82 */ /* 0x000fe20008000000 */
[----:B------:R-:W-:Y:S01]  /*95f0*/  R2UR UR30, R13 ;  /* 0x000000000d1e72ca */ /* 0x000fe200000e0000 */
[----:B------:R-:W-:Y:S01]  /*9600*/  IMAD.MOV.U32 R13, RZ, RZ, R15 ;  /* 0x000000ffff0d7224 */ /* 0x000fe200078e000f */
[----:B------:R-:W-:Y:S01]  /*9610*/  LEA.HI.X R2, R2, R12, R3, 0x2, P1 ;  /* 0x0000000c02027211 */ /* 0x000fe200008f1403 */
[----:B------:R-:W-:Y:S01]  /*9620*/  UMOV UR9, UR25 ;  /* 0x0000001900097c82 */ /* 0x000fe20008000000 */
[----:B------:R-:W-:Y:S01]  /*9630*/  UMOV UR19, UR27 ;  /* 0x0000001b00137c82 */ /* 0x000fe20008000000 */
[--C-:B------:R-:W-:Y:S01]  /*9640*/  IMAD.X R3, RZ, RZ, R13.reuse, P2 ;  /* 0x000000ffff037224 */ /* 0x100fe200010e060d */
[----:B------:R-:W-:Y:S01]  /*9650*/  R2UR UR41, R2 ;  /* 0x00000000022972ca */ /* 0x000fe200000e0000 */
[--C-:B------:R-:W-:Y:S01]  /*9660*/  IMAD.X R14, RZ, RZ, R13.reuse, P3 ;  /* 0x000000ffff0e7224 */ /* 0x100fe200018e060d */
[----:B------:R-:W-:Y:S01]  /*9670*/  IADD3 R2, P1, R10, 0xf0, RZ ;  /* 0x000000f00a027810 */ /* 0x000fe20007f3e0ff */
[----:B------:R-:W-:Y:S01]  /*9680*/  UMOV UR11, UR27 ;  /* 0x0000001b000b7c82 */ /* 0x000fe20008000000 */
[----:B------:R-:W-:Y:S01]  /*9690*/  R2UR UR47, R3 ;  /* 0x00000000032f72ca */ /* 0x000fe200000e0000 */
[----:B------:R-:W-:Y:S01]  /*96a0*/  UMOV UR7, 0x10 ;  /* 0x0000001000077882 */ /* 0x000fe20000000000 */
[----:B------:R-:W-:Y:S01]  /*96b0*/  R2UR UR42, R2 ;  /* 0x00000000022a72ca */ /* 0x000fe200000e0000 */
[----:B------:R-:W-:Y:S01]  /*96c0*/  IMAD.X R3, RZ, RZ, R13, P1 ;  /* 0x000000ffff037224 */ /* 0x000fe200008e060d */
[----:B------:R-:W-:Y:S01]  /*96d0*/  R2UR UR31, R14 ;  /* 0x000000000e1f72ca */ /* 0x000fe200000e0000 */
[----:B------:R-:W-:Y:S01]  /*96e0*/  VIADD R14, R4, 0xffffffff ;  /* 0xffffffff040e7836 */ /* 0x000fe20000000000 */
[----:B------:R-:W-:Y:S01]  /*96f0*/  UMOV UR49, UR25 ;  /* 0x0000001900317c82 */ /* 0x000fe20008000000 */
[----:B------:R-:W-:Y:S01]  /*9700*/  IMAD.MOV.U32 R15, RZ, RZ, 0x12000 ;  /* 0x00012000ff0f7424 */ /* 0x000fe200078e00ff */
[----:B------:R-:W-:Y:S01]  /*9710*/  R2UR UR43, R3 ;  /* 0x00000000032b72ca */ /* 0x000fe200000e0000 */
[----:B------:R-:W-:Y:S01]  /*9720*/  UMOV UR54, 0x0 ;  /* 0x0000000000367882 */ /* 0x000fe20000000000 */
[----:B------:R-:W-:Y:S01]  /*9730*/  UMOV UR55, 0x10000000 ;  /* 0x1000000000377882 */ /* 0x000fe20000000000 */
[----:B------:R-:W-:Y:S01]  /*9740*/  UMOV UR34, UR26 ;  /* 0x0000001a00227c82 */ /* 0x000fe20008000000 */
[----:B------:R-:W-:Y:S01]  /*9750*/  ISETP.GE.AND P1, PT, R5, R14, PT ;  /* 0x0000000e0500720c */ /* 0x000fe20003f26270 */
[----:B------:R-:W-:Y:S01]  /*9760*/  UMOV UR50, 0x40 ;  /* 0x0000004000327882 */ /* 0x000fe20000000000 */
[----:B------:R-:W-:Y:S01]  /*9770*/  UMOV UR51, UR35 ;  /* 0x0000002300337c82 */ /* 0x000fe20008000000 */
[----:B------:R-:W-:Y:S01]  /*9780*/  UMOV UR52, UR36 ;  /* 0x0000002400347c82 */ /* 0x000fe20008000000 */
[----:B------:R-:W-:-:S05]  /*9790*/  UMOV UR53, UR37 ;  /* 0x0000002500357c82 */ /* 0x000fca0008000000 */
[----:B------:R-:W-:Y:S01]  /*97a0*/  UTMALDG.4D [UR24], [UR42], desc[UR44] ;  /* 0x00002c182a0075b4 */ /* 0x000fe20008019000 */
[----:B------:R2:W-:Y:S01]  /*97b0*/  UTMALDG.4D [UR16], [UR42], desc[UR44] ;  /* 0x00002c102a0075b4 */ /* 0x0005e20008019000 */
[----:B------:R-:W-:Y:S01]  /*97c0*/  UTMALDG.4D [UR8], [UR42], desc[UR44] ;  /* 0x00002c082a0075b4 */ /* 0x000fe20008019000 */
[----:B------:R3:W-:Y:S01]  /*97d0*/  UBLKCP.S.G [UR48], [UR40], UR7 ;  /* 0x00000030280073ba */ /* 0x0007e20008000207 */
[----:B------:R4:W-:Y:S01]  /*97e0*/  SYNCS.ARRIVE.TRANS64 RZ, [R0+URZ+0x36400], R15 ;  /* 0x0364000f00ff79a7 */ /* 0x0009e2000800003f */
[----:B------:R5:W-:Y:S01]  /*97f0*/  UTMALDG.4D [UR32], [UR46], desc[UR54] ;  /* 0x000036202e0075b4 */ /* 0x000be20008019000 */
[----:B--2---:R-:W-:Y:S01]  /*9800*/  UIADD3 UR16, UR32, 0x9000, URZ ;  /* 0x0000900020107890 */ /* 0x004fe2000fffe03f */
[----:B----4-:R-:W-:Y:S01]  /*9810*/  IMAD.MOV.U32 R15, RZ, RZ, 0x1 ;  /* 0x00000001ff0f7424 */ /* 0x010fe200078e00ff */
[----:B------:R-:W-:Y:S01]  /*9820*/  UMOV UR19, UR35 ;  /* 0x0000002300137c82 */ /* 0x000fe20008000000 */
[----:B------:R-:W-:Y:S01]  /*9830*/  UMOV UR20, UR36 ;  /* 0x0000002400147c82 */ /* 0x000fe20008000000 */
[----:B------:R-:W-:Y:S01]  /*9840*/  UMOV UR21, UR37 ;  /* 0x0000002500157c82 */ /* 0x000fe20008000000 */
[----:B------:R-:W-:Y:S01]  /*9850*/  UMOV UR18, UR26 ;  /* 0x0000001a00127c82 */ /* 0x000fe20008000000 */
[----:B---3--:R-:W-:-:S02]  /*9860*/  UIADD3 UR48, UR32, 0x3000, URZ ;  /* 0x0000300020307890 */ /* 0x008fc4000fffe03f */
[----:B------:R-:W-:Y:S02]  /*9870*/  UIADD3 UR40, UR32, 0x6000, URZ ;  /* 0x0000600020287890 */ /* 0x000fe4000fffe03f */
[----:B------:R-:W-:Y:S01]  /*9880*/  UIADD3 UR8, UR32, 0xc000, URZ ;  /* 0x0000c00020087890 */ /* 0x000fe2000fffe03f */
[----:B------:R-:W-:Y:S01]  /*9890*/  UMOV UR49, UR33 ;  /* 0x0000002100317c82 */ /* 0x000fe20008000000 */
[----:B------:R-:W-:Y:S01]  /*98a0*/  UMOV UR42, 0x80 ;  /* 0x00000080002a7882 */ /* 0x000fe20000000000 */
[----:B------:R-:W-:Y:S01]  /*98b0*/  UMOV UR43, UR35 ;  /* 0x00000023002b7c82 */ /* 0x000fe20008000000 */
[----:B------:R-:W-:Y:S01]  /*98c0*/  UMOV UR44, UR36 ;  /* 0x00000024002c7c82 */ /* 0x000fe20008000000 */
[----:B------:R-:W-:Y:S01]  /*98d0*/  UMOV UR45, UR37 ;  /* 0x00000025002d7c82 */ /* 0x000fe20008000000 */
[----:B------:R-:W-:Y:S01]  /*98e0*/  UMOV UR41, UR33 ;  /* 0x0000002100297c82 */ /* 0x000fe20008000000 */
[----:B------:R2:W-:Y:S01]  /*98f0*/  UTMALDG.4D [UR48], [UR46], desc[UR54] ;  /* 0x000036302e0075b4 */ /* 0x0005e20008019000 */
[----:B------:R-:W-:Y:S01]  /*9900*/  UMOV UR17, UR33 ;  /* 0x0000002100117c82 */ /* 0x000fe20008000000 */
[----:B------:R-:W-:Y:S01]  /*9910*/  UMOV UR10, 0x40 ;  /* 0x00000040000a7882 */ /* 0x000fe20000000000 */
[----:B------:R-:W-:Y:S01]  /*9920*/  UMOV UR11, UR35 ;  /* 0x00000023000b7c82 */ /* 0x000fe20008000000 */
[----:B------:R-:W-:Y:S01]  /*9930*/  UMOV UR12, UR36 ;  /* 0x00000024000c7c82 */ /* 0x000fe20008000000 */
[----:B------:R-:W-:Y:S01]  /*9940*/  UMOV UR13, UR37 ;  /* 0x00000025000d7c82 */ /* 0x000fe20008000000 */
[----:B-----5:R-:W-:Y:S01]  /*9950*/  UIADD3 UR32, UR32, 0xf000, URZ ;  /* 0x0000f00020207890 */ /* 0x020fe2000fffe03f */
[----:B------:R2:W-:Y:S01]  /*9960*/  UTMALDG.4D [UR40], [UR46], desc[UR54] ;  /* 0x000036282e0075b4 */ /* 0x0005e20008019000 */
[----:B------:R-:W-:Y:S01]  /*9970*/  UMOV UR9, UR33 ;  /* 0x0000002100097c82 */ /* 0x000fe20008000000 */
[----:B------:R-:W-:Y:S01]  /*9980*/  UMOV UR34, 0x80 ;  /* 0x0000008000227882 */ /* 0x000fe20000000000 */
[----:B------:R2:W-:Y:S01]  /*9990*/  UTMALDG.4D [UR16], [UR30], desc[UR54] ;  /* 0x000036101e0075b4 */ /* 0x0005e20008019000 */
[----:B------:R2:W-:Y:S04]  /*99a0*/  UTMALDG.4D [UR8], [UR30], desc[UR54] ;  /* 0x000036081e0075b4 */ /* 0x0005e80008019000 */
[----:B------:R2:W-:Y:S02]  /*99b0*/  UTMALDG.4D [UR32], [UR30], desc[UR54] ;  /* 0x000036201e0075b4 */ /* 0x0005e40008019000 */
[----:B--2---:R-:W-:Y:S05]  /*99c0*/  @P1 BRA `(.L_x_1922) ;  /* 0x00000014000c1947 */ /* 0x004fea0003800000 */
[----:B------:R-:W2:Y:S01]  /*99d0*/  S2R R17, SR_TID.X ;  /* 0x0000000000117919 */ /* 0x000ea20000002100 */
[----:B------:R-:W-:Y:S01]  /*99e0*/  VIADD R16, R4, 0xfffffffe ;  /* 0xfffffffe04107836 */ /* 0x000fe20000000000 */
[-C--:B------:R-:W-:Y:S01]  /*99f0*/  LOP3.LUT R7, RZ, R5.reuse, RZ, 0x33, !PT ;  /* 0x00000005ff077212 */ /* 0x080fe200078e33ff */
[----:B------:R-:W-:Y:S02]  /*9a00*/  IMAD.MOV.U32 R15, RZ, RZ, 0x1 ;  /* 0x00000001ff0f7424 */ /* 0x000fe400078e00ff */
[----:B------:R-:W-:Y:S01]  /*9a10*/  IMAD.MOV.U32 R19, RZ, RZ, R5 ;  /* 0x000000ffff137224 */ /* 0x000fe200078e0005 */
[----:B------:R-:W-:Y:S01]  /*9a20*/  ISETP.NE.AND P1, PT, R16, R5, PT ;  /* 0x000000051000720c */ /* 0x000fe20003f25270 */
[----:B------:R-:W-:Y:S02]  /*9a30*/  IMAD.IADD R21, R7, 0x1, R4 ;  /* 0x0000000107157824 */ /* 0x000fe400078e0204 */
[----:B------:R-:W-:-:S03]  /*9a40*/  IMAD.MOV.U32 R7, RZ, RZ, 0x1 ;  /* 0x00000001ff077424 */ /* 0x000fc600078e00ff */
[----:B------:R-:W-:Y:S02]  /*9a50*/  LOP3.LUT R20, R21, 0x1, RZ, 0xc0, !PT ;  /* 0x0000000115147812 */ /* 0x000fe400078ec0ff */
[----:B--2---:R-:W-:-:S05]  /*9a60*/  LOP3.LUT R18, R17, 0x1f, RZ, 0xc0, !PT ;  /* 0x0000001f11127812 */ /* 0x004fca00078ec0ff */
[----:B------:R-:W-:Y:S05]  /*9a70*/  @!P1 BRA `(.L_x_1923) ;  /* 0x0000000c00449947 */ /* 0x000fea0003800000 */
[----:B------:R-:W-:Y:S02]  /*9a80*/  IMAD.IADD R21, R21, 0x1, -R20 ;  /* 0x0000000115157824 */ /* 0x000fe400078e0a14 */
[----:B------:R-:W-:Y:S02]  /*9a90*/  IMAD.MOV.U32 R19, RZ, RZ, R5 ;  /* 0x000000ffff137224 */ /* 0x000fe400078e0005 */
[----:B------:R-:W-:-:S07]  /*9aa0*/  IMAD.MOV.U32 R7, RZ, RZ, 0x1 ;  /* 0x00000001ff077424 */ /* 0x000fce00078e00ff */
.L_x_1932:
[----:B-1----:R-:W-:-:S05]  /*9ab0*/  IMAD.MOV.U32 R6, RZ, RZ, 0x1 ;  /* 0x00000001ff067424 */ /* 0x002fca00078e00ff */
[----:B------:R-:W-:-:S04]  /*9ac0*/  SHF.L.U32 R6, R6, 0x1f, RZ ;  /* 0x0000001f06067819 */ /* 0x000fc800000006ff */
[----:B------:R-:W1:Y:S02]  /*9ad0*/  SYNCS.PHASECHK.TRANS64.TRYWAIT P1, [R0+URZ+0x36438], R6 ;  /* 0x03643806000075a7 */ /* 0x000e64000802017f */
[----:B-1----:R-:W-:Y:S05]  /*9ae0*/  @!P1 BRA `(.L_x_1924) ;  /* 0x0000001800a09947 */ /* 0x002fea0003800000 */
.L_x_1948:
[----:B------:R-:W-:Y:S05]  /*9af0*/  @P0 BRA `(.L_x_1925) ;  /* 0x0000000000140947 */ /* 0x000fea0003800000 */
[----:B------:R-:W-:Y:S01]  /*9b00*/  ISETP.NE.AND P1, PT, R18, RZ, PT ;  /* 0x000000ff1200720c */ /* 0x000fe20003f25270 */
[----:B------:R-:W-:-:S04]  /*9b10*/  IMAD.MOV.U32 R3, RZ, RZ, 0x6100 ;  /* 0x00006100ff037424 */ /* 0x000fc800078e00ff */
[----:B------:R2:W-:Y:S08]  /*9b20*/  SYNCS.ARRIVE.TRANS64 RZ, [R0+URZ+0x36430], R3 ;  /* 0x0364300300ff79a7 */ /* 0x0005f0000800003f */
[----:B------:R-:W-:Y:S05]  /*9b30*/  @!P1 BRA `(.L_x_1925) ;  /* 0x0000000000049947 */ /* 0x000fea0003800000 */
[----:B------:R-:W-:Y:S01]  /*9b40*/  BPT.TRAP 0x1 ;  /* 0x000000040000795c */ /* 0x000fe20000300000 */
.L_x_1925:
[----:B------:R-:W3:Y:S01]  /*9b50*/  LDC.64 R16, c[0x0][0x728] ;  /* 0x0001ca00ff107b82 */ /* 0x000ee20000000a00 */
[----:B------:R-:W-:Y:S01]  /*9b60*/  IMAD.SHL.U32 R2, R19, 0x40, RZ ;  /* 0x0000004013027824 */ /* 0x000fe200078e00ff */
[----:B------:R-:W-:Y:S01]  /*9b70*/  UMOV UR32, 0x0 ;  /* 0x0000000000207882 */ /* 0x000fe20000000000 */
[C---:B------:R-:W-:Y:S01]  /*9b80*/  VIADD R22, R0.reuse, 0x36430 ;  /* 0x0003643000167836 */ /* 0x040fe20000000000 */
[----:B------:R-:W-:Y:S01]  /*9b90*/  UMOV UR33, 0x14f00000 ;  /* 0x14f0000000217882 */ /* 0x000fe20000000000 */
[----:B------:R-:W-:Y:S01]  /*9ba0*/  VIADD R23, R0, 0x2a000 ;  /* 0x0002a00000177836 */ /* 0x000fe20000000000 */
[----:B--2---:R-:W-:Y:S01]  /*9bb0*/  IADD3 R3, P1, R2, UR14, RZ ;  /* 0x0000000e02037c10 */ /* 0x004fe2000ff3e0ff */
[----:B------:R-:W-:Y:S01]  /*9bc0*/  VIADD R24, R0, 0x2c000 ;  /* 0x0002c00000187836 */ /* 0x000fe20000000000 */
[----:B------:R-:W2:Y:S01]  /*9bd0*/  LDC.64 R12, c[0x0][0x198] ;  /* 0x00006600ff0c7b82 */ /* 0x000ea20000000a00 */
[----:B------:R-:W-:Y:S01]  /*9be0*/  R2UR UR27, R2 ;  /* 0x00000000021b72ca */ /* 0x000fe200000e0000 */
[----:B------:R-:W-:Y:S01]  /*9bf0*/  VIADD R25, R0, 0x2e000 ;  /* 0x0002e00000197836 */ /* 0x000fe20000000000 */
[----:B------:R-:W-:Y:S01]  /*9c00*/  LEA.HI.X.SX32 R4, R2, R9, 0x1, P1 ;  /* 0x0000000902047211 */ /* 0x000fe200008f0eff */
        /* <DEDUP_REMOVED lines=21> */
[----:B------:R-:W-:Y:S01]  /*9d60*/  UMOV UR9, UR25 ;  /* 0x0000001900097c82 */ /* 0x000fe20008000000 */
[----:B------:R-:W-:Y:S01]  /*9d70*/  UMOV UR11, UR27 ;  /* 0x0000001b000b7c82 */ /* 0x000fe20008000000 */
        /* <DEDUP_REMOVED lines=13> */
.L_x_1949:
[----:B------:R-:W-:Y:S05]  /*9e50*/  @P0 BRA `(.L_x_1927) ;  /* 0x0000000000140947 */ /* 0x000fea0003800000 */
[----:B------:R-:W-:Y:S01]  /*9e60*/  ISETP.NE.AND P1, PT, R18, RZ, PT ;  /* 0x000000ff1200720c */ /* 0x000fe20003f25270 */
[----:B--2---:R-:W-:-:S04]  /*9e70*/  IMAD.MOV.U32 R3, RZ, RZ, 0x6100 ;  /* 0x00006100ff037424 */ /* 0x004fc800078e00ff */
[----:B------:R3:W-:Y:S08]  /*9e80*/  SYNCS.ARRIVE.TRANS64 RZ, [R0+URZ+0x36418], R3 ;  /* 0x0364180300ff79a7 */ /* 0x0007f0000800003f */
[----:B------:R-:W-:Y:S05]  /*9e90*/  @!P1 BRA `(.L_x_1927) ;  /* 0x0000000000049947 */ /* 0x000fea0003800000 */
[----:B------:R-:W-:Y:S01]  /*9ea0*/  BPT.TRAP 0x1 ;  /* 0x000000040000795c */ /* 0x000fe20000300000 */
.L_x_1927:
[----:B------:R-:W-:Y:S01]  /*9eb0*/  VIADD R27, R2, 0x40 ;  /* 0x00000040021b7836 */ /* 0x000fe20000000000 */
[----:B------:R-:W-:Y:S01]  /*9ec0*/  ULDC.64 UR8, c[0x0][0x700] ;  /* 0x0001c00000087ab9 */ /* 0x000fe20000000a00 */
[----:B------:R-:W-:Y:S01]  /*9ed0*/  R2UR UR40, R0 ;  /* 0x00000000002872ca */ /* 0x000fe200000e0000 */
[----:B------:R-:W-:Y:S01]  /*9ee0*/  IMAD.U32 R11, RZ, RZ, UR8 ;  /* 0x00000008ff0b7e24 */ /* 0x000fe2000f8e00ff */
[----:B------:R-:W-:Y:S01]  /*9ef0*/  UMOV UR32, 0x0 ;  /* 0x0000000000207882 */ /* 0x000fe20000000000 */
[C---:B------:R-:W-:Y:S01]  /*9f00*/  IADD3 R2, P1, R27.reuse, UR22, RZ ;  /* 0x000000161b027c10 */ /* 0x040fe2000ff3e0ff */
[----:B------:R-:W-:Y:S01]  /*9f10*/  IMAD.U32 R12, RZ, RZ, UR9 ;  /* 0x00000009ff0c7e24 */ /* 0x000fe2000f8e00ff */
[----:B------:R-:W-:Y:S01]  /*9f20*/  SHF.R.S32.HI R28, RZ, 0x1f, R27 ;  /* 0x0000001fff1c7819 */ /* 0x000fe2000001141b */
[----:B------:R-:W-:Y:S01]  /*9f30*/  VIADD R29, R27, UR6 ;  /* 0x000000061b1d7c36 */ /* 0x000fe20008000000 */
[----:B--23--:R-:W-:Y:S01]  /*9f40*/  LEA R3, P2, R2, R11, 0x2 ;  /* 0x0000000b02037211 */ /* 0x00cfe200078410ff */
[----:B------:R-:W-:Y:S01]  /*9f50*/  UMOV UR33, 0x14f00000 ;  /* 0x14f0000000217882 */ /* 0x000fe20000000000 */
[----:B------:R-:W-:Y:S01]  /*9f60*/  UMOV UR18, URZ ;  /* 0x0000003f00127c82 */ /* 0x000fe20008000000 */
[----:B------:R-:W-:Y:S01]  /*9f70*/  UMOV UR20, UR28 ;  /* 0x0000001c00147c82 */ /* 0x000fe20008000000 */
[----:B------:R-:W-:Y:S01]  /*9f80*/  R2UR UR42, R3 ;  /* 0x00000000032a72ca */ /* 0x000fe200000e0000 */
[----:B------:R-:W-:Y:S01]  /*9f90*/  IMAD.X R3, R28, 0x1, R8, P1 ;  /* 0x000000011c037824 */ /* 0x000fe200008e0608 */
[----:B------:R-:W-:Y:S01]  /*9fa0*/  R2UR UR19, R29 ;  /* 0x000000001d1372ca */ /* 0x000fe200000e0000 */
[----:B------:R-:W-:Y:S01]  /*9fb0*/  UIADD3 UR17, UR40, 0x36418, URZ ;  /* 0x0003641828117890 */ /* 0x000fe2000fffe03f */
[----:B------:R-:W-:Y:S01]  /*9fc0*/  SHF.L.U32 R18, RZ, 0x1f, RZ ;  /* 0x0000001fff127819 */ /* 0x000fe200000006ff */
[----:B------:R-:W-:Y:S01]  /*9fd0*/  UIADD3 UR16, UR40, 0x24000, URZ ;  /* 0x0002400028107890 */ /* 0x000fe2000fffe03f */
        /* <DEDUP_REMOVED lines=24> */
[----:B------:R3:W4:Y:S02]  /*a160*/  SYNCS.PHASECHK.TRANS64.TRYWAIT P1, [R0+URZ+0x36438], R18 ;  /* 0x03643812000075a7 */ /* 0x000724000802017f */
[----:B---3--:R-:W3:Y:S02]  /*a170*/  S2R R18, SR_TID.X ;  /* 0x0000000000127919 */ /* 0x008ee40000002100 */
[----:B---3--:R-:W-:Y:S01]  /*a180*/  LOP3.LUT R18, R18, 0x1f, RZ, 0xc0, !PT ;  /* 0x0000001f12127812 */ /* 0x008fe200078ec0ff */
[----:B--2-4-:R-:W-:Y:S06]  /*a190*/  @!P1 BRA `(.L_x_1928) ;  /* 0x00000014001c9947 */ /* 0x014fec0003800000 */
.L_x_1950:
[----:B------:R-:W-:Y:S05]  /*a1a0*/  @P0 BRA `(.L_x_1929) ;  /* 0x00000000001c0947 */ /* 0x000fea0003800000 */
[----:B------:R-:W-:-:S04]  /*a1b0*/  IMAD.MOV.U32 R18, RZ, RZ, 0x6100 ;  /* 0x00006100ff127424 */ /* 0x000fc800078e00ff */
[----:B------:R2:W-:Y:S02]  /*a1c0*/  SYNCS.ARRIVE.TRANS64 RZ, [R0+URZ+0x36430], R18 ;  /* 0x0364301200ff79a7 */ /* 0x0005e4000800003f */
[----:B--2---:R-:W2:Y:S02]  /*a1d0*/  S2R R18, SR_TID.X ;  /* 0x0000000000127919 */ /* 0x004ea40000002100 */
[----:B--2---:R-:W-:-:S04]  /*a1e0*/  LOP3.LUT R18, R18, 0x1f, RZ, 0xc0, !PT ;  /* 0x0000001f12127812 */ /* 0x004fc800078ec0ff */
[----:B------:R-:W-:-:S13]  /*a1f0*/  ISETP.NE.AND P1, PT, R18, RZ, PT ;  /* 0x000000ff1200720c */ /* 0x000fda0003f25270 */
[----:B------:R-:W-:Y:S05]  /*a200*/  @!P1 BRA `(.L_x_1929) ;  /* 0x0000000000049947 */ /* 0x000fea0003800000 */
[----:B------:R-:W-:Y:S01]  /*a210*/  BPT.TRAP 0x1 ;  /* 0x000000040000795c */ /* 0x000fe20000300000 */
.L_x_1929:
[----:B------:R-:W-:Y:S01]  /*a220*/  IADD3 R27, P1, R27, UR14, RZ ;  /* 0x0000000e1b1b7c10 */ /* 0x000fe2000ff3e0ff */
        /* <DEDUP_REMOVED lines=36> */
.L_x_1952:
[----:B------:R-:W-:Y:S05]  /*a470*/  @P0 BRA `(.L_x_1931) ;  /* 0x0000000000140947 */ /* 0x000fea0003800000 */
[----:B------:R-:W-:Y:S01]  /*a480*/  ISETP.NE.AND P1, PT, R18, RZ, PT ;  /* 0x000000ff1200720c */ /* 0x000fe20003f25270 */
[----:B--2---:R-:W-:-:S04]  /*a490*/  IMAD.MOV.U32 R5, RZ, RZ, 0x6100 ;  /* 0x00006100ff057424 */ /* 0x004fc800078e00ff */
[----:B------:R3:W-:Y:S08]  /*a4a0*/  SYNCS.ARRIVE.TRANS64 RZ, [R0+URZ+0x36410], R5 ;  /* 0x0364100500ff79a7 */ /* 0x0007f0000800003f */
[----:B------:R-:W-:Y:S05]  /*a4b0*/  @!P1 BRA `(.L_x_1931) ;  /* 0x0000000000049947 */ /* 0x000fea0003800000 */
[----:B------:R-:W-:Y:S01]  /*a4c0*/  BPT.TRAP 0x1 ;  /* 0x000000040000795c */ /* 0x000fe20000300000 */
.L_x_1931:
        /* <DEDUP_REMOVED lines=8> */
[----:B------:R-:W-:Y:S01]  /*a550*/  UMOV UR20, UR28 ;  /* 0x0000001c00147c82 */ /* 0x000fe20008000000 */
[----:B------:R-:W-:Y:S01]  /*a560*/  UMOV UR21, UR29 ;  /* 0x0000001d00157c82 */ /* 0x000fe20008000000 */
[----:B------:R-:W-:Y:S01]  /*a570*/  UMOV UR10, 0x40 ;  /* 0x00000040000a7882 */ /* 0x000fe20000000000 */
[----:B------:R-:W-:Y:S01]  /*a580*/  UMOV UR12, UR28 ;  /* 0x0000001c000c7c82 */ /* 0x000fe20008000000 */
[----:B------:R-:W-:Y:S01]  /*a590*/  UMOV UR13, UR29 ;  /* 0x0000001d000d7c82 */ /* 0x000fe20008000000 */
[----:B------:R-:W-:-:S02]  /*a5a0*/  UIADD3 UR7, UR7, 0x2, URZ ;  /* 0x0000000207077890 */ /* 0x000fc4000fffe03f */
[----:B------:R-:W-:Y:S02]  /*a5b0*/  UIADD3 UR16, UR40, 0x1e000, URZ ;  /* 0x0001e00028107890 */ /* 0x000fe4000fffe03f */
[----:B------:R-:W-:Y:S02]  /*a5c0*/  USHF.L.U32 UR19, UR7, 0x6, URZ ;  /* 0x0000000607137899 */ /* 0x000fe4000800063f */
[----:B------:R-:W-:Y:S01]  /*a5d0*/  UIADD3 UR17, UR40, 0x36410, URZ ;  /* 0x0003641028117890 */ /* 0x000fe2000fffe03f */
[----:B------:R-:W-:Y:S01]  /*a5e0*/  IMAD.U32 R19, RZ, RZ, UR7 ;  /* 0x00000007ff137e24 */ /* 0x000fe2000f8e00ff */
[----:B------:R-:W-:Y:S02]  /*a5f0*/  UIADD3 UR8, UP0, UR19, UR22, URZ ;  /* 0x0000001613087290 */ /* 0x000fe4000ff1e03f */
[----:B--23--:R-:W-:Y:S01]  /*a600*/  IMAD.U32 R5, RZ, RZ, UR19 ;  /* 0x00000013ff057e24 */ /* 0x00cfe2000f8e00ff */
[----:B------:R-:W-:Y:S02]  /*a610*/  UIADD3 UR19, UR19, UR6, URZ ;  /* 0x0000000613137290 */ /* 0x000fe4000fffe03f */
[----:B------:R-:W-:Y:S01]  /*a620*/  UIADD3 UR24, UR40, 0x22000, URZ ;  /* 0x0002200028187890 */ /* 0x000fe2000fffe03f */
[----:B------:R-:W-:Y:S01]  /*a630*/  PLOP3.LUT P1, PT, PT, PT, UP0, 0x80, 0x0 ;  /* 0x000000000000781c */ /* 0x000fe20003f2f008 */
[----:B------:R-:W-:Y:S01]  /*a640*/  IMAD.U32 R4, RZ, RZ, UR8 ;  /* 0x00000008ff047e24 */ /* 0x000fe2000f8e00ff */
[----:B------:R-:W-:-:S02]  /*a650*/  UIADD3 UR8, UR40, 0x20000, URZ ;  /* 0x0002000028087890 */ /* 0x000fc4000fffe03f */
[----:B------:R-:W-:Y:S01]  /*a660*/  LEA.HI.X.SX32 R5, R5, R8, 0x1, P1 ;  /* 0x0000000805057211 */ /* 0x000fe200008f0eff */
[----:B------:R-:W-:Y:S01]  /*a670*/  UIADD3 UR40, UR40, 0x30000, URZ ;  /* 0x0003000028287890 */ /* 0x000fe2000fffe03f */
[C---:B------:R-:W-:Y:S01]  /*a680*/  LEA R16, P1, R4.reuse, R11, 0x2 ;  /* 0x0000000b04107211 */ /* 0x040fe200078210ff */
[----:B------:R-:W-:Y:S01]  /*a690*/  UMOV UR9, UR17 ;  /* 0x0000001100097c82 */ /* 0x000fe20008000000 */
[----:B------:R-:W-:Y:S01]  /*a6a0*/  UMOV UR11, UR19 ;  /* 0x00000013000b7c82 */ /* 0x000fe20008000000 */
[----:B------:R-:W-:Y:S01]  /*a6b0*/  UMOV UR26, 0x80 ;  /* 0x00000080001a7882 */ /* 0x000fe20000000000 */
[----:B------:R-:W-:Y:S01]  /*a6c0*/  LEA.HI.X R4, R4, R12, R5, 0x2, P1 ;  /* 0x0000000c04047211 */ /* 0x000fe200008f1405 */
[----:B------:R-:W-:Y:S01]  /*a6d0*/  UMOV UR25, UR17 ;  /* 0x0000001100197c82 */ /* 0x000fe20008000000 */
[----:B------:R-:W-:Y:S01]  /*a6e0*/  R2UR UR42, R16 ;  /* 0x00000000102a72ca */ /* 0x000fe200000e0000 */
[----:B------:R2:W-:Y:S01]  /*a6f0*/  UTMALDG.4D [UR16], [UR30], desc[UR32] ;  /* 0x000020101e0075b4 */ /* 0x0005e20008019000 */
[----:B------:R-:W-:Y:S01]  /*a700*/  R2UR UR43, R4 ;  /* 0x00000000042b72ca */ /* 0x000fe200000e0000 */
[----:B------:R-:W-:Y:S01]  /*a710*/  UMOV UR27, UR19 ;  /* 0x00000013001b7c82 */ /* 0x000fe20008000000 */
[----:B------:R-:W-:Y:S01]  /*a720*/  ISETP.NE.AND P1, PT, R21, RZ, PT ;  /* 0x000000ff1500720c */ /* 0x000fe20003f25270 */
[----:B------:R-:W-:Y:S01]  /*a730*/  UMOV UR41, UR17 ;  /* 0x0000001100297c82 */ /* 0x000fe20008000000 */
[----:B------:R-:W-:Y:S01]  /*a740*/  UMOV UR34, 0x10 ;  /* 0x0000001000227882 */ /* 0x000fe20000000000 */
[----:B------:R2:W-:Y:S01]  /*a750*/  UTMALDG.4D [UR8], [UR30], desc[UR32] ;  /* 0x000020081e0075b4 */ /* 0x0005e20008019000 */
[----:B------:R2:W-:Y:S07]  /*a760*/  UTMALDG.4D [UR24], [UR30], desc[UR32] ;  /* 0x000020181e0075b4 */ /* 0x0005ee0008019000 */
[----:B------:R2:W-:Y:S02]  /*a770*/  UBLKCP.S.G [UR40], [UR42], UR34 ;  /* 0x000000282a0073ba */ /* 0x0005e40008000222 */
[----:B--2---:R-:W-:Y:S05]  /*a780*/  @P1 BRA `(.L_x_1932) ;  /* 0xfffffff000c81947 */ /* 0x004fea000383ffff */
.L_x_1923:
[----:B------:R-:W-:Y:S01]  /*a790*/  ISETP.NE.AND P1, PT, R20, RZ, PT ;  /* 0x000000ff1400720c */ /* 0x000fe20003f25270 */
[----:B------:R-:W-:Y:S02]  /*a7a0*/  IMAD.MOV.U32 R5, RZ, RZ, R14 ;  /* 0x000000ffff057224 */ /* 0x000fe400078e000e */
[----:B------:R-:W-:-:S10]  /*a7b0*/  IMAD.MOV.U32 R16, RZ, RZ, 0x1 ;  /* 0x00000001ff107424 */ /* 0x000fd400078e00ff */
[----:B------:R-:W-:Y:S05]  /*a7c0*/  @!P1 BRA `(.L_x_1922) ;  /* 0x00000004008c9947 */ /* 0x000fea0003800000 */
[----:B------:R-:W2:Y:S02]  /*a7d0*/  SYNCS.PHASECHK.TRANS64.TRYWAIT P1, [R0+URZ+0x36438], R6 ;  /* 0x03643806000075a7 */ /* 0x000ea4000802017f */
[----:B--2---:R-:W-:Y:S05]  /*a7e0*/  @!P1 BRA `(.L_x_1933) ;  /* 0x0000000c00c09947 */ /* 0x004fea0003800000 */
.L_x_1953:
[----:B------:R-:W-:Y:S05]  /*a7f0*/  @P0 BRA `(.L_x_1934) ;  /* 0x0000000000140947 */ /* 0x000fea0003800000 */
[----:B------:R-:W-:Y:S01]  /*a800*/  ISETP.NE.AND P1, PT, R18, RZ, PT ;  /* 0x000000ff1200720c */ /* 0x000fe20003f25270 */
[----:B------:R-:W-:-:S04]  /*a810*/  IMAD.MOV.U32 R5, RZ, RZ, 0x6100 ;  /* 0x00006100ff057424 */ /* 0x000fc800078e00ff */
[----:B------:R3:W-:Y:S08]  /*a820*/  SYNCS.ARRIVE.TRANS64 RZ, [R0+URZ+0x36430], R5 ;  /* 0x0364300500ff79a7 */ /* 0x0007f0000800003f */
[----:B------:R-:W-:Y:S05]  /*a830*/  @!P1 BRA `(.L_x_1934) ;  /* 0x0000000000049947 */ /* 0x000fea0003800000 */
[----:B------:R-:W-:Y:S01]  /*a840*/  BPT.TRAP 0x1 ;  /* 0x000000040000795c */ /* 0x000fe20000300000 */
.L_x_1934:
[----:B---3--:R-:W3:Y:S01]  /*a850*/  LDC.64 R4, c[0x0][0x728] ;  /* 0x0001ca00ff047b82 */ /* 0x008ee20000000a00 */
[----:B------:R-:W-:Y:S01]  /*a860*/  IMAD.SHL.U32 R20, R19, 0x40, RZ ;  /* 0x0000004013147824 */ /* 0x000fe200078e00ff */
[----:B------:R-:W-:Y:S01]  /*a870*/  R2UR UR24, R0 ;  /* 0x00000000001872ca */ /* 0x000fe200000e0000 */
[----:B------:R-:W-:Y:S01]  /*a880*/  UMOV UR32, 0x0 ;  /* 0x0000000000207882 */ /* 0x000fe20000000000 */
[----:B------:R-:W-:Y:S01]  /*a890*/  UMOV UR33, 0x14f00000 ;  /* 0x14f0000000217882 */ /* 0x000fe20000000000 */
[----:B------:R-:W-:Y:S01]  /*a8a0*/  UMOV UR18, URZ ;  /* 0x0000003f00127c82 */ /* 0x000fe20008000000 */
[C---:B-12---:R-:W-:Y:S01]  /*a8b0*/  IADD3 R6, P1, R20.reuse, UR14, RZ ;  /* 0x0000000e14067c10 */ /* 0x046fe2000ff3e0ff */
        /* <DEDUP_REMOVED lines=13> */
[----:B---3--:R-:W-:Y:S01]  /*a990*/  LEA R4, P2, R6, R4, 0x2 ;  /* 0x0000000406047211 */ /* 0x008fe200078410ff */
[----:B------:R-:W-:Y:S01]  /*a9a0*/  UIADD3 UR24, UR24, 0x2e000, URZ ;  /* 0x0002e00018187890 */ /* 0x000fe2000fffe03f */
[----:B------:R-:W-:Y:S02]  /*a9b0*/  UMOV UR9, UR17 ;  /* 0x0000001100097c82 */ /* 0x000fe40008000000 */
[----:B------:R-:W-:Y:S01]  /*a9c0*/  R2UR UR40, R4 ;  /* 0x00000000042872ca */ /* 0x000fe200000e0000 */
[----:B------:R-:W-:Y:S01]  /*a9d0*/  UMOV UR11, UR19 ;  /* 0x00000013000b7c82 */ /* 0x000fe20008000000 */
[----:B------:R-:W-:Y:S01]  /*a9e0*/  IADD3 R4, P1, R10, 0x1f0, RZ ;  /* 0x000001f00a047810 */ /* 0x000fe20007f3e0ff */
[----:B------:R-:W-:Y:S01]  /*a9f0*/  UMOV UR25, UR17 ;  /* 0x0000001100197c82 */ /* 0x000fe20008000000 */
[----:B------:R-:W-:Y:S01]  /*aa00*/  LEA.HI.X R5, R6, R5, R15, 0x2, P2 ;  /* 0x0000000506057211 */ /* 0x000fe200010f140f */
        /* <DEDUP_REMOVED lines=12> */
[----:B------:R-:W2:Y:S02]  /*aad0*/  SYNCS.PHASECHK.TRANS64.TRYWAIT P1, [R0+URZ+0x36428], R5 ;  /* 0x03642805000075a7 */ /* 0x000ea4000802017f */
[----:B-12---:R-:W-:Y:S05]  /*aae0*/  @!P1 BRA `(.L_x_1935) ;  /* 0x0000000c00149947 */ /* 0x006fea0003800000 */
.L_x_1954:
[----:B------:R-:W-:Y:S01]  /*aaf0*/  IMAD.MOV.U32 R16, RZ, RZ, RZ ;  /* 0x000000ffff107224 */ /* 0x000fe200078e00ff */
[----:B------:R-:W-:Y:S06]  /*ab00*/  @P0 BRA `(.L_x_1936) ;  /* 0x0000000000140947 */ /* 0x000fec0003800000 */
[----:B------:R-:W-:Y:S01]  /*ab10*/  ISETP.NE.AND P1, PT, R18, RZ, PT ;  /* 0x000000ff1200720c */ /* 0x000fe20003f25270 */
[----:B-1----:R-:W-:-:S04]  /*ab20*/  IMAD.MOV.U32 R5, RZ, RZ, 0x6100 ;  /* 0x00006100ff057424 */ /* 0x002fc800078e00ff */
[----:B------:R2:W-:Y:S08]  /*ab30*/  SYNCS.ARRIVE.TRANS64 RZ, [R0+URZ+0x36418], R5 ;  /* 0x0364180500ff79a7 */ /* 0x0005f0000800003f */
[----:B------:R-:W-:Y:S05]  /*ab40*/  @!P1 BRA `(.L_x_1936) ;  /* 0x0000000000049947 */ /* 0x000fea0003800000 */
[----:B------:R-:W-:Y:S01]  /*ab50*/  BPT.TRAP 0x1 ;  /* 0x000000040000795c */ /* 0x000fe20000300000 */
.L_x_1936:
        /* <DEDUP_REMOVED lines=16> */
[----:B------:R-:W-:Y:S02]  /*ac60*/  UIADD3 UR7, UP0, UR19, UR22, URZ ;  /* 0x0000001613077290 */ /* 0x000fe4000ff1e03f */
[----:B-12---:R-:W-:Y:S01]  /*ac70*/  IMAD.U32 R5, RZ, RZ, UR19 ;  /* 0x00000013ff057e24 */ /* 0x006fe2000f8e00ff */
[----:B------:R-:W-:Y:S02]  /*ac80*/  UIADD3 UR17, UR40, 0x36418, URZ ;  /* 0x0003641828117890 */ /* 0x000fe4000fffe03f */
[----:B------:R-:W-:Y:S01]  /*ac90*/  UIADD3 UR19, UR19, UR6, URZ ;  /* 0x0000000613137290 */ /* 0x000fe2000fffe03f */
[----:B------:R-:W-:Y:S01]  /*aca0*/  PLOP3.LUT P1, PT, PT, PT, UP0, 0x80, 0x0 ;  /* 0x000000000000781c */ /* 0x000fe20003f2f008 */
[----:B------:R-:W-:Y:S01]  /*acb0*/  IMAD.U32 R4, RZ, RZ, UR7 ;  /* 0x00000007ff047e24 */ /* 0x000fe2000f8e00ff */
[----:B------:R-:W-:Y:S02]  /*acc0*/  UIADD3 UR8, UR40, 0x26000, URZ ;  /* 0x0002600028087890 */ /* 0x000fe4000fffe03f */
[----:B------:R-:W-:Y:S01]  /*acd0*/  LEA.HI.X.SX32 R5, R5, R8, 0x1, P1 ;  /* 0x0000000805057211 */ /* 0x000fe200008f0eff */
[----:B------:R-:W-:Y:S01]  /*ace0*/  UIADD3 UR24, UR40, 0x28000, URZ ;  /* 0x0002800028187890 */ /* 0x000fe2000fffe03f */
[C---:B------:R-:W-:Y:S01]  /*acf0*/  LEA R11, P1, R4.reuse, R11, 0x2 ;  /* 0x0000000b040b7211 */ /* 0x040fe200078210ff */
[----:B------:R-:W-:Y:S01]  /*ad00*/  UIADD3 UR40, UR40, 0x30100, URZ ;  /* 0x0003010028287890 */ /* 0x000fe2000fffe03f */
[----:B------:R2:W-:Y:S01]  /*ad10*/  UTMALDG.4D [UR16], [UR30], desc[UR32] ;  /* 0x000020101e0075b4 */ /* 0x0005e20008019000 */
[----:B------:R-:W-:Y:S01]  /*ad20*/  UMOV UR9, UR17 ;  /* 0x0000001100097c82 */ /* 0x000fe20008000000 */
[----:B------:R-:W-:Y:S01]  /*ad30*/  LEA.HI.X R12, R4, R12, R5, 0x2, P1 ;  /* 0x0000000c040c7211 */ /* 0x000fe200008f1405 */
[----:B------:R-:W-:Y:S01]  /*ad40*/  UMOV UR11, UR19 ;  /* 0x00000013000b7c82 */ /* 0x000fe20008000000 */
[----:B------:R-:W-:Y:S01]  /*ad50*/  R2UR UR42, R11 ;  /* 0x000000000b2a72ca */ /* 0x000fe200000e0000 */
[----:B------:R-:W-:Y:S01]  /*ad60*/  UMOV UR25, UR17 ;  /* 0x0000001100197c82 */ /* 0x000fe20008000000 */
[----:B------:R-:W-:Y:S01]  /*ad70*/  R2UR UR43, R12 ;  /* 0x000000000c2b72ca */ /* 0x000fe200000e0000 */
[----:B------:R-:W-:Y:S01]  /*ad80*/  UMOV UR27, UR19 ;  /* 0x00000013001b7c82 */ /* 0x000fe20008000000 */
[----:B------:R-:W-:Y:S01]  /*ad90*/  UMOV UR41, UR17 ;  /* 0x0000001100297c82 */ /* 0x000fe20008000000 */
[----:B------:R2:W-:Y:S01]  /*ada0*/  UTMALDG.4D [UR8], [UR30], desc[UR32] ;  /* 0x000020081e0075b4 */ /* 0x0005e20008019000 */
[----:B------:R-:W-:Y:S01]  /*adb0*/  UMOV UR7, 0x10 ;  /* 0x0000001000077882 */ /* 0x000fe20000000000 */
[----:B------:R-:W-:Y:S01]  /*adc0*/  IMAD.MOV.U32 R5, RZ, RZ, R14 ;  /* 0x000000ffff057224 */ /* 0x000fe200078e000e */
[----:B------:R2:W-:Y:S07]  /*add0*/  UTMALDG.4D [UR24], [UR30], desc[UR32] ;  /* 0x000020181e0075b4 */ /* 0x0005ee0008019000 */
[----:B------:R2:W-:Y:S02]  /*ade0*/  UBLKCP.S.G [UR40], [UR42], UR7 ;  /* 0x000000282a0073ba */ /* 0x0005e40008000207 */
[----:B--2---:R-:W-:Y:S01]  /*adf0*/  NOP ;  /* 0x0000000000007918 */ /* 0x004fe20000000000 */
.L_x_1922:
[----:B------:R-:W-:-:S04]  /*ae00*/  SHF.L.U32 R3, R16, 0x1f, RZ ;  /* 0x0000001f10037819 */ /* 0x000fc800000006ff */
[----:B------:R-:W2:Y:S02]  /*ae10*/  SYNCS.PHASECHK.TRANS64.TRYWAIT P1, [R0+URZ+0x36438], R3 ;  /* 0x03643803000075a7 */ /* 0x000ea4000802017f */
[----:B--2---:R-:W-:Y:S05]  /*ae20*/  @!P1 BRA `(.L_x_1937) ;  /* 0x0000000800589947 */ /* 0x004fea0003800000 */
.L_x_1955:
[----:B------:R-:W-:Y:S05]  /*ae30*/  @P0 BRA `(.L_x_1938) ;  /* 0x0000000000180947 */ /* 0x000fea0003800000 */
[----:B------:R-:W3:Y:S01]  /*ae40*/  S2R R2, SR_TID.X ;  /* 0x0000000000027919 */ /* 0x000ee20000002100 */
[----:B--2---:R-:W-:-:S04]  /*ae50*/  IMAD.MOV.U32 R3, RZ, RZ, 0x6100 ;  /* 0x00006100ff037424 */ /* 0x004fc800078e00ff */
[----:B------:R4:W-:Y:S01]  /*ae60*/  SYNCS.ARRIVE.TRANS64 RZ, [R0+URZ+0x36430], R3 ;  /* 0x0364300300ff79a7 */ /* 0x0009e2000800003f */
[----:B---3--:R-:W-:-:S13]  /*ae70*/  LOP3.LUT P0, RZ, R2, 0x1f, RZ, 0xc0, !PT ;  /* 0x0000001f02ff7812 */ /* 0x008fda000780c0ff */
[----:B----4-:R-:W-:Y:S05]  /*ae80*/  @!P0 BRA `(.L_x_1938) ;  /* 0x0000000000048947 */ /* 0x010fea0003800000 */
[----:B------:R-:W-:Y:S01]  /*ae90*/  BPT.TRAP 0x1 ;  /* 0x000000040000795c */ /* 0x000fe20000300000 */
.L_x_1938:
        /* <DEDUP_REMOVED lines=22> */
[----:B-12---:R-:W-:Y:S01]  /*b000*/  SEL R0, RZ, 0x1, P0 ;  /* 0x00000001ff007807 */ /* 0x006fe20000000000 */
[----:B------:R-:W-:Y:S01]  /*b010*/  ULEA UR30, UP0, UR8, UR30, 0x2 ;  /* 0x0000001e081e7291 */ /* 0x000fe2000f80103f */
[----:B------:R-:W-:Y:S01]  /*b020*/  SEL R2, R15, RZ, P0 ;  /* 0x000000ff0f027207 */ /* 0x000fe20000000000 */
[----:B------:R-:W-:Y:S01]  /*b030*/  UIADD3 UR16, UR24, 0x2a000, URZ ;  /* 0x0002a00018107890 */ /* 0x000fe2000fffe03f */
[----:B------:R-:W-:Y:S01]  /*b040*/  LOP3.LUT R0, R7, R0, RZ, 0x3c, !PT ;  /* 0x0000000007007212 */ /* 0x000fe200078e3cff */
[----:B------:R-:W-:-:S02]  /*b050*/  ULEA.HI.X UR31, UR8, UR31, UR7, 0x2, UP0 ;  /* 0x0000001f081f7291 */ /* 0x000fc400080f1407 */
[----:B------:R-:W-:Y:S02]  /*b060*/  UIADD3 UR19, UR19, UR6, URZ ;  /* 0x0000000613137290 */ /* 0x000fe4000fffe03f */
[----:B------:R-:W-:Y:S02]  /*b070*/  UIADD3 UR42, UR24, 0x30200, URZ ;  /* 0x00030200182a7890 */ /* 0x000fe4000fffe03f */
[----:B------:R-:W-:Y:S02]  /*b080*/  UIADD3 UR8, UR24, 0x2c000, URZ ;  /* 0x0002c00018087890 */ /* 0x000fe4000fffe03f */
[----:B------:R-:W-:Y:S01]  /*b090*/  UIADD3 UR24, UR24, 0x2e000, URZ ;  /* 0x0002e00018187890 */ /* 0x000fe2000fffe03f */
[----:B------:R-:W-:Y:S01]  /*b0a0*/  UMOV UR9, UR17 ;  /* 0x0000001100097c82 */ /* 0x000fe20008000000 */
[----:B------:R-:W-:Y:S01]  /*b0b0*/  UMOV UR11, UR19 ;  /* 0x00000013000b7c82 */ /* 0x000fe20008000000 */
[----:B------:R-:W-:Y:S01]  /*b0c0*/  UMOV UR26, 0x80 ;  /* 0x00000080001a7882 */ /* 0x000fe20000000000 */
[----:B------:R-:W-:Y:S01]  /*b0d0*/  UMOV UR25, UR17 ;  /* 0x0000001100197c82 */ /* 0x000fe20008000000 */
[----:B------:R1:W-:Y:S01]  /*b0e0*/  UTMALDG.4D [UR16], [UR32], desc[UR40] ;  /* 0x00002810200075b4 */ /* 0x0003e20008019000 */
[----:B------:R-:W-:Y:S01]  /*b0f0*/  UMOV UR27, UR19 ;  /* 0x00000013001b7c82 */ /* 0x000fe20008000000 */
[----:B------:R-:W-:Y:S01]  /*b100*/  UMOV UR43, UR17 ;  /* 0x00000011002b7c82 */ /* 0x000fe20008000000 */
[----:B------:R-:W-:Y:S01]  /*b110*/  UMOV UR7, 0x10 ;  /* 0x0000001000077882 */ /* 0x000fe20000000000 */
[----:B------:R1:W-:Y:S01]  /*b120*/  UTMALDG.4D [UR8], [UR32], desc[UR40] ;  /* 0x00002808200075b4 */ /* 0x0003e20008019000 */
[----:B------:R1:W-:Y:S01]  /*b130*/  UTMALDG.4D [UR24], [UR32], desc[UR40] ;  /* 0x00002818200075b4 */ /* 0x0003e20008019000 */
[----:B------:R1:W-:Y:S02]  /*b140*/  UBLKCP.S.G [UR42], [UR30], UR7 ;  /* 0x0000002a1e0073ba */ /* 0x0003e40008000207 */
[----:B-1----:R-:W-:Y:S01]  /*b150*/  NOP ;  /* 0x0000000000007918 */ /* 0x002fe20000000000 */
.L_x_1919:
[----:B------:R-:W-:Y:S05]  /*b160*/  BSYNC B0 ;  /* 0x0000000000007941 */ /* 0x000fea0003800000 */
.L_x_1914:
[----:B------:R-:W-:-:S03]  /*b170*/  UMOV UR7, 0xffffffff ;  /* 0xffffffff00077882 */ /* 0x000fc60000000000 */
[----:B------:R-:W-:Y:S05]  /*b180*/  BRA.DIV UR7, `(.L_x_1939) ;  /* 0x0000000607947947 */ /* 0x000fea000b800000 */
[----:B------:R-:W-:-:S13]  /*b190*/  ELECT P6, URZ, PT ;  /* 0x00000000003f782f */ /* 0x000fda00038c0000 */
.L_x_1958:
[----:B------:R-:W-:Y:S05]  /*b1a0*/  @!P6 BRA `(.L_x_1790) ;  /* 0x000000000074e947 */ /* 0x000fea0003800000 */
[----:B------:R-:W3:Y:S02]  /*b1b0*/  LDL.LU R3, [R1] ;  /* 0x0000000001037983 */ /* 0x000ee40000300800 */
[----:B---3--:R-:W-:-:S04]  /*b1c0*/  LOP3.LUT R3, R3, 0x2, RZ, 0xfc, !PT ;  /* 0x0000000203037812 */ /* 0x008fc800078efcff */
[----:B------:R-:W-:-:S13]  /*b1d0*/  ISETP.NE.AND P2, PT, R3, 0x3, PT ;  /* 0x000000030300780c */ /* 0x000fda0003f45270 */
[----:B------:R-:W-:Y:S05]  /*b1e0*/  @!P2 BRA `(.L_x_1940) ;  /* 0x000000000004a947 */ /* 0x000fea0003800000 */
[----:B--2---:R-:W-:Y:S01]  /*b1f0*/  BPT.TRAP 0x1 ;  /* 0x000000040000795c */ /* 0x004fe20000300000 */
.L_x_1940:
[----:B------:R-:W1:Y:S01]  /*b200*/  S2R R4, SR_CgaCtaId ;  /* 0x0000000000047919 */ /* 0x000e620000008800 */
[----:B------:R-:W-:-:S04]  /*b210*/  MOV R3, 0x400 ;  /* 0x0000040000037802 */ /* 0x000fc80000000f00 */
[----:B-1----:R-:W-:Y:S02]  /*b220*/  LEA R9, R4, R3, 0x18 ;  /* 0x0000000304097211 */ /* 0x002fe400078ec0ff */
        /* <DEDUP_REMOVED lines=12> */
.L_x_1959:
[----:B------:R-:W3:Y:S02]  /*b2f0*/  SYNCS.PHASECHK.TRANS64.TRYWAIT P0, [R3+URZ], R0 ;  /* 0x00000000030075a7 */ /* 0x000ee4000800017f */
[----:B---3--:R-:W-:Y:S05]  /*b300*/  @!P0 BRA `(.L_x_1942) ;  /* 0x0000000400688947 */ /* 0x008fea0003800000 */
.L_x_1960:
[----:B------:R-:W-:Y:S05]  /*b310*/  @!P2 BRA `(.L_x_1943) ;  /* 0x000000000004a947 */ /* 0x000fea0003800000 */
[----:B--2---:R-:W-:Y:S01]  /*b320*/  BPT.TRAP 0x1 ;  /* 0x000000040000795c */ /* 0x004fe20000300000 */
.L_x_1943:
[----:B------:R-:W-:-:S07]  /*b330*/  SHF.L.U32 R16, R16, 0x1f, RZ ;  /* 0x0000001f10107819 */ /* 0x000fce00000006ff */
.L_x_1944:
[----:B----4-:R4:W1:Y:S02]  /*b340*/  SYNCS.PHASECHK.TRANS64.TRYWAIT P0, [R9+URZ+0x36438], R16 ;  /* 0x03643810090075a7 */ /* 0x010864000800017f */
[----:B-1----:R-:W-:Y:S05]  /*b350*/  @!P0 NANOSLEEP.SYNCS 0x989680 ;  /* 0x009896800000895d */ /* 0x002fea0003900000 */
[----:B------:R-:W1:Y:S02]  /*b360*/  @!P0 SYNCS.PHASECHK.TRANS64 P0, [R9+URZ+0x36438], R16 ;  /* 0x03643810090085a7 */ /* 0x000e64000800007f */
[----:B-1----:R-:W-:Y:S05]  /*b370*/  @!P0 BRA `(.L_x_1944) ;  /* 0xfffffffc00f08947 */ /* 0x002fea000383ffff */
.L_x_1790:
[----:B--2---:R-:W-:Y:S05]  /*b380*/  BSYNC B6 ;  /* 0x0000000000067941 */ /* 0x004fea0003800000 */
.L_x_1784:
[----:B------:R-:W-:Y:S05]  /*b390*/  EXIT ;  /* 0x000000000000794d */ /* 0x000fea0003800000 */
.L_x_1801:
[----:B------:R-:W-:Y:S02]  /*b3a0*/  IMAD.MOV.U32 R12, RZ, RZ, RZ ;  /* 0x000000ffff0c7224 */ /* 0x000fe400078e00ff */
[----:B------:R-:W-:Y:S02]  /*b3b0*/  IMAD.MOV.U32 R11, RZ, RZ, 0x1f ;  /* 0x0000001fff0b7424 */ /* 0x000fe400078e00ff */
[----:B------:R-:W-:-:S07]  /*b3c0*/  IMAD.MOV.U32 R15, RZ, RZ, -0x1 ;  /* 0xffffffffff0f7424 */ /* 0x000fce00078e00ff */
[----:B-1----:R-:W-:Y:S05]  /*b3d0*/  WARPSYNC.COLLECTIVE R15, `(.L_x_1945) ;  /* 0x000000000f087348 */ /* 0x002fea0003c00000 */
[----:B------:R2:W3:Y:S02]  /*b3e0*/  SHFL.IDX P6, R14, R13, R12, R11 ;  /* 0x0000000c0d0e7389 */ /* 0x0004e400000c000b */
[----:B-123--:R-:W-:Y:S01]  /*b3f0*/  ENDCOLLECTIVE ;  /* 0x000000000000791b */ /* 0x00efe20003800000 */
.L_x_1945:
[----:B------:R-:W-:Y:S05]  /*b400*/  BRA `(.L_x_1946) ;  /* 0xffffff6000007947 */ /* 0x000fea000383ffff */
.L_x_1803:
[----:B-1----:R-:W-:-:S04]  /*b410*/  IMAD.U32 R3, RZ, RZ, UR36 ;  /* 0x00000024ff037e24 */ /* 0x002fc8000f8e00ff */
[----:B------:R1:W3:Y:S03]  /*b420*/  SYNCS.PHASECHK.TRANS64.TRYWAIT P0, [R3+URZ+0x36400], R10 ;  /* 0x0364000a030075a7 */ /* 0x0002e6000800017f */
[----:B---3--:R-:W-:Y:S05]  /*b430*/  @!P0 NANOSLEEP.SYNCS 0x989680 ;  /* 0x009896800000895d */ /* 0x008fea0003900000 */
[----:B------:R-:W3:Y:S02]  /*b440*/  @!P0 SYNCS.PHASECHK.TRANS64 P0, [R3+URZ+0x36400], R10 ;  /* 0x0364000a030085a7 */ /* 0x000ee4000800007f */
[----:B---3--:R-:W-:Y:S05]  /*b450*/  @!P0 BRA `(.L_x_1803) ;  /* 0xfffffffc00ec8947 */ /* 0x008fea000383ffff */
[----:B------:R-:W-:Y:S05]  /*b460*/  BRA `(.L_x_1802) ;  /* 0xffffff6000347947 */ /* 0x000fea000383ffff */
.L_x_1807:
[----:B--2---:R2:W3:Y:S02]  /*b470*/  SYNCS.PHASECHK.TRANS64.TRYWAIT P1, [R3+URZ+0x36410], R10 ;  /* 0x0364100a030075a7 */ /* 0x0044e4000802017f */
[----:B---3--:R-:W-:Y:S05]  /*b480*/  @!P1 NANOSLEEP.SYNCS 0x989680 ;  /* 0x009896800000995d */ /* 0x008fea0003900000 */
[----:B------:R-:W3:Y:S02]  /*b490*/  @!P1 SYNCS.PHASECHK.TRANS64 P1, [R3+URZ+0x36410], R10 ;  /* 0x0364100a030095a7 */ /* 0x000ee4000802007f */
[----:B---3--:R-:W-:Y:S05]  /*b4a0*/  @!P1 BRA `(.L_x_1807) ;  /* 0xfffffffc00f09947 */ /* 0x008fea000383ffff */
[----:B------:R-:W-:Y:S05]  /*b4b0*/  BRA `(.L_x_1806) ;  /* 0xffffff6800107947 */ /* 0x000fea000383ffff */
.L_x_1811:
[----:B----4-:R-:W-:-:S04]  /*b4c0*/  IMAD.U32 R12, RZ, RZ, UR36 ;  /* 0x00000024ff0c7e24 */ /* 0x010fc8000f8e00ff */
[----:B------:R4:W1:Y:S03]  /*b4d0*/  SYNCS.PHASECHK.TRANS64.TRYWAIT P1, [R12+URZ+0x36430], R11 ;  /* 0x0364300b0c0075a7 */ /* 0x000866000802017f */
[----:B-1----:R-:W-:Y:S05]  /*b4e0*/  @!P1 NANOSLEEP.SYNCS 0x989680 ;  /* 0x009896800000995d */ /* 0x002fea0003900000 */
[----:B------:R-:W1:Y:S02]  /*b4f0*/  @!P1 SYNCS.PHASECHK.TRANS64 P1, [R12+URZ+0x36430], R11 ;  /* 0x0364300b0c0095a7 */ /* 0x000e64000802007f */
[----:B-1----:R-:W-:Y:S05]  /*b500*/  @!P1 BRA `(.L_x_1811) ;  /* 0xfffffffc00ec9947 */ /* 0x002fea000383ffff */
[----:B------:R-:W-:Y:S05]  /*b510*/  BRA `(.L_x_1810) ;  /* 0xffffff6c00b07947 */ /* 0x000fea000383ffff */
.L_x_1920:
[----:B-1----:R1:W2:Y:S02]  /*b520*/  SYNCS.PHASECHK.TRANS64.TRYWAIT P1, [R0+URZ+0x36420], R6 ;  /* 0x03642006000075a7 */ /* 0x0022a4000802017f */
[----:B--2---:R-:W-:Y:S05]  /*b530*/  @!P1 NANOSLEEP.SYNCS 0x989680 ;  /* 0x009896800000995d */ /* 0x004fea0003900000 */
[----:B------:R-:W2:Y:S02]  /*b540*/  @!P1 SYNCS.PHASECHK.TRANS64 P1, [R0+URZ+0x36420], R6 ;  /* 0x03642006000095a7 */ /* 0x000ea4000802007f */
[----:B--2---:R-:W-:Y:S05]  /*b550*/  @!P1 BRA `(.L_x_1920) ;  /* 0xfffffffc00f09947 */ /* 0x004fea000383ffff */
[----:B------:R-:W-:Y:S05]  /*b560*/  BRA `(.L_x_1947) ;  /* 0xffffffdc006c7947 */ /* 0x000fea000383ffff */
.L_x_1924:
[----:B-1----:R1:W2:Y:S02]  /*b570*/  SYNCS.PHASECHK.TRANS64.TRYWAIT P1, [R0+URZ+0x36438], R6 ;  /* 0x03643806000075a7 */ /* 0x0022a4000802017f */
[----:B--2---:R-:W-:Y:S05]  /*b580*/  @!P1 NANOSLEEP.SYNCS 0x989680 ;  /* 0x009896800000995d */ /* 0x004fea0003900000 */
[----:B------:R-:W2:Y:S02]  /*b590*/  @!P1 SYNCS.PHASECHK.TRANS64 P1, [R0+URZ+0x36438], R6 ;  /* 0x03643806000095a7 */ /* 0x000ea4000802007f */
[----:B--2---:R-:W-:Y:S05]  /*b5a0*/  @!P1 BRA `(.L_x_1924) ;  /* 0xfffffffc00f09947 */ /* 0x004fea000383ffff */
[----:B------:R-:W-:Y:S05]  /*b5b0*/  BRA `(.L_x_1948) ;  /* 0xffffffe4004c7947 */ /* 0x000fea000383ffff */
.L_x_1926:
[----:B--2---:R2:W3:Y:S02]  /*b5c0*/  SYNCS.PHASECHK.TRANS64.TRYWAIT P1, [R0+URZ+0x36428], R3 ;  /* 0x03642803000075a7 */ /* 0x0044e4000802017f */
[----:B---3--:R-:W-:Y:S05]  /*b5d0*/  @!P1 NANOSLEEP.SYNCS 0x989680 ;  /* 0x009896800000995d */ /* 0x008fea0003900000 */
[----:B------:R-:W3:Y:S02]  /*b5e0*/  @!P1 SYNCS.PHASECHK.TRANS64 P1, [R0+URZ+0x36428], R3 ;  /* 0x03642803000095a7 */ /* 0x000ee4000802007f */
[----:B---3--:R-:W-:Y:S05]  /*b5f0*/  @!P1 BRA `(.L_x_1926) ;  /* 0xfffffffc00f09947 */ /* 0x008fea000383ffff */
[----:B------:R-:W-:Y:S05]  /*b600*/  BRA `(.L_x_1949) ;  /* 0xffffffe800107947 */ /* 0x000fea000383ffff */
.L_x_1928:
[----:B------:R-:W-:-:S04]  /*b610*/  SHF.L.U32 R18, RZ, 0x1f, RZ ;  /* 0x0000001fff127819 */ /* 0x000fc800000006ff */
[----:B------:R2:W3:Y:S03]  /*b620*/  SYNCS.PHASECHK.TRANS64.TRYWAIT P1, [R0+URZ+0x36438], R18 ;  /* 0x03643812000075a7 */ /* 0x0004e6000802017f */
[----:B---3--:R-:W-:Y:S05]  /*b630*/  @!P1 NANOSLEEP.SYNCS 0x989680 ;  /* 0x009896800000995d */ /* 0x008fea0003900000 */
[----:B------:R2:W3:Y:S02]  /*b640*/  @!P1 SYNCS.PHASECHK.TRANS64 P1, [R0+URZ+0x36438], R18 ;  /* 0x03643812000095a7 */ /* 0x0004e4000802007f */
[----:B--2---:R-:W2:Y:S02]  /*b650*/  S2R R18, SR_TID.X ;  /* 0x0000000000127919 */ /* 0x004ea40000002100 */
[----:B--2---:R-:W-:Y:S01]  /*b660*/  LOP3.LUT R18, R18, 0x1f, RZ, 0xc0, !PT ;  /* 0x0000001f12127812 */ /* 0x004fe200078ec0ff */
[----:B---3--:R-:W-:Y:S06]  /*b670*/  @!P1 BRA `(.L_x_1928) ;  /* 0xfffffffc00e49947 */ /* 0x008fec000383ffff */
[----:B------:R-:W-:Y:S05]  /*b680*/  BRA `(.L_x_1950) ;  /* 0xffffffe800c47947 */ /* 0x000fea000383ffff */
.L_x_1930:
[----:B------:R-:W-:-:S07]  /*b690*/  SHF.L.U32 R5, R7, 0x1f, RZ ;  /* 0x0000001f07057819 */ /* 0x000fce00000006ff */
.L_x_1951:
[----:B--2---:R2:W3:Y:S02]  /*b6a0*/  SYNCS.PHASECHK.TRANS64.TRYWAIT P1, [R0+URZ+0x36420], R5 ;  /* 0x03642005000075a7 */ /* 0x0044e4000802017f */
[----:B---3--:R-:W-:Y:S05]  /*b6b0*/  @!P1 NANOSLEEP.SYNCS 0x989680 ;  /* 0x009896800000995d */ /* 0x008fea0003900000 */
[----:B------:R-:W3:Y:S02]  /*b6c0*/  @!P1 SYNCS.PHASECHK.TRANS64 P1, [R0+URZ+0x36420], R5 ;  /* 0x03642005000095a7 */ /* 0x000ee4000802007f */
[----:B---3--:R-:W-:Y:S05]  /*b6d0*/  @!P1 BRA `(.L_x_1951) ;  /* 0xfffffffc00f09947 */ /* 0x008fea000383ffff */
[----:B------:R-:W-:Y:S05]  /*b6e0*/  BRA `(.L_x_1952) ;  /* 0xffffffec00607947 */ /* 0x000fea000383ffff */
.L_x_1933:
[----:B--2---:R2:W3:Y:S02]  /*b6f0*/  SYNCS.PHASECHK.TRANS64.TRYWAIT P1, [R0+URZ+0x36438], R6 ;  /* 0x03643806000075a7 */ /* 0x0044e4000802017f */
[----:B---3--:R-:W-:Y:S05]  /*b700*/  @!P1 NANOSLEEP.SYNCS 0x989680 ;  /* 0x009896800000995d */ /* 0x008fea0003900000 */
[----:B------:R-:W3:Y:S02]  /*b710*/  @!P1 SYNCS.PHASECHK.TRANS64 P1, [R0+URZ+0x36438], R6 ;  /* 0x03643806000095a7 */ /* 0x000ee4000802007f */
[----:B---3--:R-:W-:Y:S05]  /*b720*/  @!P1 BRA `(.L_x_1933) ;  /* 0xfffffffc00f09947 */ /* 0x008fea000383ffff */
[----:B------:R-:W-:Y:S05]  /*b730*/  BRA `(.L_x_1953) ;  /* 0xfffffff0002c7947 */ /* 0x000fea000383ffff */
.L_x_1935:
[----:B-1----:R1:W2:Y:S02]  /*b740*/  SYNCS.PHASECHK.TRANS64.TRYWAIT P1, [R0+URZ+0x36428], R5 ;  /* 0x03642805000075a7 */ /* 0x0022a4000802017f */
[----:B--2---:R-:W-:Y:S05]  /*b750*/  @!P1 NANOSLEEP.SYNCS 0x989680 ;  /* 0x009896800000995d */ /* 0x004fea0003900000 */
[----:B------:R-:W2:Y:S02]  /*b760*/  @!P1 SYNCS.PHASECHK.TRANS64 P1, [R0+URZ+0x36428], R5 ;  /* 0x03642805000095a7 */ /* 0x000ea4000802007f */
[----:B--2---:R-:W-:Y:S05]  /*b770*/  @!P1 BRA `(.L_x_1935) ;  /* 0xfffffffc00f09947 */ /* 0x004fea000383ffff */
[----:B------:R-:W-:Y:S05]  /*b780*/  BRA `(.L_x_1954) ;  /* 0xfffffff000d87947 */ /* 0x000fea000383ffff */
.L_x_1937:
[----:B--2---:R2:W3:Y:S02]  /*b790*/  SYNCS.PHASECHK.TRANS64.TRYWAIT P1, [R0+URZ+0x36438], R3 ;  /* 0x03643803000075a7 */ /* 0x0044e4000802017f */
[----:B---3--:R-:W-:Y:S05]  /*b7a0*/  @!P1 NANOSLEEP.SYNCS 0x989680 ;  /* 0x009896800000995d */ /* 0x008fea0003900000 */
[----:B------:R-:W3:Y:S02]  /*b7b0*/  @!P1 SYNCS.PHASECHK.TRANS64 P1, [R0+URZ+0x36438], R3 ;  /* 0x03643803000095a7 */ /* 0x000ee4000802007f */
[----:B---3--:R-:W-:Y:S05]  /*b7c0*/  @!P1 BRA `(.L_x_1937) ;  /* 0xfffffffc00f09947 */ /* 0x008fea000383ffff */
[----:B------:R-:W-:Y:S05]  /*b7d0*/  BRA `(.L_x_1955) ;  /* 0xfffffff400947947 */ /* 0x000fea000383ffff */
.L_x_1939:
[----:B------:R-:W-:Y:S01]  /*b7e0*/  BSSY B0, `(.L_x_1956) ;  /* 0x0000006000007945 */ /* 0x000fe20003800000 */
[----:B------:R-:W-:-:S07]  /*b7f0*/  IMAD.MOV.U32 R15, RZ, RZ, -0x1 ;  /* 0xffffffffff0f7424 */ /* 0x000fce00078e00ff */
[----:B--2---:R-:W-:Y:S05]  /*b800*/  WARPSYNC.COLLECTIVE R15, `(.L_x_1957) ;  /* 0x000000000f0c7348 */ /* 0x004fea0003c00000 */
[----:B------:R-:W-:Y:S02]  /*b810*/  ELECT P6, UR62, PT ;  /* 0x00000000003e782f */ /* 0x000fe400038c0000 */
[----:B------:R-:W-:Y:S01]  /*b820*/  MOV R14, UR62 ;  /* 0x0000003e000e7c02 */ /* 0x000fe20008000f00 */
[----:B--2---:R-:W-:Y:S10]  /*b830*/  ENDCOLLECTIVE ;  /* 0x000000000000791b */ /* 0x004ff40003800000 */
.L_x_1957:
[----:B------:R-:W-:Y:S05]  /*b840*/  BSYNC B0 ;  /* 0x0000000000007941 */ /* 0x000fea0003800000 */
.L_x_1956:
[----:B------:R-:W-:Y:S05]  /*b850*/  BRA `(.L_x_1958) ;  /* 0xfffffff800507947 */ /* 0x000fea000383ffff */
.L_x_1941:
[----:B-1----:R1:W3:Y:S02]  /*b860*/  SYNCS.PHASECHK.TRANS64.TRYWAIT P0, [R7+URZ], R4 ;  /* 0x00000004070075a7 */ /* 0x0022e4000800017f */
[----:B---3--:R-:W-:Y:S05]  /*b870*/  @!P0 NANOSLEEP.SYNCS 0x989680 ;  /* 0x009896800000895d */ /* 0x008fea0003900000 */
[----:B------:R-:W3:Y:S02]  /*b880*/  @!P0 SYNCS.PHASECHK.TRANS64 P0, [R7+URZ], R4 ;  /* 0x00000004070085a7 */ /* 0x000ee4000800007f */
[----:B---3--:R-:W-:Y:S05]  /*b890*/  @!P0 BRA `(.L_x_1941) ;  /* 0xfffffffc00f08947 */ /* 0x008fea000383ffff */
[----:B------:R-:W-:Y:S05]  /*b8a0*/  BRA `(.L_x_1959) ;  /* 0xfffffff800907947 */ /* 0x000fea000383ffff */
.L_x_1942:
[----:B---3--:R3:W4:Y:S02]  /*b8b0*/  SYNCS.PHASECHK.TRANS64.TRYWAIT P0, [R3+URZ], R0 ;  /* 0x00000000030075a7 */ /* 0x008724000800017f */
[----:B----4-:R-:W-:Y:S05]  /*b8c0*/  @!P0 NANOSLEEP.SYNCS 0x989680 ;  /* 0x009896800000895d */ /* 0x010fea0003900000 */
[----:B------:R-:W4:Y:S02]  /*b8d0*/  @!P0 SYNCS.PHASECHK.TRANS64 P0, [R3+URZ], R0 ;  /* 0x00000000030085a7 */ /* 0x000f24000800007f */
[----:B----4-:R-:W-:Y:S05]  /*b8e0*/  @!P0 BRA `(.L_x_1942) ;  /* 0xfffffffc00f08947 */ /* 0x010fea000383ffff */
[----:B------:R-:W-:Y:S05]  /*b8f0*/  BRA `(.L_x_1960) ;  /* 0xfffffff800847947 */ /* 0x000fea000383ffff */
.L_x_1961:
        /* <DEDUP_REMOVED lines=16> */
.L_x_3867:


//--------------------- .text._ZN7cutlass13device_kernelIN5flash11enable_sm90INS1_16FlashAttnBwdSm90INS1_25CollectiveMainloopBwdSm90ILi2ELi1ELi1EN4cute5tupleIJNS5_1CILi1EEES8_S8_EEENS6_IJNS7_ILi64EEENS7_ILi96EEENS7_ILi192EEEEEENS_6half_tEfNS_4arch4Sm90ELb0ELb1ELb1ELb1ELb1ELb0ELb1ELb0ELi3ELi1ELi1ELi1ELb0EEENS1_21CollectiveEpilogueBwdISD_SE_SG_Li384ELb1ELb1ELi3EEENS1_19SingleTileSchedulerILb1ELb0ELb0ELi96EEEEEEEEEvNT_6ParamsE --------------------------
	.section	.text._ZN7cutlass13device_kernelIN5flash11enable_sm90INS1_16FlashAttnBwdSm90INS1_25CollectiveMainloopBwdSm90ILi2ELi1ELi1EN4cute5tupleIJNS5_1CILi1EEES8_S8_EEENS6_IJNS7_ILi64EEENS7_ILi96EEENS7_ILi192EEEEEENS_6half_tEfNS_4arch4Sm90ELb0ELb1ELb1ELb1ELb1ELb0ELb1ELb0ELi3ELi1ELi1ELi1ELb0EEENS1_21CollectiveEpilogueBwdISD_SE_SG_Li384ELb1ELb1ELi3EEENS1_19SingleTileSchedulerILb1ELb0ELb0ELi96EEEEEEEEEvNT_6ParamsE,"ax",@progbits
	.align	128
.text._ZN7cutlass13device_kernelIN5flash11enable_sm90INS1_16FlashAttnBwdSm90INS1_25CollectiveMainloopBwdSm90ILi2ELi1ELi1EN4cute5tupleIJNS5_1CILi1EEES8_S8_EEENS6_IJNS7_ILi64EEENS7_ILi96EEENS7_ILi192EEEEEENS_6half_tEfNS_4arch4Sm90ELb0ELb1ELb1ELb1ELb1ELb0ELb1ELb0ELi3ELi1ELi1ELi1ELb0EEENS1_21CollectiveEpilogueBwdISD_SE_SG_Li384ELb1ELb1ELi3EEENS1_19SingleTileSchedulerILb1ELb0ELb0ELi96EEEEEEEEEvNT_6ParamsE:
        .type           _ZN7cutlass13device_kernelIN5flash11enable_sm90INS1_16FlashAttnBwdSm90INS1_25CollectiveMainloopBwdSm90ILi2ELi1ELi1EN4cute5tupleIJNS5_1CILi1EEES8_S8_EEENS6_IJNS7_ILi64EEENS7_ILi96EEENS7_ILi192EEEEEENS_6half_tEfNS_4arch4Sm90ELb0ELb1ELb1ELb1ELb1ELb0ELb1ELb0ELi3ELi1ELi1ELi1ELb0EEENS1_21CollectiveEpilogueBwdISD_SE_SG_Li384ELb1ELb1ELi3EEENS1_19SingleTileSchedulerILb1ELb0ELb0ELi96EEEEEEEEEvNT_6ParamsE,@function
        .size           _ZN7cutlass13device_kernelIN5flash11enable_sm90INS1_16FlashAttnBwdSm90INS1_25CollectiveMainloopBwdSm90ILi2ELi1ELi1EN4cute5tupleIJNS5_1CILi1EEES8_S8_EEENS6_IJNS7_ILi64EEENS7_ILi96EEENS7_ILi192EEEEEENS_6half_tEfNS_4arch4Sm90ELb0ELb1ELb1ELb1ELb1ELb0ELb1ELb0ELi3ELi1ELi1ELi1ELb0EEENS1_21CollectiveEpilogueBwdISD_SE_SG_Li384ELb1ELb1ELi3EEENS1_19SingleTileSchedulerILb1ELb0ELb0ELi96EEEEEEEEEvNT_6ParamsE,(.L_x_3868 - _ZN7cutlass13device_kernelIN5flash11enable_sm90INS1_16FlashAttnBwdSm90INS1_25CollectiveMainloopBwdSm90ILi2ELi1ELi1EN4cute5tupleIJNS5_1CILi1EEES8_S8_EEENS6_IJNS7_ILi64EEENS7_ILi96EEENS7_ILi192EEEEEENS_6half_tEfNS_4arch4Sm90ELb0ELb1ELb1ELb1ELb1ELb0ELb1ELb0ELi3ELi1ELi1ELi1ELb0EEENS1_21CollectiveEpilogueBwdISD_SE_SG_Li384ELb1ELb1ELi3EEENS1_19SingleTileSchedulerILb1ELb0ELb0ELi96EEEEEEEEEvNT_6ParamsE)
        .other          _ZN7cutlass13device_kernelIN5flash11enable_sm90INS1_16FlashAttnBwdSm90INS1_25CollectiveMainloopBwdSm90ILi2ELi1ELi1EN4cute5tupleIJNS5_1CILi1EEES8_S8_EEENS6_IJNS7_ILi64EEENS7_ILi96EEENS7_ILi192EEEEEENS_6half_tEfNS_4arch4Sm90ELb0ELb1ELb1ELb1ELb1ELb0ELb1ELb0ELi3ELi1ELi1ELi1ELb0EEENS1_21CollectiveEpilogueBwdISD_SE_SG_Li384ELb1ELb1ELi3EEENS1_19SingleTileSchedulerILb1ELb0ELb0ELi96EEEEEEEEEvNT_6ParamsE,@"STO_CUDA_ENTRY STV_DEFAULT"
_ZN7cutlass13device_kernelIN5flash11enable_sm90INS1_16FlashAttnBwdSm90INS1_25CollectiveMainloopBwdSm90ILi2ELi1ELi1EN4cute5tupleIJNS5_1CILi1EEES8_S8_EEENS6_IJNS7_ILi64EEENS7_ILi96EEENS7_ILi192EEEEEENS_6half_tEfNS_4arch4Sm90ELb0ELb1ELb1ELb1ELb1ELb0ELb1ELb0ELi3ELi1ELi1ELi1ELb0EEENS1_21CollectiveEpilogueBwdISD_SE_SG_Li384ELb1ELb1ELi3EEENS1_19SingleTileSchedulerILb1ELb0ELb0ELi96EEEEEEEEEvNT_6ParamsE:
        /* <DEDUP_REMOVED lines=23> */
.L_x_1963:
[----:B------:R-:W-:Y:S05]  /*0170*/  BSYNC B0 ;  /* 0x0000000000007941 */ /* 0x000fea0003800000 */
.L_x_1962:
        /* <DEDUP_REMOVED lines=34> */
.L_x_1964:
        /* <DEDUP_REMOVED lines=20> */
.L_x_1965:
        /* <DEDUP_REMOVED lines=9> */
.L_x_1968:
        /* <DEDUP_REMOVED lines=21> */
.L_x_1969:
        /* <DEDUP_REMOVED lines=10> */
.L_x_1971:
[----:B------:R-:W2:Y:S02]  /*0760*/  LDC R0, c[0x0][0x8bc] ;  /* 0x00022f00ff007b82 */ /* 0x000ea40000000800 */
.L_x_1970:
        /* <DEDUP_REMOVED lines=16> */
.L_x_1973:
        /* <DEDUP_REMOVED lines=10> */
.L_x_1974:
        /* <DEDUP_REMOVED lines=8> */
.L_x_1975:
        /* <DEDUP_REMOVED lines=9> */
.L_x_1976:
        /* <DEDUP_REMOVED lines=22> */
.L_x_1977:
        /* <DEDUP_REMOVED lines=79> */
.L_x_1980:
        /* <DEDUP_REMOVED lines=15> */
.L_x_1979:
        /* <DEDUP_REMOVED lines=20> */
.L_x_1982:
        /* <DEDUP_REMOVED lines=15> */
.L_x_1981:
        /* <DEDUP_REMOVED lines=8> */
.L_x_2156:
        /* <DEDUP_REMOVED lines=19> */
.L_x_1984:
        /* <DEDUP_REMOVED lines=113> */
.L_x_2004:
[----:B------:R-:W-:-:S13]  /*1c50*/  ISETP.NE.AND P0, PT, R8, 0x3, PT ;  /* 0x000000030800780c */ /* 0x000fda0003f05270 */
[----:B------:R-:W-:Y:S05]  /*1c60*/  @!P0 BRA `(.L_x_1986) ;  /* 0x0000000000048947 */ /* 0x000fea0003800000 */
[----:B------:R-:W-:Y:S01]  /*1c70*/  BPT.TRAP 0x1 ;  /* 0x000000040000795c */ /* 0x000fe20000300000 */
.L_x_1986:
[----:B------:R-:W-:Y:S02]  /*1c80*/  LEA R3, R2, UR36, 0x3 ;  /* 0x0000002402037c11 */ /* 0x000fe4000f8e18ff */
[----:B------:R-:W-:-:S04]  /*1c90*/  SHF.L.U32 R10, R7, 0x1f, RZ ;  /* 0x0000001f070a7819 */ /* 0x000fc800000006ff */
[----:B------:R1:W2:Y:S01]  /*1ca0*/  SYNCS.PHASECHK.TRANS64.TRYWAIT P1, [R3+URZ+0x36410], R10 ;  /* 0x0364100a030075a7 */ /* 0x0002a2000802017f */
[----:B------:R-:W-:Y:S05]  /*1cb0*/  @!P0 BRA `(.L_x_1987) ;  /* 0x0000000000048947 */ /* 0x000fea0003800000 */
[----:B------:R-:W-:Y:S01]  /*1cc0*/  BPT.TRAP 0x1 ;  /* 0x000000040000795c */ /* 0x000fe20000300000 */
.L_x_1987:
[----:B--2---:R-:W-:Y:S05]  /*1cd0*/  @P1 BRA `(.L_x_1988) ;  /* 0x0000000000081947 */ /* 0x004fea0003800000 */
[----:B------:R-:W2:Y:S02]  /*1ce0*/  SYNCS.PHASECHK.TRANS64.TRYWAIT P1, [R3+URZ+0x36410], R10 ;  /* 0x0364100a030075a7 */ /* 0x000ea4000802017f */
[----:B--2---:R-:W-:Y:S05]  /*1cf0*/  @!P1 BRA `(.L_x_1989) ;  /* 0x000000a400749947 */ /* 0x004fea0003800000 */
.L_x_1988:
        /* <DEDUP_REMOVED lines=103> */
.L_x_1990:
[----:B-1----:R-:W-:-:S04]  /*2370*/  SHF.L.U32 R11, R5, 0x1f, RZ ;  /* 0x0000001f050b7819 */ /* 0x002fc800000006ff */
[----:B------:R1:W4:Y:S01]  /*2380*/  SYNCS.PHASECHK.TRANS64.TRYWAIT P1, [UR36+0x36430], R11 ;  /* 0x0364300bff0075a7 */ /* 0x0003220008020164 */
[----:B------:R-:W-:Y:S05]  /*2390*/  @!P0 BRA `(.L_x_1991) ;  /* 0x0000000000048947 */ /* 0x000fea0003800000 */
[----:B------:R-:W-:Y:S01]  /*23a0*/  BPT.TRAP 0x1 ;  /* 0x000000040000795c */ /* 0x000fe20000300000 */
.L_x_1991:
[----:B----4-:R-:W-:Y:S05]  /*23b0*/  @P1 BRA `(.L_x_1992) ;  /* 0x0000000000081947 */ /* 0x010fea0003800000 */
[----:B------:R-:W4:Y:S02]  /*23c0*/  SYNCS.PHASECHK.TRANS64.TRYWAIT P1, [UR36+0x36430], R11 ;  /* 0x0364300bff0075a7 */ /* 0x000f240008020164 */
[----:B----4-:R-:W-:Y:S05]  /*23d0*/  @!P1 BRA `(.L_x_1993) ;  /* 0x0000009c00d09947 */ /* 0x010fea0003800000 */
.L_x_1992:
        /* <DEDUP_REMOVED lines=145> */
.L_x_1996:
[----:B------:R-:W-:-:S13]  /*2cf0*/  ISETP.NE.AND P1, PT, R140, 0x1, PT ;  /* 0x000000018c00780c */ /* 0x000fda0003f25270 */
[----:B------:R-:W1:Y:S08]  /*2d00*/  @P1 LDC R143, c[0x0][0x754] ;  /* 0x0001d500ff8f1b82 */ /* 0x000e700000000800 */
[----:B------:R-:W2:Y:S01]  /*2d10*/  @P1 LDC R142, c[0x0][0x758] ;  /* 0x0001d600ff8e1b82 */ /* 0x000ea20000000800 */
[----:B-1----:R-:W-:-:S05]  /*2d20*/  @P1 IMAD.HI.U32 R143, R145, R143, RZ ;  /* 0x0000008f918f1227 */ /* 0x002fca00078e00ff */
[----:B--2---:R-:W-:-:S07]  /*2d30*/  @P1 SHF.R.U32.HI R145, RZ, R142, R143 ;  /* 0x0000008eff911219 */ /* 0x004fce000001168f */
.L_x_1997:
[----:B------:R-:W-:Y:S05]  /*2d40*/  BSYNC B0 ;  /* 0x0000000000007941 */ /* 0x000fea0003800000 */
.L_x_1995:
[----:B------:R-:W2:Y:S01]  /*2d50*/  LDL R142, [R1+0x10] ;  /* 0x00001000018e7983 */ /* 0x000ea20000100800 */
[----:B------:R-:W-:Y:S01]  /*2d60*/  IADD3 R150, R141, UR4, R4 ;  /* 0x000000048d967c10 */ /* 0x000fe2000fffe004 */
[----:B--2---:R-:W-:-:S05]  /*2d70*/  IMAD R145, R145, R140, R142 ;  /* 0x0000008c91917224 */ /* 0x004fca00078e028e */
[----:B------:R-:W-:Y:S02]  /*2d80*/  VIADDMNMX R146, R145, R140, R146, PT ;  /* 0x0000008c91927246 */ /* 0x000fe40003800192 */
[----:B------:R-:W-:-:S07]  /*2d90*/  VIMNMX R150, R150, R145, !PT ;  /* 0x0000009196967248 */ /* 0x000fce0007fe0100 */
.L_x_1994:
        /* <DEDUP_REMOVED lines=17> */
.L_x_2000:
[----:B------:R-:W-:-:S13]  /*2eb0*/  ISETP.NE.AND P1, PT, R140, 0x1, PT ;  /* 0x000000018c00780c */ /* 0x000fda0003f25270 */
[----:B------:R-:W1:Y:S08]  /*2ec0*/  @P1 LDC R142, c[0x0][0x754] ;  /* 0x0001d500ff8e1b82 */ /* 0x000e700000000800 */
[----:B------:R-:W2:Y:S01]  /*2ed0*/  @P1 LDC R141, c[0x0][0x758] ;  /* 0x0001d600ff8d1b82 */ /* 0x000ea20000000800 */
[----:B-1----:R-:W-:-:S05]  /*2ee0*/  @P1 IMAD.HI.U32 R142, R143, R142, RZ ;  /* 0x0000008e8f8e1227 */ /* 0x002fca00078e00ff */
[----:B--2---:R-:W-:-:S07]  /*2ef0*/  @P1 SHF.R.U32.HI R143, RZ, R141, R142 ;  /* 0x0000008dff8f1219 */ /* 0x004fce000001168e */
.L_x_2001:
[----:B------:R-:W-:Y:S05]  /*2f00*/  BSYNC B0 ;  /* 0x0000000000007941 */ /* 0x000fea0003800000 */
.L_x_1999:
[----:B------:R-:W2:Y:S02]  /*2f10*/  LDL R141, [R1+0x10] ;  /* 0x00001000018d7983 */ /* 0x000ea40000100800 */
[----:B--2---:R-:W-:-:S05]  /*2f20*/  IMAD R143, R143, R140, R141 ;  /* 0x0000008c8f8f7224 */ /* 0x004fca00078e028d */
[----:B------:R-:W-:Y:S02]  /*2f30*/  VIMNMX R147, R147, R143, !PT ;  /* 0x0000008f93937248 */ /* 0x000fe40007fe0100 */
[----:B------:R-:W-:-:S07]  /*2f40*/  VIADDMNMX R144, R143, R140, R144, PT ;  /* 0x0000008c8f907246 */ /* 0x000fce0003800190 */
.L_x_1998:
        /* <DEDUP_REMOVED lines=283> */
.L_x_2002:
        /* <DEDUP_REMOVED lines=59> */
.L_x_2003:
        /* <DEDUP_REMOVED lines=63> */
.L_x_1978:
        /* <DEDUP_REMOVED lines=129> */
.L_x_2006:
        /* <DEDUP_REMOVED lines=54> */
.L_x_2008:
[----:B------:R-:W-:Y:S05]  /*5410*/  BSYNC B0 ;  /* 0x0000000000007941 */ /* 0x000fea0003800000 */
.L_x_2007:
        /* <DEDUP_REMOVED lines=15> */
.L_x_2010:
[----:B------:R-:W-:Y:S05]  /*5510*/  BSYNC B0 ;  /* 0x0000000000007941 */ /* 0x000fea0003800000 */
.L_x_2009:
        /* <DEDUP_REMOVED lines=18> */
.L_x_2012:
[----:B------:R-:W-:Y:S05]  /*5640*/  BSYNC B0 ;  /* 0x0000000000007941 */ /* 0x000fea0003800000 */
.L_x_2011:
        /* <DEDUP_REMOVED lines=17> */
.L_x_2014:
[----:B------:R-:W-:Y:S05]  /*5760*/  BSYNC B0 ;  /* 0x0000000000007941 */ /* 0x000fea0003800000 */
.L_x_2013:
        /* <DEDUP_REMOVED lines=18> */
.L_x_2016:
[----:B------:R-:W-:Y:S05]  /*5890*/  BSYNC B0 ;  /* 0x0000000000007941 */ /* 0x000fea0003800000 */
.L_x_2015:
        /* <DEDUP_REMOVED lines=20> */
.L_x_2018:
[----:B------:R-:W-:Y:S05]  /*59e0*/  BSYNC B0 ;  /* 0x0000000000007941 */ /* 0x000fea0003800000 */
.L_x_2017:
        /* <DEDUP_REMOVED lines=26> */
.L_x_2020:
[----:B------:R-:W-:Y:S05]  /*5b90*/  BSYNC B0 ;  /* 0x0000000000007941 */ /* 0x000fea0003800000 */
.L_x_2019:
        /* <DEDUP_REMOVED lines=15> */
.L_x_2022:
[----:B------:R-:W-:Y:S05]  /*5c90*/  BSYNC B0 ;  /* 0x0000000000007941 */ /* 0x000fea0003800000 */
.L_x_2021:
        /* <DEDUP_REMOVED lines=15> */
.L_x_2024:
[----:B------:R-:W-:Y:S05]  /*5d90*/  BSYNC B0 ;  /* 0x0000000000007941 */ /* 0x000fea0003800000 */
.L_x_2023:
        /* <DEDUP_REMOVED lines=15> */
.L_x_2026:
[----:B------:R-:W-:Y:S05]  /*5e90*/  BSYNC B0 ;  /* 0x0000000000007941 */ /* 0x000fea0003800000 */
.L_x_2025:
        /* <DEDUP_REMOVED lines=15> */
.L_x_2028:
[----:B------:R-:W-:Y:S05]  /*5f90*/  BSYNC B0 ;  /* 0x0000000000007941 */ /* 0x000fea0003800000 */
.L_x_2027:
        /* <DEDUP_REMOVED lines=15> */
.L_x_2005:
        /* <DEDUP_REMOVED lines=31> */
.L_x_2029:
        /* <DEDUP_REMOVED lines=45> */
.L_x_2031:
[----:B------:R-:W-:Y:S05]  /*6550*/  BSYNC B0 ;  /* 0x0000000000007941 */ /* 0x000fea0003800000 */
.L_x_2030:
        /* <DEDUP_REMOVED lines=16> */
.L_x_2033:
[----:B------:R-:W-:Y:S05]  /*6660*/  BSYNC B0 ;  /* 0x0000000000007941 */ /* 0x000fea0003800000 */
.L_x_2032:
        /* <DEDUP_REMOVED lines=16> */
.L_x_2035:
[----:B------:R-:W-:Y:S05]  /*6770*/  BSYNC B0 ;  /* 0x0000000000007941 */ /* 0x000fea0003800000 */
.L_x_2034:
        /* <DEDUP_REMOVED lines=17> */
.L_x_2037:
[----:B------:R-:W-:Y:S05]  /*6890*/  BSYNC B0 ;  /* 0x0000000000007941 */ /* 0x000fea0003800000 */
.L_x_2036:
        /* <DEDUP_REMOVED lines=16> */
.L_x_2039:
[----:B------:R-:W-:Y:S05]  /*69a0*/  BSYNC B0 ;  /* 0x0000000000007941 */ /* 0x000fea0003800000 */
.L_x_2038:
        /* <DEDUP_REMOVED lines=20> */
.L_x_2041:
[----:B------:R-:W-:Y:S05]  /*6af0*/  BSYNC B0 ;  /* 0x0000000000007941 */ /* 0x000fea0003800000 */
.L_x_2040:
        /* <DEDUP_REMOVED lines=24> */
.L_x_2043:
[----:B------:R-:W-:Y:S05]  /*6c80*/  BSYNC B0 ;  /* 0x0000000000007941 */ /* 0x000fea0003800000 */
.L_x_2042:
        /* <DEDUP_REMOVED lines=15> */
.L_x_2045:
[----:B------:R-:W-:Y:S05]  /*6d80*/  BSYNC B0 ;  /* 0x0000000000007941 */ /* 0x000fea0003800000 */
.L_x_2044:
        /* <DEDUP_REMOVED lines=15> */
.L_x_2047:
[----:B------:R-:W-:Y:S05]  /*6e80*/  BSYNC B0 ;  /* 0x0000000000007941 */ /* 0x000fea0003800000 */
.L_x_2046:
        /* <DEDUP_REMOVED lines=15> */
.L_x_2049:
[----:B------:R-:W-:Y:S05]  /*6f80*/  BSYNC B0 ;  /* 0x0000000000007941 */ /* 0x000fea0003800000 */
.L_x_2048:
        /* <DEDUP_REMOVED lines=15> */
.L_x_2051:
[----:B------:R-:W-:Y:S05]  /*7080*/  BSYNC B0 ;  /* 0x0000000000007941 */ /* 0x000fea0003800000 */
.L_x_2050:
        /* <DEDUP_REMOVED lines=15> */
.L_x_1967:
        /* <DEDUP_REMOVED lines=21> */
.L_x_2053:
        /* <DEDUP_REMOVED lines=13> */
.L_x_2055:
[----:B------:R-:W-:-:S05]  /*73a0*/  ULDC UR4, c[0x0][0x8bc] ;  /* 0x00022f0000047ab9 */ /* 0x000fca0000000800 */
.L_x_2054:
        /* <DEDUP_REMOVED lines=26> */
[----:B------:R-:W-:Y:S01]  /*7550*/  ULDC UR10, c[0x0][0x280] ;  /* 0x0000a000000a7ab9 */ /* 0x000fe20000000800 */
[----:B-1----:R-:W-:-:S11]  /*7560*/  USHF.R.S32.HI UR17, URZ, 0x1f, UR7 ;  /* 0x0000001f3f117899 */ /* 0x002fd60008011407 */
[----:B--2---:R-:W-:Y:S02]  /*7570*/  @P0 R2UR UR4, R0 ;  /* 0x00000000000402ca */ /* 0x004fe400000e0000 */
[----:B------:R-:W-:-:S04]  /*7580*/  ISETP.NE.U32.AND P0, PT, RZ, UR8, PT ;  /* 0x00000008ff007c0c */ /* 0x000fc8000bf05070 */
        /* <DEDUP_REMOVED lines=14> */
.L_x_2056:
        /* <DEDUP_REMOVED lines=13> */
.L_x_2057:
        /* <DEDUP_REMOVED lines=12> */
.L_x_2058:
[----:B------:R-:W-:Y:S01]  /*7800*/  UIADD3 UR8, -UR11, UR10, UR6 ;  /* 0x0000000a0b087290 */ /* 0x000fe2000fffe106 */
[----:B------:R-:W-:Y:S01]  /*7810*/  ISETP.LE.AND P0, PT, RZ, UR22, PT ;  /* 0x00000016ff007c0c */ /* 0x000fe2000bf03270 */
[----:B------:R-:W-:Y:S01]  /*7820*/  ULDC UR9, c[0x0][0x74c] ;  /* 0x0001d30000097ab9 */ /* 0x000fe20000000800 */
[----:B------:R-:W-:Y:S02]  /*7830*/  USHF.R.S32.HI UR13, URZ, 0x1f, UR16 ;  /* 0x0000001f3f0d7899 */ /* 0x000fe40008011410 */
[----:B------:R-:W-:Y:S02]  /*7840*/  UIADD3 UR9, UR8, -UR9, URZ ;  /* 0x8000000908097290 */ /* 0x000fe4000fffe03f */
[----:B------:R-:W-:Y:S02]  /*7850*/  UIADD3 UR8, UR10, 0x3f, URZ ;  /* 0x0000003f0a087890 */ /* 0x000fe4000fffe03f */
[----:B------:R-:W-:Y:S01]  /*7860*/  USHF.R.S32.HI UR12, URZ, 0x1f, UR9 ;  /* 0x0000001f3f0c7899 */ /* 0x000fe20008011409 */
[----:B------:R-:W-:Y:S01]  /*7870*/  ULDC UR15, c[0x0][0x288] ;  /* 0x0000a200000f7ab9 */ /* 0x000fe20000000800 */
[----:B------:R-:W-:-:S02]  /*7880*/  USEL UR20, UR13, URZ, !UP0 ;  /* 0x0000003f0d147287 */ /* 0x000fc4000c000000 */
[----:B------:R-:W-:Y:S02]  /*7890*/  ULEA.HI UR12, UR12, UR9, URZ, 0x6 ;  /* 0x000000090c0c7291 */ /* 0x000fe4000f8f303f */
[----:B------:R-:W-:Y:S02]  /*78a0*/  USHF.R.S32.HI UR9, URZ, 0x1f, UR8 ;  /* 0x0000001f3f097899 */ /* 0x000fe40008011408 */
[----:B------:R-:W-:Y:S02]  /*78b0*/  USHF.R.S32.HI UR12, URZ, 0x6, UR12 ;  /* 0x000000063f0c7899 */ /* 0x000fe4000801140c */
[----:B------:R-:W-:Y:S02]  /*78c0*/  ULEA.HI UR8, UR9, UR8, URZ, 0x6 ;  /* 0x0000000809087291 */ /* 0x000fe4000f8f303f */
[----:B------:R-:W-:Y:S02]  /*78d0*/  UIMAD UR13, UR16, UR15, URZ ;  /* 0x0000000f100d72a4 */ /* 0x000fe4000f8e023f */
[----:B------:R-:W-:-:S02]  /*78e0*/  UISETP.LT.AND UP1, UPT, URZ, UR12, UPT ;  /* 0x0000000c3f00728c */ /* 0x000fc4000bf21270 */
[----:B------:R-:W-:Y:S02]  /*78f0*/  USHF.R.S32.HI UR8, URZ, 0x6, UR8 ;  /* 0x000000063f087899 */ /* 0x000fe40008011408 */
[----:B------:R-:W-:Y:S02]  /*7900*/  USEL UR14, UR16, URZ, !UP0 ;  /* 0x0000003f100e7287 */ /* 0x000fe4000c000000 */
[----:B------:R-:W-:Y:S02]  /*7910*/  UIADD3 UR23, UP0, UR13, UR7, URZ ;  /* 0x000000070d177290 */ /* 0x000fe4000ff1e03f */
[----:B------:R-:W-:Y:S01]  /*7920*/  USEL UR9, URZ, UR12, !UP1 ;  /* 0x0000000c3f097287 */ /* 0x000fe2000c800000 */
[----:B------:R-:W-:Y:S01]  /*7930*/  IMAD.U32 R9, RZ, RZ, UR8 ;  /* 0x00000008ff097e24 */ /* 0x000fe2000f8e00ff */
[----:B------:R-:W-:Y:S10]  /*7940*/  @!P0 BRA `(.L_x_2059) ;  /* 0x0000000000248947 */ /* 0x000ff40003800000 */
[----:B------:R-:W-:-:S03]  /*7950*/  UIADD3 UR6, UR6, 0x9f, UR10 ;  /* 0x0000009f06067890 */ /* 0x000fc6000fffe00a */
[----:B------:R-:W-:Y:S02]  /*7960*/  ULDC UR10, c[0x0][0x748] ;  /* 0x0001d200000a7ab9 */ /* 0x000fe40000000800 */
[----:B------:R-:W-:-:S04]  /*7970*/  UIADD3 UR6, UR6, UR10, -UR11 ;  /* 0x0000000a06067290 */ /* 0x000fc8000fffe80b */
[----:B------:R-:W-:-:S04]  /*7980*/  USHF.R.S32.HI UR10, URZ, 0x1f, UR6 ;  /* 0x0000001f3f0a7899 */ /* 0x000fc80008011406 */
[----:B------:R-:W-:-:S04]  /*7990*/  ULEA.HI UR10, UR10, UR6, URZ, 0x6 ;  /* 0x000000060a0a7291 */ /* 0x000fc8000f8f303f */
[----:B------:R-:W-:-:S04]  /*79a0*/  USHF.R.S32.HI UR10, URZ, 0x6, UR10 ;  /* 0x000000063f0a7899 */ /* 0x000fc8000801140a */
[----:B------:R-:W-:-:S04]  /*79b0*/  UISETP.LT.AND UP1, UPT, UR8, UR10, UPT ;  /* 0x0000000a0800728c */ /* 0x000fc8000bf21270 */
[----:B------:R-:W-:-:S06]  /*79c0*/  USEL UR10, UR8, UR10, UP1 ;  /* 0x0000000a080a7287 */ /* 0x000fcc0008800000 */
[----:B------:R-:W-:-:S07]  /*79d0*/  IMAD.U32 R9, RZ, RZ, UR10 ;  /* 0x0000000aff097e24 */ /* 0x000fce000f8e00ff */
.L_x_2059:
[----:B------:R-:W-:Y:S02]  /*79e0*/  ISETP.GT.AND P1, PT, R9, UR9, PT ;  /* 0x0000000909007c0c */ /* 0x000fe4000bf24270 */
[----:B------:R-:W-:Y:S01]  /*79f0*/  ELECT P0, URZ, PT ;  /* 0x00000000003f782f */ /* 0x000fe20003800000 */
[----:B------:R-:W-:-:S10]  /*7a00*/  ULEA.HI.X.SX32 UR10, UR13, UR17, 0x1, UP0 ;  /* 0x000000110d0a7291 */ /* 0x000fd400080f0e3f */
[----:B------:R-:W-:Y:S05]  /*7a10*/  @!P1 BRA `(.L_x_2060) ;  /* 0x0000001400889947 */ /* 0x000fea0003800000 */
[----:B------:R-:W1:Y:S01]  /*7a20*/  S2R R2, SR_TID.X ;  /* 0x0000000000027919 */ /* 0x000e620000002100 */
[----:B------:R-:W-:Y:S01]  /*7a30*/  ULDC.64 UR18, c[0x0][0x2d8] ;  /* 0x0000b60000127ab9 */ /* 0x000fe20000000a00 */
[----:B------:R-:W-:Y:S01]  /*7a40*/  VIADD R0, R9, -UR9 ;  /* 0x8000000909007c36 */ /* 0x000fe20008000000 */
[----:B------:R-:W-:Y:S02]  /*7a50*/  UIMAD UR6, UR17, UR18, URZ ;  /* 0x00000012110672a4 */ /* 0x000fe4000f8e023f */
[----:B------:R-:W-:Y:S02]  /*7a60*/  UIMAD.WIDE.U32 UR12, UR7, UR18, URZ ;  /* 0x00000012070c72a5 */ /* 0x000fe4000f8e003f */
[----:B------:R-:W-:Y:S01]  /*7a70*/  UIMAD UR19, UR7, UR19, UR6 ;  /* 0x00000013071372a4 */ /* 0x000fe2000f8e0206 */
[----:B------:R-:W-:Y:S01]  /*7a80*/  LOP3.LUT R0, R0, 0x1, RZ, 0xc0, !PT ;  /* 0x0000000100007812 */ /* 0x000fe200078ec0ff */
[----:B------:R-:W-:Y:S02]  /*7a90*/  UIADD3 UR6, UP0, UR4, UR12, URZ ;  /* 0x0000000c04067290 */ /* 0x000fe4000ff1e03f */
[----:B------:R-:W-:Y:S01]  /*7aa0*/  UIADD3 UR19, UR13, UR19, URZ ;  /* 0x000000130d137290 */ /* 0x000fe2000fffe03f */
[----:B------:R-:W-:Y:S01]  /*7ab0*/  ISETP.NE.U32.AND P1, PT, R0, 0x1, PT ;  /* 0x000000010000780c */ /* 0x000fe20003f25070 */
[----:B------:R-:W-:Y:S01]  /*7ac0*/  ULDC.64 UR16, c[0x0][0x2e0] ;  /* 0x0000b80000107ab9 */ /* 0x000fe20000000a00 */
[----:B------:R-:W-:Y:S01]  /*7ad0*/  ULDC UR18, c[0x0][0x760] ;  /* 0x0001d80000127ab9 */ /* 0x000fe20000000800 */
[----:B------:R-:W-:-:S02]  /*7ae0*/  UIADD3.X UR7, UR5, UR19, URZ, UP0, !UPT ;  /* 0x0000001305077290 */ /* 0x000fc400087fe43f */
[----:B------:R-:W-:Y:S02]  /*7af0*/  UIMAD UR11, UR20, UR16, URZ ;  /* 0x00000010140b72a4 */ /* 0x000fe4000f8e023f */
[----:B------:R-:W-:Y:S02]  /*7b00*/  UIMAD.WIDE.U32 UR6, UR14, UR16, UR6 ;  /* 0x000000100e0672a5 */ /* 0x000fe4000f8e0006 */
[----:B------:R-:W-:Y:S02]  /*7b10*/  UIMAD UR17, UR14, UR17, UR11 ;  /* 0x000000110e1172a4 */ /* 0x000fe4000f8e020b */
[----:B------:R-:W-:Y:S02]  /*7b20*/  UIMAD UR11, UR15, UR18, URZ ;  /* 0x000000120f0b72a4 */ /* 0x000fe4000f8e023f */
[----:B------:R-:W-:Y:S01]  /*7b30*/  UIADD3 UR24, UR7, UR17, URZ ;  /* 0x0000001107187290 */ /* 0x000fe2000fffe03f */
[----:B-1----:R-:W-:Y:S01]  /*7b40*/  LOP3.LUT R10, R2, 0x1f, RZ, 0xc0, !PT ;  /* 0x0000001f020a7812 */ /* 0x002fe200078ec0ff */
[----:B------:R-:W-:Y:S10]  /*7b50*/  @P1 BRA `(.L_x_2061) ;  /* 0x0000000400d01947 */ /* 0x000ff40003800000 */
        /* <DEDUP_REMOVED lines=11> */
.L_x_2064:
[----:B------:R-:W2:Y:S04]  /*7c10*/  LDG.E.STRONG.GPU R0, desc[UR38][R2.64] ;  /* 0x0000002602007981 */ /* 0x000ea8000c1ef900 */
[----:B--2---:R-:W-:Y:S01]  /*7c20*/  CCTL.IVALL ;  /* 0x00000000ff00798f */ /* 0x004fe20002000000 */
[----:B------:R-:W-:Y:S05]  /*7c30*/  YIELD ;  /* 0x0000000000007946 */ /* 0x000fea0003800000 */
[----:B------:R-:W-:-:S13]  /*7c40*/  ISETP.NE.AND P1, PT, R0, UR22, PT ;  /* 0x0000001600007c0c */ /* 0x000fda000bf25270 */
[----:B------:R-:W-:Y:S05]  /*7c50*/  @P1 BRA `(.L_x_2064) ;  /* 0xfffffffc00ec1947 */ /* 0x000fea000383ffff */
.L_x_2063:
[----:B------:R-:W-:Y:S05]  /*7c60*/  BSYNC B0 ;  /* 0x0000000000007941 */ /* 0x000fea0003800000 */
.L_x_2062:
[----:B------:R-:W-:-:S03]  /*7c70*/  UMOV UR15, 0xffffffff ;  /* 0xffffffff000f7882 */ /* 0x000fc60000000000 */
[----:B------:R-:W-:Y:S05]  /*7c80*/  BRA.DIV UR15, `(.L_x_2065) ;  /* 0x000000460fbc7947 */ /* 0x000fea000b800000 */
[----:B------:R-:W-:Y:S01]  /*7c90*/  NOP ;  /* 0x0000000000007918 */ /* 0x000fe20000000000 */
.L_x_2159:
        /* <DEDUP_REMOVED lines=22> */
.L_x_2067:
[----:B------:R-:W-:Y:S05]  /*7e00*/  BSYNC B0 ;  /* 0x0000000000007941 */ /* 0x000fea0003800000 */
.L_x_2066:
        /* <DEDUP_REMOVED lines=19> */
.L_x_2069:
[----:B------:R-:W-:Y:S05]  /*7f40*/  BSYNC B0 ;  /* 0x0000000000007941 */ /* 0x000fea0003800000 */
.L_x_2068:
        /* <DEDUP_REMOVED lines=20> */
.L_x_2071:
[----:B------:R-:W-:Y:S05]  /*8090*/  BSYNC B0 ;  /* 0x0000000000007941 */ /* 0x000fea0003800000 */
.L_x_2070:
[----:B------:R-:W-:Y:S06]  /*80a0*/  BAR.ARV 0xa, 0xa0 ;  /* 0x0282800000007b1d */ /* 0x000fec0000002000 */
[----:B------:R-:W-:Y:S04]  /*80b0*/  BSSY B0, `(.L_x_2072) ;  /* 0x0000003000007945 */ /* 0x000fe80003800000 */
[----:B------:R-:W-:Y:S05]  /*80c0*/  @!P0 BRA `(.L_x_2073) ;  /* 0x0000000000048947 */ /* 0x000fea0003800000 */
[----:B------:R-:W-:-:S04]  /*80d0*/  DEPBAR.LE SB0, 0x1 ;  /* 0x000080400000791a */ /* 0x000fc80000000000 */
.L_x_2073:
[----:B------:R-:W-:Y:S05]  /*80e0*/  BSYNC B0 ;  /* 0x0000000000007941 */ /* 0x000fea0003800000 */
.L_x_2072:
[----:B------:R-:W-:Y:S06]  /*80f0*/  BAR.ARV 0xb, 0xa0 ;  /* 0x02c2800000007b1d */ /* 0x000fec0000002000 */
[----:B------:R-:W-:Y:S04]  /*8100*/  BSSY B0, `(.L_x_2074) ;  /* 0x0000003000007945 */ /* 0x000fe80003800000 */
[----:B------:R-:W-:Y:S05]  /*8110*/  @!P0 BRA `(.L_x_2075) ;  /* 0x0000000000048947 */ /* 0x000fea0003800000 */
[----:B------:R-:W-:-:S04]  /*8120*/  DEPBAR.LE SB0, 0x0 ;  /* 0x000080000000791a */ /* 0x000fc80000000000 */
.L_x_2075:
[----:B------:R-:W-:Y:S05]  /*8130*/  BSYNC B0 ;  /* 0x0000000000007941 */ /* 0x000fea0003800000 */
.L_x_2074:
        /* <DEDUP_REMOVED lines=19> */
.L_x_2077:
[----:B------:R-:W-:Y:S05]  /*8270*/  BSYNC B0 ;  /* 0x0000000000007941 */ /* 0x000fea0003800000 */
.L_x_2076:
[----:B------:R-:W-:Y:S01]  /*8280*/  UIADD3 UR15, UR9, 0x1, URZ ;  /* 0x00000001090f7890 */ /* 0x000fe2000fffe03f */
[----:B------:R-:W-:Y:S11]  /*8290*/  BRA `(.L_x_2078) ;  /* 0x0000000000047947 */ /* 0x000ff60003800000 */
.L_x_2061:
[----:B------:R-:W-:-:S05]  /*82a0*/  UMOV UR15, UR9 ;  /* 0x00000009000f7c82 */ /* 0x000fca0008000000 */
.L_x_2078:
[----:B------:R-:W-:-:S06]  /*82b0*/  UIADD3 UR9, UR9, 0x1, URZ ;  /* 0x0000000109097890 */ /* 0x000fcc000fffe03f */
[----:B------:R-:W-:Y:S01]  /*82c0*/  ISETP.NE.AND P1, PT, R9, UR9, PT ;  /* 0x0000000909007c0c */ /* 0x000fe2000bf25270 */
[----:B------:R-:W-:-:S12]  /*82d0*/  UMOV UR9, UR15 ;  /* 0x0000000f00097c82 */ /* 0x000fd80008000000 */
[----:B------:R-:W-:Y:S05]  /*82e0*/  @!P1 BRA `(.L_x_2060) ;  /* 0x0000000c00549947 */ /* 0x000fea0003800000 */
[----:B------:R-:W-:Y:S01]  /*82f0*/  UMOV UR18, UR12 ;  /* 0x0000000c00127c82 */ /* 0x000fe20008000000 */
[----:B------:R-:W-:Y:S01]  /*8300*/  UMOV UR9, UR15 ;  /* 0x0000000f00097c82 */ /* 0x000fe20008000000 */
[----:B------:R-:W-:-:S03]  /*8310*/  UIMAD.WIDE.U32 UR12, UR14, UR16, UR18 ;  /* 0x000000100e0c72a5 */ /* 0x000fc6000f8e0012 */
[----:B------:R-:W-:Y:S01]  /*8320*/  ULDC.64 UR18, c[0x0][0x2c0] ;  /* 0x0000b00000127ab9 */ /* 0x000fe20000000a00 */
[----:B------:R-:W-:-:S04]  /*8330*/  UIADD3 UR4, UP0, UR4, UR12, URZ ;  /* 0x0000000c04047290 */ /* 0x000fc8000ff1e03f */
[----:B------:R-:W-:Y:S02]  /*8340*/  UIADD3.X UR5, UR5, UR17, UR13, UP0, !UPT ;  /* 0x0000001105057290 */ /* 0x000fe400087fe40d */
[----:B------:R-:W-:-:S04]  /*8350*/  ULEA UR14, UP0, UR4, UR18, 0x2 ;  /* 0x00000012040e7291 */ /* 0x000fc8000f80103f */
[----:B------:R-:W-:Y:S02]  /*8360*/  ULEA.HI.X UR5, UR4, UR19, UR5, 0x2, UP0 ;  /* 0x0000001304057291 */ /* 0x000fe400080f1405 */
[----:B------:R-:W-:Y:S01]  /*8370*/  UIADD3 UR14, UP0, UR14, 0x4000, URZ ;  /* 0x000040000e0e7890 */ /* 0x000fe2000ff1e03f */
[----:B------:R-:W-:-:S03]  /*8380*/  UMOV UR4, URZ ;  /* 0x0000003f00047c82 */ /* 0x000fc60008000000 */
[----:B------:R-:W-:-:S12]  /*8390*/  UIADD3.X UR5, URZ, UR5, URZ, UP0, !UPT ;  /* 0x000000053f057290 */ /* 0x000fd800087fe43f */
.L_x_2111:
        /* <DEDUP_REMOVED lines=11> */
.L_x_2081:
[----:B------:R-:W2:Y:S04]  /*8450*/  LDG.E.STRONG.GPU R0, desc[UR38][R2.64] ;  /* 0x0000002602007981 */ /* 0x000ea8000c1ef900 */
[----:B--2---:R-:W-:Y:S01]  /*8460*/  CCTL.IVALL ;  /* 0x00000000ff00798f */ /* 0x004fe20002000000 */
[----:B------:R-:W-:Y:S05]  /*8470*/  YIELD ;  /* 0x0000000000007946 */ /* 0x000fea0003800000 */
[----:B------:R-:W-:-:S13]  /*8480*/  ISETP.NE.AND P1, PT, R0, UR22, PT ;  /* 0x0000001600007c0c */ /* 0x000fda000bf25270 */
[----:B------:R-:W-:Y:S05]  /*8490*/  @P1 BRA `(.L_x_2081) ;  /* 0xfffffffc00ec1947 */ /* 0x000fea000383ffff */
.L_x_2080:
[----:B------:R-:W-:Y:S05]  /*84a0*/  BSYNC B0 ;  /* 0x0000000000007941 */ /* 0x000fea0003800000 */
.L_x_2079:
[----:B------:R-:W-:-:S03]  /*84b0*/  UMOV UR16, 0xffffffff ;  /* 0xffffffff00107882 */ /* 0x000fc60000000000 */
[----:B------:R-:W-:Y:S05]  /*84c0*/  BRA.DIV UR16, `(.L_x_2082) ;  /* 0x0000003e10c87947 */ /* 0x000fea000b800000 */
[----:B------:R-:W-:Y:S01]  /*84d0*/  NOP ;  /* 0x0000000000007918 */ /* 0x000fe20000000000 */
.L_x_2162:
        /* <DEDUP_REMOVED lines=19> */
.L_x_2084:
[----:B------:R-:W-:Y:S05]  /*8610*/  BSYNC B0 ;  /* 0x0000000000007941 */ /* 0x000fea0003800000 */
.L_x_2083:
[----:B------:R-:W-:Y:S01]  /*8620*/  UIMAD UR19, UR15, 0x3000, UR4 ;  /* 0x000030000f1378a4 */ /* 0x000fe2000f8e0204 */
[----:B------:R-:W-:Y:S06]  /*8630*/  BAR.SYNC.DEFER_BLOCKING 0xe, 0xa0 ;  /* 0x0382800000007b1d */ /* 0x000fec0000010000 */
[----:B------:R-:W-:Y:S01]  /*8640*/  UMOV UR16, UR14 ;  /* 0x0000000e00107c82 */ /* 0x000fe20008000000 */
[----:B------:R-:W-:Y:S01]  /*8650*/  UMOV UR17, UR5 ;  /* 0x0000000500117c82 */ /* 0x000fe20008000000 */
[----:B------:R-:W-:Y:S01]  /*8660*/  BSSY B0, `(.L_x_2085) ;  /* 0x000000c000007945 */ /* 0x000fe20003800000 */
[----:B------:R-:W-:-:S03]  /*8670*/  UIMAD.WIDE UR16, UR19, 0x4, UR16 ;  /* 0x00000004131078a5 */ /* 0x000fc6000f8e0210 */
[----:B------:R-:W-:Y:S09]  /*8680*/  @!P0 BRA `(.L_x_2086) ;  /* 0x0000000000248947 */ /* 0x000ff20003800000 */
        /* <DEDUP_REMOVED lines=9> */
.L_x_2086:
[----:B------:R-:W-:Y:S05]  /*8720*/  BSYNC B0 ;  /* 0x0000000000007941 */ /* 0x000fea0003800000 */
.L_x_2085:
        /* <DEDUP_REMOVED lines=15> */
.L_x_2088:
[----:B------:R-:W-:Y:S05]  /*8820*/  BSYNC B0 ;  /* 0x0000000000007941 */ /* 0x000fea0003800000 */
.L_x_2087:
[----:B------:R-:W-:Y:S06]  /*8830*/  BAR.ARV 0xa, 0xa0 ;  /* 0x0282800000007b1d */ /* 0x000fec0000002000 */
[----:B------:R-:W-:Y:S04]  /*8840*/  BSSY B0, `(.L_x_2089) ;  /* 0x0000003000007945 */ /* 0x000fe80003800000 */
[----:B------:R-:W-:Y:S05]  /*8850*/  @!P0 BRA `(.L_x_2090) ;  /* 0x0000000000048947 */ /* 0x000fea0003800000 */
[----:B------:R-:W-:-:S04]  /*8860*/  DEPBAR.LE SB0, 0x1 ;  /* 0x000080400000791a */ /* 0x000fc80000000000 */
.L_x_2090:
[----:B------:R-:W-:Y:S05]  /*8870*/  BSYNC B0 ;  /* 0x0000000000007941 */ /* 0x000fea0003800000 */
.L_x_2089:
[----:B------:R-:W-:Y:S06]  /*8880*/  BAR.ARV 0xb, 0xa0 ;  /* 0x02c2800000007b1d */ /* 0x000fec0000002000 */
[----:B------:R-:W-:Y:S04]  /*8890*/  BSSY B0, `(.L_x_2091) ;  /* 0x0000003000007945 */ /* 0x000fe80003800000 */
[----:B------:R-:W-:Y:S05]  /*88a0*/  @!P0 BRA `(.L_x_2092) ;  /* 0x0000000000048947 */ /* 0x000fea0003800000 */
[----:B------:R-:W-:-:S04]  /*88b0*/  DEPBAR.LE SB0, 0x0 ;  /* 0x000080000000791a */ /* 0x000fc80000000000 */
.L_x_2092:
[----:B------:R-:W-:Y:S05]  /*88c0*/  BSYNC B0 ;  /* 0x0000000000007941 */ /* 0x000fea0003800000 */
.L_x_2091:
        /* <DEDUP_REMOVED lines=19> */
.L_x_2094:
[----:B------:R-:W-:Y:S05]  /*8a00*/  BSYNC B0 ;  /* 0x0000000000007941 */ /* 0x000fea0003800000 */
.L_x_2093:
        /* <DEDUP_REMOVED lines=9> */
.L_x_2097:
[----:B------:R-:W2:Y:S04]  /*8aa0*/  LDG.E.STRONG.GPU R0, desc[UR38][R2.64] ;  /* 0x0000002602007981 */ /* 0x000ea8000c1ef900 */
[----:B--2---:R-:W-:Y:S01]  /*8ab0*/  CCTL.IVALL ;  /* 0x00000000ff00798f */ /* 0x004fe20002000000 */
[----:B------:R-:W-:Y:S05]  /*8ac0*/  YIELD ;  /* 0x0000000000007946 */ /* 0x000fea0003800000 */
[----:B------:R-:W-:-:S13]  /*8ad0*/  ISETP.NE.AND P1, PT, R0, UR22, PT ;  /* 0x0000001600007c0c */ /* 0x000fda000bf25270 */
[----:B------:R-:W-:Y:S05]  /*8ae0*/  @P1 BRA `(.L_x_2097) ;  /* 0xfffffffc00ec1947 */ /* 0x000fea000383ffff */
.L_x_2096:
[----:B------:R-:W-:Y:S05]  /*8af0*/  BSYNC B0 ;  /* 0x0000000000007941 */ /* 0x000fea0003800000 */
.L_x_2095:
[----:B------:R-:W-:-:S03]  /*8b00*/  UMOV UR12, 0xffffffff ;  /* 0xffffffff000c7882 */ /* 0x000fc60000000000 */
[----:B------:R-:W-:Y:S05]  /*8b10*/  BRA.DIV UR12, `(.L_x_2098) ;  /* 0x0000003a0c507947 */ /* 0x000fea000b800000 */
[----:B------:R-:W-:Y:S01]  /*8b20*/  NOP ;  /* 0x0000000000007918 */ /* 0x000fe20000000000 */
.L_x_2165:
        /* <DEDUP_REMOVED lines=15> */
.L_x_2100:
[----:B------:R-:W-:Y:S05]  /*8c20*/  BSYNC B0 ;  /* 0x0000000000007941 */ /* 0x000fea0003800000 */
.L_x_2099:
        /* <DEDUP_REMOVED lines=14> */
.L_x_2102:
[----:B------:R-:W-:Y:S05]  /*8d10*/  BSYNC B0 ;  /* 0x0000000000007941 */ /* 0x000fea0003800000 */
.L_x_2101:
        /* <DEDUP_REMOVED lines=15> */
.L_x_2104:
[----:B------:R-:W-:Y:S05]  /*8e10*/  BSYNC B0 ;  /* 0x0000000000007941 */ /* 0x000fea0003800000 */
.L_x_2103:
[----:B------:R-:W-:Y:S06]  /*8e20*/  BAR.ARV 0xa, 0xa0 ;  /* 0x0282800000007b1d */ /* 0x000fec0000002000 */
[----:B------:R-:W-:Y:S04]  /*8e30*/  BSSY B0, `(.L_x_2105) ;  /* 0x0000003000007945 */ /* 0x000fe80003800000 */
[----:B------:R-:W-:Y:S05]  /*8e40*/  @!P0 BRA `(.L_x_2106) ;  /* 0x0000000000048947 */ /* 0x000fea0003800000 */
[----:B------:R-:W-:-:S04]  /*8e50*/  DEPBAR.LE SB0, 0x1 ;  /* 0x000080400000791a */ /* 0x000fc80000000000 */
.L_x_2106:
[----:B------:R-:W-:Y:S05]  /*8e60*/  BSYNC B0 ;  /* 0x0000000000007941 */ /* 0x000fea0003800000 */
.L_x_2105:
[----:B------:R-:W-:Y:S06]  /*8e70*/  BAR.ARV 0xb, 0xa0 ;  /* 0x02c2800000007b1d */ /* 0x000fec0000002000 */
[----:B------:R-:W-:Y:S04]  /*8e80*/  BSSY B0, `(.L_x_2107) ;  /* 0x0000003000007945 */ /* 0x000fe80003800000 */
[----:B------:R-:W-:Y:S05]  /*8e90*/  @!P0 BRA `(.L_x_2108) ;  /* 0x0000000000048947 */ /* 0x000fea0003800000 */
[----:B------:R-:W-:-:S04]  /*8ea0*/  DEPBAR.LE SB0, 0x0 ;  /* 0x000080000000791a */ /* 0x000fc80000000000 */
.L_x_2108:
[----:B------:R-:W-:Y:S05]  /*8eb0*/  BSYNC B0 ;  /* 0x0000000000007941 */ /* 0x000fea0003800000 */
.L_x_2107:
        /* <DEDUP_REMOVED lines=19> */
.L_x_2110:
[----:B------:R-:W-:Y:S05]  /*8ff0*/  BSYNC B0 ;  /* 0x0000000000007941 */ /* 0x000fea0003800000 */
.L_x_2109:
[----:B------:R-:W-:Y:S02]  /*9000*/  UIADD3 UR9, UR9, 0x2, URZ ;  /* 0x0000000209097890 */ /* 0x000fe4000fffe03f */
[----:B------:R-:W-:-:S04]  /*9010*/  UIADD3 UR4, UR4, 0x6000, URZ ;  /* 0x0000600004047890 */ /* 0x000fc8000fffe03f */
[----:B------:R-:W-:-:S13]  /*9020*/  ISETP.LE.AND P1, PT, R9, UR9, PT ;  /* 0x0000000909007c0c */ /* 0x000fda000bf23270 */
[----:B------:R-:W-:Y:S05]  /*9030*/  @!P1 BRA `(.L_x_2111) ;  /* 0xfffffff000d89947 */ /* 0x000fea000383ffff */
.L_x_2060:
        /* <DEDUP_REMOVED lines=41> */
.L_x_2114:
[----:B------:R-:W-:Y:S05]  /*92d0*/  BSYNC B0 ;  /* 0x0000000000007941 */ /* 0x000fea0003800000 */
.L_x_2113:
[----:B------:R-:W-:Y:S05]  /*92e0*/  BRA `(.L_x_2115) ;  /* 0x0000000000047947 */ /* 0x000fea0003800000 */
.L_x_2112:
[----:B------:R-:W-:-:S05]  /*92f0*/  UMOV UR4, UR9 ;  /* 0x0000000900047c82 */ /* 0x000fca0008000000 */
.L_x_2115:
        /* <DEDUP_REMOVED lines=11> */
.L_x_2120:
        /* <DEDUP_REMOVED lines=24> */
.L_x_2117:
[----:B------:R-:W-:Y:S05]  /*9530*/  BSYNC B0 ;  /* 0x0000000000007941 */ /* 0x000fea0003800000 */
.L_x_2116:
        /* <DEDUP_REMOVED lines=24> */
.L_x_2119:
[----:B------:R-:W-:Y:S05]  /*96c0*/  BSYNC B0 ;  /* 0x0000000000007941 */ /* 0x000fea0003800000 */
.L_x_2118:
[----:B------:R-:W-:Y:S02]  /*96d0*/  UIADD3 UR7, UR7, 0x2, URZ ;  /* 0x0000000207077890 */ /* 0x000fe4000fffe03f */
[----:B------:R-:W-:Y:S02]  /*96e0*/  ULEA UR5, UR17, UR5, 0x1 ;  /* 0x0000000511057291 */ /* 0x000fe4000f8e083f */
[----:B------:R-:W-:Y:S02]  /*96f0*/  ULEA UR6, UR17, UR6, 0x1 ;  /* 0x0000000611067291 */ /* 0x000fe4000f8e083f */
[----:B------:R-:W-:-:S13]  /*9700*/  ISETP.NE.AND P0, PT, RZ, UR7, PT ;  /* 0x00000007ff007c0c */ /* 0x000fda000bf05270 */
[----:B------:R-:W-:Y:S05]  /*9710*/  @!P0 BRA `(.L_x_1972) ;  /* 0x0000002800b08947 */ /* 0x000fea0003800000 */
[----:B------:R-:W-:Y:S05]  /*9720*/  BRA `(.L_x_2120) ;  /* 0xfffffffc00207947 */ /* 0x000fea000383ffff */
.L_x_2052:
        /* <DEDUP_REMOVED lines=11> */
.L_x_2121:
        /* <DEDUP_REMOVED lines=10> */
.L_x_2123:
[----:B------:R-:W4:Y:S02]  /*9880*/  LDC R5, c[0x0][0x8bc] ;  /* 0x00022f00ff057b82 */ /* 0x000f240000000800 */
.L_x_2122:
        /* <DEDUP_REMOVED lines=48> */
.L_x_2125:
        /* <DEDUP_REMOVED lines=9> */
.L_x_2126:
[----:B------:R-:W-:Y:S05]  /*9c20*/  @!P0 BRA `(.L_x_2127) ;  /* 0x00000000000c8947 */ /* 0x000fea0003800000 */
[----:B------:R-:W2:Y:S04]  /*9c30*/  LDG.E R5, desc[UR38][R2.64] ;  /* 0x0000002602057981 */ /* 0x000ea8000c1e1900 */
[----:B-1----:R-:W2:Y:S02]  /*9c40*/  LDG.E R14, desc[UR38][R2.64+0x4] ;  /* 0x00000426020e7981 */ /* 0x002ea4000c1e1900 */
[----:B--2---:R-:W-:-:S07]  /*9c50*/  IMAD.IADD R14, R14, 0x1, -R5 ;  /* 0x000000010e0e7824 */ /* 0x004fce00078e0a05 */
.L_x_2127:
[----:B-12--5:R-:W-:Y:S01]  /*9c60*/  IADD3 R2, -R14, R15, R8 ;  /* 0x0000000f0e027210 */ /* 0x026fe20007ffe108 */
        /* <DEDUP_REMOVED lines=19> */
.L_x_2128:
        /* <DEDUP_REMOVED lines=62> */
.L_x_2166:
        /* <DEDUP_REMOVED lines=9> */
.L_x_2131:
        /* <DEDUP_REMOVED lines=112> */
.L_x_2142:
[----:B-1----:R-:W-:-:S05]  /*a910*/  IMAD.MOV.U32 R6, RZ, RZ, 0x1 ;  /* 0x00000001ff067424 */ /* 0x002fca00078e00ff */
[----:B------:R-:W-:-:S04]  /*a920*/  SHF.L.U32 R6, R6, 0x1f, RZ ;  /* 0x0000001f06067819 */ /* 0x000fc800000006ff */
[----:B------:R-:W1:Y:S02]  /*a930*/  SYNCS.PHASECHK.TRANS64.TRYWAIT P1, [R0+URZ+0x36438], R6 ;  /* 0x03643806000075a7 */ /* 0x000e64000802017f */
[----:B-1----:R-:W-:Y:S05]  /*a940*/  @!P1 BRA `(.L_x_2134) ;  /* 0x0000001800f49947 */ /* 0x002fea0003800000 */
.L_x_2167:
[----:B------:R-:W-:Y:S05]  /*a950*/  @P0 BRA `(.L_x_2135) ;  /* 0x0000000000140947 */ /* 0x000fea0003800000 */
[----:B------:R-:W-:Y:S01]  /*a960*/  ISETP.NE.AND P1, PT, R18, RZ, PT ;  /* 0x000000ff1200720c */ /* 0x000fe20003f25270 */
[----:B------:R-:W-:-:S04]  /*a970*/  IMAD.MOV.U32 R3, RZ, RZ, 0x6100 ;  /* 0x00006100ff037424 */ /* 0x000fc800078e00ff */
[----:B------:R2:W-:Y:S08]  /*a980*/  SYNCS.ARRIVE.TRANS64 RZ, [R0+URZ+0x36430], R3 ;  /* 0x0364300300ff79a7 */ /* 0x0005f0000800003f */
[----:B------:R-:W-:Y:S05]  /*a990*/  @!P1 BRA `(.L_x_2135) ;  /* 0x0000000000049947 */ /* 0x000fea0003800000 */
[----:B------:R-:W-:Y:S01]  /*a9a0*/  BPT.TRAP 0x1 ;  /* 0x000000040000795c */ /* 0x000fe20000300000 */
.L_x_2135:
        /* <DEDUP_REMOVED lines=48> */
.L_x_2168:
[----:B------:R-:W-:Y:S05]  /*acb0*/  @P0 BRA `(.L_x_2137) ;  /* 0x0000000000140947 */ /* 0x000fea0003800000 */
[----:B------:R-:W-:Y:S01]  /*acc0*/  ISETP.NE.AND P1, PT, R18, RZ, PT ;  /* 0x000000ff1200720c */ /* 0x000fe20003f25270 */
[----:B--2---:R-:W-:-:S04]  /*acd0*/  IMAD.MOV.U32 R3, RZ, RZ, 0x6100 ;  /* 0x00006100ff037424 */ /* 0x004fc800078e00ff */
[----:B------:R3:W-:Y:S08]  /*ace0*/  SYNCS.ARRIVE.TRANS64 RZ, [R0+URZ+0x36418], R3 ;  /* 0x0364180300ff79a7 */ /* 0x0007f0000800003f */
[----:B------:R-:W-:Y:S05]  /*acf0*/  @!P1 BRA `(.L_x_2137) ;  /* 0x0000000000049947 */ /* 0x000fea0003800000 */
[----:B------:R-:W-:Y:S01]  /*ad00*/  BPT.TRAP 0x1 ;  /* 0x000000040000795c */ /* 0x000fe20000300000 */
.L_x_2137:
        /* <DEDUP_REMOVED lines=47> */
.L_x_2169:
        /* <DEDUP_REMOVED lines=8> */
.L_x_2139:
        /* <DEDUP_REMOVED lines=37> */
.L_x_2171:
[----:B------:R-:W-:Y:S05]  /*b2d0*/  @P0 BRA `(.L_x_2141) ;  /* 0x0000000000140947 */ /* 0x000fea0003800000 */
[----:B------:R-:W-:Y:S01]  /*b2e0*/  ISETP.NE.AND P1, PT, R18, RZ, PT ;  /* 0x000000ff1200720c */ /* 0x000fe20003f25270 */
[----:B--2---:R-:W-:-:S04]  /*b2f0*/  IMAD.MOV.U32 R5, RZ, RZ, 0x6100 ;  /* 0x00006100ff057424 */ /* 0x004fc800078e00ff */
[----:B------:R3:W-:Y:S08]  /*b300*/  SYNCS.ARRIVE.TRANS64 RZ, [R0+URZ+0x36410], R5 ;  /* 0x0364100500ff79a7 */ /* 0x0007f0000800003f */
[----:B------:R-:W-:Y:S05]  /*b310*/  @!P1 BRA `(.L_x_2141) ;  /* 0x0000000000049947 */ /* 0x000fea0003800000 */
[----:B------:R-:W-:Y:S01]  /*b320*/  BPT.TRAP 0x1 ;  /* 0x000000040000795c */ /* 0x000fe20000300000 */
.L_x_2141:
        /* <DEDUP_REMOVED lines=44> */
.L_x_2133:
[----:B------:R-:W-:Y:S01]  /*b5f0*/  ISETP.NE.AND P1, PT, R20, RZ, PT ;  /* 0x000000ff1400720c */ /* 0x000fe20003f25270 */
[----:B------:R-:W-:Y:S02]  /*b600*/  IMAD.MOV.U32 R5, RZ, RZ, R14 ;  /* 0x000000ffff057224 */ /* 0x000fe400078e000e */
[----:B------:R-:W-:-:S10]  /*b610*/  IMAD.MOV.U32 R16, RZ, RZ, 0x1 ;  /* 0x00000001ff107424 */ /* 0x000fd400078e00ff */
[----:B------:R-:W-:Y:S05]  /*b620*/  @!P1 BRA `(.L_x_2132) ;  /* 0x00000004008c9947 */ /* 0x000fea0003800000 */
[----:B------:R-:W2:Y:S02]  /*b630*/  SYNCS.PHASECHK.TRANS64.TRYWAIT P1, [R0+URZ+0x36438], R6 ;  /* 0x03643806000075a7 */ /* 0x000ea4000802017f */
[----:B--2---:R-:W-:Y:S05]  /*b640*/  @!P1 BRA `(.L_x_2143) ;  /* 0x0000001000149947 */ /* 0x004fea0003800000 */
.L_x_2172:
[----:B------:R-:W-:Y:S05]  /*b650*/  @P0 BRA `(.L_x_2144) ;  /* 0x0000000000140947 */ /* 0x000fea0003800000 */
[----:B------:R-:W-:Y:S01]  /*b660*/  ISETP.NE.AND P1, PT, R18, RZ, PT ;  /* 0x000000ff1200720c */ /* 0x000fe20003f25270 */
[----:B------:R-:W-:-:S04]  /*b670*/  IMAD.MOV.U32 R5, RZ, RZ, 0x6100 ;  /* 0x00006100ff057424 */ /* 0x000fc800078e00ff */
[----:B------:R3:W-:Y:S08]  /*b680*/  SYNCS.ARRIVE.TRANS64 RZ, [R0+URZ+0x36430], R5 ;  /* 0x0364300500ff79a7 */ /* 0x0007f0000800003f */
[----:B------:R-:W-:Y:S05]  /*b690*/  @!P1 BRA `(.L_x_2144) ;  /* 0x0000000000049947 */ /* 0x000fea0003800000 */
[----:B------:R-:W-:Y:S01]  /*b6a0*/  BPT.TRAP 0x1 ;  /* 0x000000040000795c */ /* 0x000fe20000300000 */
.L_x_2144:
        /* <DEDUP_REMOVED lines=42> */
.L_x_2173:
[----:B------:R-:W-:Y:S01]  /*b950*/  IMAD.MOV.U32 R16, RZ, RZ, RZ ;  /* 0x000000ffff107224 */ /* 0x000fe200078e00ff */
[----:B------:R-:W-:Y:S06]  /*b960*/  @P0 BRA `(.L_x_2146) ;  /* 0x0000000000140947 */ /* 0x000fec0003800000 */
[----:B------:R-:W-:Y:S01]  /*b970*/  ISETP.NE.AND P1, PT, R18, RZ, PT ;  /* 0x000000ff1200720c */ /* 0x000fe20003f25270 */
[----:B-1----:R-:W-:-:S04]  /*b980*/  IMAD.MOV.U32 R5, RZ, RZ, 0x6100 ;  /* 0x00006100ff057424 */ /* 0x002fc800078e00ff */
[----:B------:R2:W-:Y:S08]  /*b990*/  SYNCS.ARRIVE.TRANS64 RZ, [R0+URZ+0x36418], R5 ;  /* 0x0364180500ff79a7 */ /* 0x0005f0000800003f */
[----:B------:R-:W-:Y:S05]  /*b9a0*/  @!P1 BRA `(.L_x_2146) ;  /* 0x0000000000049947 */ /* 0x000fea0003800000 */
[----:B------:R-:W-:Y:S01]  /*b9b0*/  BPT.TRAP 0x1 ;  /* 0x000000040000795c */ /* 0x000fe20000300000 */
.L_x_2146:
        /* <DEDUP_REMOVED lines=42> */
.L_x_2132:
[----:B------:R-:W-:-:S04]  /*bc60*/  SHF.L.U32 R3, R16, 0x1f, RZ ;  /* 0x0000001f10037819 */ /* 0x000fc800000006ff */
[----:B------:R-:W2:Y:S02]  /*bc70*/  SYNCS.PHASECHK.TRANS64.TRYWAIT P1, [R0+URZ+0x36438], R3 ;  /* 0x03643803000075a7 */ /* 0x000ea4000802017f */
[----:B--2---:R-:W-:Y:S05]  /*bc80*/  @!P1 BRA `(.L_x_2147) ;  /* 0x0000000800ac9947 */ /* 0x004fea0003800000 */
.L_x_2174:
[----:B------:R-:W-:Y:S05]  /*bc90*/  @P0 BRA `(.L_x_2148) ;  /* 0x0000000000180947 */ /* 0x000fea0003800000 */
[----:B------:R-:W3:Y:S01]  /*bca0*/  S2R R2, SR_TID.X ;  /* 0x0000000000027919 */ /* 0x000ee20000002100 */
[----:B--2---:R-:W-:-:S04]  /*bcb0*/  IMAD.MOV.U32 R3, RZ, RZ, 0x6100 ;  /* 0x00006100ff037424 */ /* 0x004fc800078e00ff */
[----:B------:R4:W-:Y:S01]  /*bcc0*/  SYNCS.ARRIVE.TRANS64 RZ, [R0+URZ+0x36430], R3 ;  /* 0x0364300300ff79a7 */ /* 0x0009e2000800003f */
[----:B---3--:R-:W-:-:S13]  /*bcd0*/  LOP3.LUT P0, RZ, R2, 0x1f, RZ, 0xc0, !PT ;  /* 0x0000001f02ff7812 */ /* 0x008fda000780c0ff */
[----:B----4-:R-:W-:Y:S05]  /*bce0*/  @!P0 BRA `(.L_x_2148) ;  /* 0x0000000000048947 */ /* 0x010fea0003800000 */
[----:B------:R-:W-:Y:S01]  /*bcf0*/  BPT.TRAP 0x1 ;  /* 0x000000040000795c */ /* 0x000fe20000300000 */
.L_x_2148:
        /* <DEDUP_REMOVED lines=44> */
.L_x_2129:
[----:B------:R-:W-:Y:S05]  /*bfc0*/  BSYNC B0 ;  /* 0x0000000000007941 */ /* 0x000fea0003800000 */
.L_x_2124:
[----:B------:R-:W-:-:S03]  /*bfd0*/  UMOV UR7, 0xffffffff ;  /* 0xffffffff00077882 */ /* 0x000fc60000000000 */
[----:B------:R-:W-:Y:S05]  /*bfe0*/  BRA.DIV UR7, `(.L_x_2149) ;  /* 0x0000000607e87947 */ /* 0x000fea000b800000 */
[----:B------:R-:W-:-:S13]  /*bff0*/  ELECT P6, URZ, PT ;  /* 0x00000000003f782f */ /* 0x000fda00038c0000 */
.L_x_2177:
[----:B------:R-:W-:Y:S05]  /*c000*/  @!P6 BRA `(.L_x_1972) ;  /* 0x000000000074e947 */ /* 0x000fea0003800000 */
[----:B------:R-:W3:Y:S02]  /*c010*/  LDL.LU R3, [R1] ;  /* 0x0000000001037983 */ /* 0x000ee40000300800 */
[----:B---3--:R-:W-:-:S04]  /*c020*/  LOP3.LUT R3, R3, 0x2, RZ, 0xfc, !PT ;  /* 0x0000000203037812 */ /* 0x008fc800078efcff */
[----:B------:R-:W-:-:S13]  /*c030*/  ISETP.NE.AND P2, PT, R3, 0x3, PT ;  /* 0x000000030300780c */ /* 0x000fda0003f45270 */
[----:B------:R-:W-:Y:S05]  /*c040*/  @!P2 BRA `(.L_x_2150) ;  /* 0x000000000004a947 */ /* 0x000fea0003800000 */
[----:B--2---:R-:W-:Y:S01]  /*c050*/  BPT.TRAP 0x1 ;  /* 0x000000040000795c */ /* 0x004fe20000300000 */
.L_x_2150:
        /* <DEDUP_REMOVED lines=15> */
.L_x_2178:
[----:B------:R-:W3:Y:S02]  /*c150*/  SYNCS.PHASECHK.TRANS64.TRYWAIT P0, [R3+URZ], R0 ;  /* 0x00000000030075a7 */ /* 0x000ee4000800017f */
[----:B---3--:R-:W-:Y:S05]  /*c160*/  @!P0 BRA `(.L_x_2152) ;  /* 0x0000000400bc8947 */ /* 0x008fea0003800000 */
.L_x_2179:
[----:B------:R-:W-:Y:S05]  /*c170*/  @!P2 BRA `(.L_x_2153) ;  /* 0x000000000004a947 */ /* 0x000fea0003800000 */
[----:B--2---:R-:W-:Y:S01]  /*c180*/  BPT.TRAP 0x1 ;  /* 0x000000040000795c */ /* 0x004fe20000300000 */
.L_x_2153:
[----:B------:R-:W-:-:S07]  /*c190*/  SHF.L.U32 R16, R16, 0x1f, RZ ;  /* 0x0000001f10107819 */ /* 0x000fce00000006ff */
.L_x_2154:
[----:B----4-:R4:W1:Y:S02]  /*c1a0*/  SYNCS.PHASECHK.TRANS64.TRYWAIT P0, [R9+URZ+0x36438], R16 ;  /* 0x03643810090075a7 */ /* 0x010864000800017f */
[----:B-1----:R-:W-:Y:S05]  /*c1b0*/  @!P0 NANOSLEEP.SYNCS 0x989680 ;  /* 0x009896800000895d */ /* 0x002fea0003900000 */
[----:B------:R-:W1:Y:S02]  /*c1c0*/  @!P0 SYNCS.PHASECHK.TRANS64 P0, [R9+URZ+0x36438], R16 ;  /* 0x03643810090085a7 */ /* 0x000e64000800007f */
[----:B-1----:R-:W-:Y:S05]  /*c1d0*/  @!P0 BRA `(.L_x_2154) ;  /* 0xfffffffc00f08947 */ /* 0x002fea000383ffff */
.L_x_1972:
[----:B--2---:R-:W-:Y:S05]  /*c1e0*/  BSYNC B6 ;  /* 0x0000000000067941 */ /* 0x004fea0003800000 */
.L_x_1966:
[----:B------:R-:W-:Y:S05]  /*c1f0*/  EXIT ;  /* 0x000000000000794d */ /* 0x000fea0003800000 */
.L_x_1983:
[----:B------:R-:W-:Y:S02]  /*c200*/  IMAD.MOV.U32 R12, RZ, RZ, RZ ;  /* 0x000000ffff0c7224 */ /* 0x000fe400078e00ff */
[----:B------:R-:W-:Y:S02]  /*c210*/  IMAD.MOV.U32 R11, RZ, RZ, 0x1f ;  /* 0x0000001fff0b7424 */ /* 0x000fe400078e00ff */
[----:B------:R-:W-:-:S07]  /*c220*/  IMAD.MOV.U32 R15, RZ, RZ, -0x1 ;  /* 0xffffffffff0f7424 */ /* 0x000fce00078e00ff */
[----:B-1----:R-:W-:Y:S05]  /*c230*/  WARPSYNC.COLLECTIVE R15, `(.L_x_2155) ;  /* 0x000000000f087348 */ /* 0x002fea0003c00000 */
[----:B------:R2:W3:Y:S02]  /*c240*/  SHFL.IDX P6, R14, R13, R12, R11 ;  /* 0x0000000c0d0e7389 */ /* 0x0004e400000c000b */
[----:B-123--:R-:W-:Y:S01]  /*c250*/  ENDCOLLECTIVE ;  /* 0x000000000000791b */ /* 0x00efe20003800000 */
.L_x_2155:
[----:B------:R-:W-:Y:S05]  /*c260*/  BRA `(.L_x_2156) ;  /* 0xffffff5000687947 */ /* 0x000fea000383ffff */
.L_x_1985:
[----:B-1----:R-:W-:-:S04]  /*c270*/  IMAD.U32 R3, RZ, RZ, UR36 ;  /* 0x00000024ff037e24 */ /* 0x002fc8000f8e00ff */
[----:B------:R1:W3:Y:S03]  /*c280*/  SYNCS.PHASECHK.TRANS64.TRYWAIT P0, [R3+URZ+0x36400], R10 ;  /* 0x0364000a030075a7 */ /* 0x0002e6000800017f */
[----:B---3--:R-:W-:Y:S05]  /*c290*/  @!P0 NANOSLEEP.SYNCS 0x989680 ;  /* 0x009896800000895d */ /* 0x008fea0003900000 */
[----:B------:R-:W3:Y:S02]  /*c2a0*/  @!P0 SYNCS.PHASECHK.TRANS64 P0, [R3+URZ+0x36400], R10 ;  /* 0x0364000a030085a7 */ /* 0x000ee4000800007f */
[----:B---3--:R-:W-:Y:S05]  /*c2b0*/  @!P0 BRA `(.L_x_1985) ;  /* 0xfffffffc00ec8947 */ /* 0x008fea000383ffff */
[----:B------:R-:W-:Y:S05]  /*c2c0*/  BRA `(.L_x_1984) ;  /* 0xffffff50009c7947 */ /* 0x000fea000383ffff */
.L_x_1989:
[----:B--2---:R2:W3:Y:S02]  /*c2d0*/  SYNCS.PHASECHK.TRANS64.TRYWAIT P1, [R3+URZ+0x36410], R10 ;  /* 0x0364100a030075a7 */ /* 0x0044e4000802017f */
[----:B---3--:R-:W-:Y:S05]  /*c2e0*/  @!P1 NANOSLEEP.SYNCS 0x989680 ;  /* 0x009896800000995d */ /* 0x008fea0003900000 */
[----:B------:R-:W3:Y:S02]  /*c2f0*/  @!P1 SYNCS.PHASECHK.TRANS64 P1, [R3+URZ+0x36410], R10 ;  /* 0x0364100a030095a7 */ /* 0x000ee4000802007f */
[----:B---3--:R-:W-:Y:S05]  /*c300*/  @!P1 BRA `(.L_x_1989) ;  /* 0xfffffffc00f09947 */ /* 0x008fea000383ffff */
[----:B------:R-:W-:Y:S05]  /*c310*/  BRA `(.L_x_1988) ;  /* 0xffffff5800787947 */ /* 0x000fea000383ffff */
.L_x_1993:
[----:B----4-:R-:W-:-:S04]  /*c320*/  IMAD.U32 R12, RZ, RZ, UR36 ;  /* 0x00000024ff0c7e24 */ /* 0x010fc8000f8e00ff */
[----:B------:R4:W1:Y:S03]  /*c330*/  SYNCS.PHASECHK.TRANS64.TRYWAIT P1, [R12+URZ+0x36430], R11 ;  /* 0x0364300b0c0075a7 */ /* 0x000866000802017f */
[----:B-1----:R-:W-:Y:S05]  /*c340*/  @!P1 NANOSLEEP.SYNCS 0x989680 ;  /* 0x009896800000995d */ /* 0x002fea0003900000 */
[----:B------:R-:W1:Y:S02]  /*c350*/  @!P1 SYNCS.PHASECHK.TRANS64 P1, [R12+URZ+0x36430], R11 ;  /* 0x0364300b0c0095a7 */ /* 0x000e64000802007f */
[----:B-1----:R-:W-:Y:S05]  /*c360*/  @!P1 BRA `(.L_x_1993) ;  /* 0xfffffffc00ec9947 */ /* 0x002fea000383ffff */
[----:B------:R-:W-:Y:S05]  /*c370*/  BRA `(.L_x_1992) ;  /* 0xffffff6000187947 */ /* 0x000fea000383ffff */
.L_x_2065:
[----:B------:R-:W-:Y:S01]  /*c380*/  BSSY B0, `(.L_x_2157) ;  /* 0x0000005000007945 */ /* 0x000fe20003800000 */
[----:B------:R-:W-:-:S07]  /*c390*/  IMAD.MOV.U32 R15, RZ, RZ, -0x1 ;  /* 0xffffffffff0f7424 */ /* 0x000fce00078e00ff */
[----:B------:R-:W-:Y:S05]  /*c3a0*/  WARPSYNC.COLLECTIVE R15, `(.L_x_2158) ;  /* 0x000000000f087348 */ /* 0x000fea0003c00000 */
[----:B------:R-:W-:Y:S01]  /*c3b0*/  NOP ;  /* 0x0000000000007918 */ /* 0x000fe20000000000 */
[----:B------:R-:W-:Y:S01]  /*c3c0*/  ENDCOLLECTIVE ;  /* 0x000000000000791b */ /* 0x000fe20003800000 */
.L_x_2158:
[----:B------:R-:W-:Y:S05]  /*c3d0*/  BSYNC B0 ;  /* 0x0000000000007941 */ /* 0x000fea0003800000 */
.L_x_2157:
[----:B------:R-:W-:Y:S05]  /*c3e0*/  BRA `(.L_x_2159) ;  /* 0xffffffb8002c7947 */ /* 0x000fea000383ffff */
.L_x_2082:
[----:B------:R-:W-:Y:S01]  /*c3f0*/  BSSY B0, `(.L_x_2160) ;  /* 0x0000005000007945 */ /* 0x000fe20003800000 */
[----:B------:R-:W-:-:S07]  /*c400*/  IMAD.MOV.U32 R15, RZ, RZ, -0x1 ;  /* 0xffffffffff0f7424 */ /* 0x000fce00078e00ff */
[----:B------:R-:W-:Y:S05]  /*c410*/  WARPSYNC.COLLECTIVE R15, `(.L_x_2161) ;  /* 0x000000000f087348 */ /* 0x000fea0003c00000 */
[----:B------:R-:W-:Y:S01]  /*c420*/  NOP ;  /* 0x0000000000007918 */ /* 0x000fe20000000000 */
[----:B------:R-:W-:Y:S01]  /*c430*/  ENDCOLLECTIVE ;  /* 0x000000000000791b */ /* 0x000fe20003800000 */
.L_x_2161:
[----:B------:R-:W-:Y:S05]  /*c440*/  BSYNC B0 ;  /* 0x0000000000007941 */ /* 0x000fea0003800000 */
.L_x_2160:
[----:B------:R-:W-:Y:S05]  /*c450*/  BRA `(.L_x_2162) ;  /* 0xffffffc000207947 */ /* 0x000fea000383ffff */
.L_x_2098:
[----:B------:R-:W-:Y:S01]  /*c460*/  BSSY B0, `(.L_x_2163) ;  /* 0x0000005000007945 */ /* 0x000fe20003800000 */
[----:B------:R-:W-:-:S07]  /*c470*/  IMAD.MOV.U32 R15, RZ, RZ, -0x1 ;  /* 0xffffffffff0f7424 */ /* 0x000fce00078e00ff */
[----:B------:R-:W-:Y:S05]  /*c480*/  WARPSYNC.COLLECTIVE R15, `(.L_x_2164) ;  /* 0x000000000f087348 */ /* 0x000fea0003c00000 */
[----:B------:R-:W-:Y:S01]  /*c490*/  NOP ;  /* 0x0000000000007918 */ /* 0x000fe20000000000 */
[----:B------:R-:W-:Y:S01]  /*c4a0*/  ENDCOLLECTIVE ;  /* 0x000000000000791b */ /* 0x000fe20003800000 */
.L_x_2164:
[----:B------:R-:W-:Y:S05]  /*c4b0*/  BSYNC B0 ;  /* 0x0000000000007941 */ /* 0x000fea0003800000 */
.L_x_2163:
[----:B------:R-:W-:Y:S05]  /*c4c0*/  BRA `(.L_x_2165) ;  /* 0xffffffc400987947 */ /* 0x000fea000383ffff */
.L_x_2130:
[----:B-1----:R1:W2:Y:S02]  /*c4d0*/  SYNCS.PHASECHK.TRANS64.TRYWAIT P1, [R0+URZ+0x36420], R6 ;  /* 0x03642006000075a7 */ /* 0x0022a4000802017f */
[----:B--2---:R-:W-:Y:S05]  /*c4e0*/  @!P1 NANOSLEEP.SYNCS 0x989680 ;  /* 0x009896800000995d */ /* 0x004fea0003900000 */
[----:B------:R-:W2:Y:S02]  /*c4f0*/  @!P1 SYNCS.PHASECHK.TRANS64 P1, [R0+URZ+0x36420], R6 ;  /* 0x03642006000095a7 */ /* 0x000ea4000802007f */
[----:B--2---:R-:W-:Y:S05]  /*c500*/  @!P1 BRA `(.L_x_2130) ;  /* 0xfffffffc00f09947 */ /* 0x004fea000383ffff */
[----:B------:R-:W-:Y:S05]  /*c510*/  BRA `(.L_x_2166) ;  /* 0xffffffdc00187947 */ /* 0x000fea000383ffff */
.L_x_2134:
[----:B-1----:R1:W2:Y:S02]  /*c520*/  SYNCS.PHASECHK.TRANS64.TRYWAIT P1, [R0+URZ+0x36438], R6 ;  /* 0x03643806000075a7 */ /* 0x0022a4000802017f */
[----:B--2---:R-:W-:Y:S05]  /*c530*/  @!P1 NANOSLEEP.SYNCS 0x989680 ;  /* 0x009896800000995d */ /* 0x004fea0003900000 */
[----:B------:R-:W2:Y:S02]  /*c540*/  @!P1 SYNCS.PHASECHK.TRANS64 P1, [R0+URZ+0x36438], R6 ;  /* 0x03643806000095a7 */ /* 0x000ea4000802007f */
[----:B--2---:R-:W-:Y:S05]  /*c550*/  @!P1 BRA `(.L_x_2134) ;  /* 0xfffffffc00f09947 */ /* 0x004fea000383ffff */
[----:B------:R-:W-:Y:S05]  /*c560*/  BRA `(.L_x_2167) ;  /* 0xffffffe000f87947 */ /* 0x000fea000383ffff */
.L_x_2136:
[----:B--2---:R2:W3:Y:S02]  /*c570*/  SYNCS.PHASECHK.TRANS64.TRYWAIT P1, [R0+URZ+0x36428], R3 ;  /* 0x03642803000075a7 */ /* 0x0044e4000802017f */
[----:B---3--:R-:W-:Y:S05]  /*c580*/  @!P1 NANOSLEEP.SYNCS 0x989680 ;  /* 0x009896800000995d */ /* 0x008fea0003900000 */
[----:B------:R-:W3:Y:S02]  /*c590*/  @!P1 SYNCS.PHASECHK.TRANS64 P1, [R0+URZ+0x36428], R3 ;  /* 0x03642803000095a7 */ /* 0x000ee4000802007f */
[----:B---3--:R-:W-:Y:S05]  /*c5a0*/  @!P1 BRA `(.L_x_2136) ;  /* 0xfffffffc00f09947 */ /* 0x008fea000383ffff */
[----:B------:R-:W-:Y:S05]  /*c5b0*/  BRA `(.L_x_2168) ;  /* 0xffffffe400bc7947 */ /* 0x000fea000383ffff */
.L_x_2138:
        /* <DEDUP_REMOVED lines=8> */
.L_x_2140:
[----:B------:R-:W-:-:S07]  /*c640*/  SHF.L.U32 R5, R7, 0x1f, RZ ;  /* 0x0000001f07057819 */ /* 0x000fce00000006ff */
.L_x_2170:
[----:B--2---:R2:W3:Y:S02]  /*c650*/  SYNCS.PHASECHK.TRANS64.TRYWAIT P1, [R0+URZ+0x36420], R5 ;  /* 0x03642005000075a7 */ /* 0x0044e4000802017f */
[----:B---3--:R-:W-:Y:S05]  /*c660*/  @!P1 NANOSLEEP.SYNCS 0x989680 ;  /* 0x009896800000995d */ /* 0x008fea0003900000 */
[----:B------:R-:W3:Y:S02]  /*c670*/  @!P1 SYNCS.PHASECHK.TRANS64 P1, [R0+URZ+0x36420], R5 ;  /* 0x03642005000095a7 */ /* 0x000ee4000802007f */
[----:B---3--:R-:W-:Y:S05]  /*c680*/  @!P1 BRA `(.L_x_2170) ;  /* 0xfffffffc00f09947 */ /* 0x008fea000383ffff */
[----:B------:R-:W-:Y:S05]  /*c690*/  BRA `(.L_x_2171) ;  /* 0xffffffec000c7947 */ /* 0x000fea000383ffff */
.L_x_2143:
[----:B--2---:R2:W3:Y:S02]  /*c6a0*/  SYNCS.PHASECHK.TRANS64.TRYWAIT P1, [R0+URZ+0x36438], R6 ;  /* 0x03643806000075a7 */ /* 0x0044e4000802017f */
[----:B---3--:R-:W-:Y:S05]  /*c6b0*/  @!P1 NANOSLEEP.SYNCS 0x989680 ;  /* 0x009896800000995d */ /* 0x008fea0003900000 */
[----:B------:R-:W3:Y:S02]  /*c6c0*/  @!P1 SYNCS.PHASECHK.TRANS64 P1, [R0+URZ+0x36438], R6 ;  /* 0x03643806000095a7 */ /* 0x000ee4000802007f */
[----:B---3--:R-:W-:Y:S05]  /*c6d0*/  @!P1 BRA `(.L_x_2143) ;  /* 0xfffffffc00f09947 */ /* 0x008fea000383ffff */
[----:B------:R-:W-:Y:S05]  /*c6e0*/  BRA `(.L_x_2172) ;  /* 0xffffffec00d87947 */ /* 0x000fea000383ffff */
.L_x_2145:
[----:B-1----:R1:W2:Y:S02]  /*c6f0*/  SYNCS.PHASECHK.TRANS64.TRYWAIT P1, [R0+URZ+0x36428], R5 ;  /* 0x03642805000075a7 */ /* 0x0022a4000802017f */
[----:B--2---:R-:W-:Y:S05]  /*c700*/  @!P1 NANOSLEEP.SYNCS 0x989680 ;  /* 0x009896800000995d */ /* 0x004fea0003900000 */
[----:B------:R-:W2:Y:S02]  /*c710*/  @!P1 SYNCS.PHASECHK.TRANS64 P1, [R0+URZ+0x36428], R5 ;  /* 0x03642805000095a7 */ /* 0x000ea4000802007f */
[----:B--2---:R-:W-:Y:S05]  /*c720*/  @!P1 BRA `(.L_x_2145) ;  /* 0xfffffffc00f09947 */ /* 0x004fea000383ffff */
[----:B------:R-:W-:Y:S05]  /*c730*/  BRA `(.L_x_2173) ;  /* 0xfffffff000847947 */ /* 0x000fea000383ffff */
.L_x_2147:
[----:B--2---:R2:W3:Y:S02]  /*c740*/  SYNCS.PHASECHK.TRANS64.TRYWAIT P1, [R0+URZ+0x36438], R3 ;  /* 0x03643803000075a7 */ /* 0x0044e4000802017f */
[----:B---3--:R-:W-:Y:S05]  /*c750*/  @!P1 NANOSLEEP.SYNCS 0x989680 ;  /* 0x009896800000995d */ /* 0x008fea0003900000 */
[----:B------:R-:W3:Y:S02]  /*c760*/  @!P1 SYNCS.PHASECHK.TRANS64 P1, [R0+URZ+0x36438], R3 ;  /* 0x03643803000095a7 */ /* 0x000ee4000802007f */
[----:B---3--:R-:W-:Y:S05]  /*c770*/  @!P1 BRA `(.L_x_2147) ;  /* 0xfffffffc00f09947 */ /* 0x008fea000383ffff */
[----:B------:R-:W-:Y:S05]  /*c780*/  BRA `(.L_x_2174) ;  /* 0xfffffff400407947 */ /* 0x000fea000383ffff */
.L_x_2149:
[----:B------:R-:W-:Y:S01]  /*c790*/  BSSY B0, `(.L_x_2175) ;  /* 0x0000006000007945 */ /* 0x000fe20003800000 */
[----:B------:R-:W-:-:S07]  /*c7a0*/  IMAD.MOV.U32 R15, RZ, RZ, -0x1 ;  /* 0xffffffffff0f7424 */ /* 0x000fce00078e00ff */
[----:B--2---:R-:W-:Y:S05]  /*c7b0*/  WARPSYNC.COLLECTIVE R15, `(.L_x_2176) ;  /* 0x000000000f0c7348 */ /* 0x004fea0003c00000 */
[----:B------:R-:W-:Y:S02]  /*c7c0*/  ELECT P6, UR62, PT ;  /* 0x00000000003e782f */ /* 0x000fe400038c0000 */
[----:B------:R-:W-:Y:S01]  /*c7d0*/  MOV R14, UR62 ;  /* 0x0000003e000e7c02 */ /* 0x000fe20008000f00 */
[----:B--2---:R-:W-:Y:S10]  /*c7e0*/  ENDCOLLECTIVE ;  /* 0x000000000000791b */ /* 0x004ff40003800000 */
.L_x_2176:
[----:B------:R-:W-:Y:S05]  /*c7f0*/  BSYNC B0 ;  /* 0x0000000000007941 */ /* 0x000fea0003800000 */
.L_x_2175:
[----:B------:R-:W-:Y:S05]  /*c800*/  BRA `(.L_x_2177) ;  /* 0xfffffff400fc7947 */ /* 0x000fea000383ffff */
.L_x_2151:
[----:B-1----:R1:W3:Y:S02]  /*c810*/  SYNCS.PHASECHK.TRANS64.TRYWAIT P0, [R7+URZ], R4 ;  /* 0x00000004070075a7 */ /* 0x0022e4000800017f */
[----:B---3--:R-:W-:Y:S05]  /*c820*/  @!P0 NANOSLEEP.SYNCS 0x989680 ;  /* 0x009896800000895d */ /* 0x008fea0003900000 */
[----:B------:R-:W3:Y:S02]  /*c830*/  @!P0 SYNCS.PHASECHK.TRANS64 P0, [R7+URZ], R4 ;  /* 0x00000004070085a7 */ /* 0x000ee4000800007f */
[----:B---3--:R-:W-:Y:S05]  /*c840*/  @!P0 BRA `(.L_x_2151) ;  /* 0xfffffffc00f08947 */ /* 0x008fea000383ffff */
[----:B------:R-:W-:Y:S05]  /*c850*/  BRA `(.L_x_2178) ;  /* 0xfffffff8003c7947 */ /* 0x000fea000383ffff */
.L_x_2152:
[----:B---3--:R3:W4:Y:S02]  /*c860*/  SYNCS.PHASECHK.TRANS64.TRYWAIT P0, [R3+URZ], R0 ;  /* 0x00000000030075a7 */ /* 0x008724000800017f */
[----:B----4-:R-:W-:Y:S05]  /*c870*/  @!P0 NANOSLEEP.SYNCS 0x989680 ;  /* 0x009896800000895d */ /* 0x010fea0003900000 */
[----:B------:R-:W4:Y:S02]  /*c880*/  @!P0 SYNCS.PHASECHK.TRANS64 P0, [R3+URZ], R0 ;  /* 0x00000000030085a7 */ /* 0x000f24000800007f */
[----:B----4-:R-:W-:Y:S05]  /*c890*/  @!P0 BRA `(.L_x_2152) ;  /* 0xfffffffc00f08947 */ /* 0x010fea000383ffff */
[----:B------:R-:W-:Y:S05]  /*c8a0*/  BRA `(.L_x_2179) ;  /* 0xfffffff800307947 */ /* 0x000fea000383ffff */
.L_x_2180:
        /* <DEDUP_REMOVED lines=13> */
.L_x_3868:


//--------------------- .text._ZN7cutlass13device_kernelIN5flash11enable_sm90INS1_16FlashAttnBwdSm90INS1_25CollectiveMainloopBwdSm90ILi2ELi1ELi1EN4cute5tupleIJNS5_1CILi1EEES8_S8_EEENS6_IJNS7_ILi64EEENS7_ILi96EEENS7_ILi192EEEEEENS_6half_tEfNS_4arch4Sm90ELb0ELb1ELb1ELb1ELb0ELb0ELb1ELb0ELi3ELi1ELi1ELi1ELb0EEENS1_24CollectiveEpilogueBwdGQAISD_fSG_Li384ELb1ELb0EEENS1_19SingleTileSchedulerILb1ELb0ELb0ELi96EEEEEEEEEvNT_6ParamsE --------------------------
	.section	.text._ZN7cutlass13device_kernelIN5flash11enable_sm90INS1_16FlashAttnBwdSm90INS1_25CollectiveMainloopBwdSm90ILi2ELi1ELi1EN4cute5tupleIJNS5_1CILi1EEES8_S8_EEENS6_IJNS7_ILi64EEENS7_ILi96EEENS7_ILi192EEEEEENS_6half_tEfNS_4arch4Sm90ELb0ELb1ELb1ELb1ELb0ELb0ELb1ELb0ELi3ELi1ELi1ELi1ELb0EEENS1_24CollectiveEpilogueBwdGQAISD_fSG_Li384ELb1ELb0EEENS1_19SingleTileSchedulerILb1ELb0ELb0ELi96EEEEEEEEEvNT_6ParamsE,"ax",@progbits
	.align	128
.text._ZN7cutlass13device_kernelIN5flash11enable_sm90INS1_16FlashAttnBwdSm90INS1_25CollectiveMainloopBwdSm90ILi2ELi1ELi1EN4cute5tupleIJNS5_1CILi1EEES8_S8_EEENS6_IJNS7_ILi64EEENS7_ILi96EEENS7_ILi192EEEEEENS_6half_tEfNS_4arch4Sm90ELb0ELb1ELb1ELb1ELb0ELb0ELb1ELb0ELi3ELi1ELi1ELi1ELb0EEENS1_24CollectiveEpilogueBwdGQAISD_fSG_Li384ELb1ELb0EEENS1_19SingleTileSchedulerILb1ELb0ELb0ELi96EEEEEEEEEvNT_6ParamsE:
        .type           _ZN7cutlass13device_kernelIN5flash11enable_sm90INS1_16FlashAttnBwdSm90INS1_25CollectiveMainloopBwdSm90ILi2ELi1ELi1EN4cute5tupleIJNS5_1CILi1EEES8_S8_EEENS6_IJNS7_ILi64EEENS7_ILi96EEENS7_ILi192EEEEEENS_6half_tEfNS_4arch4Sm90ELb0ELb1ELb1ELb1ELb0ELb0ELb1ELb0ELi3ELi1ELi1ELi1ELb0EEENS1_24CollectiveEpilogueBwdGQAISD_fSG_Li384ELb1ELb0EEENS1_19SingleTileSchedulerILb1ELb0ELb0ELi96EEEEEEEEEvNT_6ParamsE,@function
        .size           _ZN7cutlass13device_kernelIN5flash11enable_sm90INS1_16FlashAttnBwdSm90INS1_25CollectiveMainloopBwdSm90ILi2ELi1ELi1EN4cute5tupleIJNS5_1CILi1EEES8_S8_EEENS6_IJNS7_ILi64EEENS7_ILi96EEENS7_ILi192EEEEEENS_6half_tEfNS_4arch4Sm90ELb0ELb1ELb1ELb1ELb0ELb0ELb1ELb0ELi3ELi1ELi1ELi1ELb0EEENS1_24CollectiveEpilogueBwdGQAISD_fSG_Li384ELb1ELb0EEENS1_19SingleTileSchedulerILb1ELb0ELb0ELi96EEEEEEEEEvNT_6ParamsE,(.L_x_3869 - _ZN7cutlass13device_kernelIN5flash11enable_sm90INS1_16FlashAttnBwdSm90INS1_25CollectiveMainloopBwdSm90ILi2ELi1ELi1EN4cute5tupleIJNS5_1CILi1EEES8_S8_EEENS6_IJNS7_ILi64EEENS7_ILi96EEENS7_ILi192EEEEEENS_6half_tEfNS_4arch4Sm90ELb0ELb1ELb1ELb1ELb0ELb0ELb1ELb0ELi3ELi1ELi1ELi1ELb0EEENS1_24CollectiveEpilogueBwdGQAISD_fSG_Li384ELb1ELb0EEENS1_19SingleTileSchedulerILb1ELb0ELb0ELi96EEEEEEEEEvNT_6ParamsE)
        .other          _ZN7cutlass13device_kernelIN5flash11enable_sm90INS1_16FlashAttnBwdSm90INS1_25CollectiveMainloopBwdSm90ILi2ELi1ELi1EN4cute5tupleIJNS5_1CILi1EEES8_S8_EEENS6_IJNS7_ILi64EEENS7_ILi96EEENS7_ILi192EEEEEENS_6half_tEfNS_4arch4Sm90ELb0ELb1ELb1ELb1ELb0ELb0ELb1ELb0ELi3ELi1ELi1ELi1ELb0EEENS1_24CollectiveEpilogueBwdGQAISD_fSG_Li384ELb1ELb0EEENS1_19SingleTileSchedulerILb1ELb0ELb0ELi96EEEEEEEEEvNT_6ParamsE,@"STO_CUDA_ENTRY STV_DEFAULT"
_ZN7cutlass13device_kernelIN5flash11enable_sm90INS1_16FlashAttnBwdSm90INS1_25CollectiveMainloopBwdSm90ILi2ELi1ELi1EN4cute5tupleIJNS5_1CILi1EEES8_S8_EEENS6_IJNS7_ILi64EEENS7_ILi96EEENS7_ILi192EEEEEENS_6half_tEfNS_4arch4Sm90ELb0ELb1ELb1ELb1ELb0ELb0ELb1ELb0ELi3ELi1ELi1ELi1ELb0EEENS1_24CollectiveEpilogueBwdGQAISD_fSG_Li384ELb1ELb0EEENS1_19SingleTileSchedulerILb1ELb0ELb0ELi96EEEEEEEEEvNT_6ParamsE:
        /* <DEDUP_REMOVED lines=23> */
.L_x_2182:
[----:B------:R-:W-:Y:S05]  /*0170*/  BSYNC B0 ;  /* 0x0000000000007941 */ /* 0x000fea0003800000 */
.L_x_2181:
        /* <DEDUP_REMOVED lines=34> */
.L_x_2183:
        /* <DEDUP_REMOVED lines=20> */
.L_x_2184:
        /* <DEDUP_REMOVED lines=9> */
.L_x_2187:
        /* <DEDUP_REMOVED lines=21> */
.L_x_2188:
        /* <DEDUP_REMOVED lines=10> */
.L_x_2190:
[----:B------:R-:W2:Y:S02]  /*0760*/  LDC R0, c[0x0][0x8c4] ;  /* 0x00023100ff007b82 */ /* 0x000ea40000000800 */
.L_x_2189:
        /* <DEDUP_REMOVED lines=16> */
.L_x_2192:
        /* <DEDUP_REMOVED lines=10> */
.L_x_2193:
        /* <DEDUP_REMOVED lines=8> */
.L_x_2194:
        /* <DEDUP_REMOVED lines=9> */
.L_x_2195:
        /* <DEDUP_REMOVED lines=22> */
.L_x_2196:
        /* <DEDUP_REMOVED lines=79> */
.L_x_2199:
        /* <DEDUP_REMOVED lines=15> */
.L_x_2198:
        /* <DEDUP_REMOVED lines=20> */
.L_x_2201:
        /* <DEDUP_REMOVED lines=15> */
.L_x_2200:
        /* <DEDUP_REMOVED lines=8> */
.L_x_2304:
        /* <DEDUP_REMOVED lines=19> */
.L_x_2203:
        /* <DEDUP_REMOVED lines=113> */
.L_x_2223:
[----:B------:R-:W-:-:S13]  /*1c50*/  ISETP.NE.AND P0, PT, R8, 0x3, PT ;  /* 0x000000030800780c */ /* 0x000fda0003f05270 */
[----:B------:R-:W-:Y:S05]  /*1c60*/  @!P0 BRA `(.L_x_2205) ;  /* 0x0000000000048947 */ /* 0x000fea0003800000 */
[----:B------:R-:W-:Y:S01]  /*1c70*/  BPT.TRAP 0x1 ;  /* 0x000000040000795c */ /* 0x000fe20000300000 */
.L_x_2205:
[----:B------:R-:W-:Y:S02]  /*1c80*/  LEA R3, R2, UR36, 0x3 ;  /* 0x0000002402037c11 */ /* 0x000fe4000f8e18ff */
[----:B------:R-:W-:-:S04]  /*1c90*/  SHF.L.U32 R10, R7, 0x1f, RZ ;  /* 0x0000001f070a7819 */ /* 0x000fc800000006ff */
[----:B------:R1:W2:Y:S01]  /*1ca0*/  SYNCS.PHASECHK.TRANS64.TRYWAIT P1, [R3+URZ+0x36410], R10 ;  /* 0x0364100a030075a7 */ /* 0x0002a2000802017f */
[----:B------:R-:W-:Y:S05]  /*1cb0*/  @!P0 BRA `(.L_x_2206) ;  /* 0x0000000000048947 */ /* 0x000fea0003800000 */
[----:B------:R-:W-:Y:S01]  /*1cc0*/  BPT.TRAP 0x1 ;  /* 0x000000040000795c */ /* 0x000fe20000300000 */
.L_x_2206:
[----:B--2---:R-:W-:Y:S05]  /*1cd0*/  @P1 BRA `(.L_x_2207) ;  /* 0x0000000000081947 */ /* 0x004fea0003800000 */
[----:B------:R-:W2:Y:S02]  /*1ce0*/  SYNCS.PHASECHK.TRANS64.TRYWAIT P1, [R3+URZ+0x36410], R10 ;  /* 0x0364100a030075a7 */ /* 0x000ea4000802017f */
[----:B--2---:R-:W-:Y:S05]  /*1cf0*/  @!P1 BRA `(.L_x_2208) ;  /* 0x0000007400e09947 */ /* 0x004fea0003800000 */
.L_x_2207:
        /* <DEDUP_REMOVED lines=103> */
.L_x_2209:
[----:B-1----:R-:W-:-:S04]  /*2370*/  SHF.L.U32 R11, R5, 0x1f, RZ ;  /* 0x0000001f050b7819 */ /* 0x002fc800000006ff */
[----:B------:R1:W4:Y:S01]  /*2380*/  SYNCS.PHASECHK.TRANS64.TRYWAIT P1, [UR36+0x36430], R11 ;  /* 0x0364300bff0075a7 */ /* 0x0003220008020164 */
[----:B------:R-:W-:Y:S05]  /*2390*/  @!P0 BRA `(.L_x_2210) ;  /* 0x0000000000048947 */ /* 0x000fea0003800000 */
[----:B------:R-:W-:Y:S01]  /*23a0*/  BPT.TRAP 0x1 ;  /* 0x000000040000795c */ /* 0x000fe20000300000 */
.L_x_2210:
[----:B----4-:R-:W-:Y:S05]  /*23b0*/  @P1 BRA `(.L_x_2211) ;  /* 0x0000000000081947 */ /* 0x010fea0003800000 */
[----:B------:R-:W4:Y:S02]  /*23c0*/  SYNCS.PHASECHK.TRANS64.TRYWAIT P1, [UR36+0x36430], R11 ;  /* 0x0364300bff0075a7 */ /* 0x000f240008020164 */
[----:B----4-:R-:W-:Y:S05]  /*23d0*/  @!P1 BRA `(.L_x_2212) ;  /* 0x00000070003c9947 */ /* 0x010fea0003800000 */
.L_x_2211:
        /* <DEDUP_REMOVED lines=145> */
.L_x_2215:
[----:B------:R-:W-:-:S13]  /*2cf0*/  ISETP.NE.AND P1, PT, R140, 0x1, PT ;  /* 0x000000018c00780c */ /* 0x000fda0003f25270 */
[----:B------:R-:W1:Y:S08]  /*2d00*/  @P1 LDC R143, c[0x0][0x754] ;  /* 0x0001d500ff8f1b82 */ /* 0x000e700000000800 */
[----:B------:R-:W2:Y:S01]  /*2d10*/  @P1 LDC R142, c[0x0][0x758] ;  /* 0x0001d600ff8e1b82 */ /* 0x000ea20000000800 */
[----:B-1----:R-:W-:-:S05]  /*2d20*/  @P1 IMAD.HI.U32 R143, R145, R143, RZ ;  /* 0x0000008f918f1227 */ /* 0x002fca00078e00ff */
[----:B--2---:R-:W-:-:S07]  /*2d30*/  @P1 SHF.R.U32.HI R145, RZ, R142, R143 ;  /* 0x0000008eff911219 */ /* 0x004fce000001168f */
.L_x_2216:
[----:B------:R-:W-:Y:S05]  /*2d40*/  BSYNC B0 ;  /* 0x0000000000007941 */ /* 0x000fea0003800000 */
.L_x_2214:
[----:B------:R-:W2:Y:S01]  /*2d50*/  LDL R142, [R1+0x10] ;  /* 0x00001000018e7983 */ /* 0x000ea20000100800 */
[----:B------:R-:W-:Y:S01]  /*2d60*/  IADD3 R150, R141, UR4, R4 ;  /* 0x000000048d967c10 */ /* 0x000fe2000fffe004 */
[----:B--2---:R-:W-:-:S05]  /*2d70*/  IMAD R145, R145, R140, R142 ;  /* 0x0000008c91917224 */ /* 0x004fca00078e028e */
[----:B------:R-:W-:Y:S02]  /*2d80*/  VIADDMNMX R146, R145, R140, R146, PT ;  /* 0x0000008c91927246 */ /* 0x000fe40003800192 */
[----:B------:R-:W-:-:S07]  /*2d90*/  VIMNMX R150, R150, R145, !PT ;  /* 0x0000009196967248 */ /* 0x000fce0007fe0100 */
.L_x_2213:
        /* <DEDUP_REMOVED lines=17> */
.L_x_2219:
[----:B------:R-:W-:-:S13]  /*2eb0*/  ISETP.NE.AND P1, PT, R140, 0x1, PT ;  /* 0x000000018c00780c */ /* 0x000fda0003f25270 */
[----:B------:R-:W1:Y:S08]  /*2ec0*/  @P1 LDC R142, c[0x0][0x754] ;  /* 0x0001d500ff8e1b82 */ /* 0x000e700000000800 */
[----:B------:R-:W2:Y:S01]  /*2ed0*/  @P1 LDC R141, c[0x0][0x758] ;  /* 0x0001d600ff8d1b82 */ /* 0x000ea20000000800 */
[----:B-1----:R-:W-:-:S05]  /*2ee0*/  @P1 IMAD.HI.U32 R142, R143, R142, RZ ;  /* 0x0000008e8f8e1227 */ /* 0x002fca00078e00ff */
[----:B--2---:R-:W-:-:S07]  /*2ef0*/  @P1 SHF.R.U32.HI R143, RZ, R141, R142 ;  /* 0x0000008dff8f1219 */ /* 0x004fce000001168e */
.L_x_2220:
[----:B------:R-:W-:Y:S05]  /*2f00*/  BSYNC B0 ;  /* 0x0000000000007941 */ /* 0x000fea0003800000 */
.L_x_2218:
[----:B------:R-:W2:Y:S02]  /*2f10*/  LDL R141, [R1+0x10] ;  /* 0x00001000018d7983 */ /* 0x000ea40000100800 */
[----:B--2---:R-:W-:-:S05]  /*2f20*/  IMAD R143, R143, R140, R141 ;  /* 0x0000008c8f8f7224 */ /* 0x004fca00078e028d */
[----:B------:R-:W-:Y:S02]  /*2f30*/  VIMNMX R147, R147, R143, !PT ;  /* 0x0000008f93937248 */ /* 0x000fe40007fe0100 */
[----:B------:R-:W-:-:S07]  /*2f40*/  VIADDMNMX R144, R143, R140, R144, PT ;  /* 0x0000008c8f907246 */ /* 0x000fce0003800190 */
.L_x_2217:
        /* <DEDUP_REMOVED lines=283> */
.L_x_2221:
        /* <DEDUP_REMOVED lines=59> */
.L_x_2222:
        /* <DEDUP_REMOVED lines=63> */
.L_x_2197:
[----:B------:R-:W-:Y:S05]  /*48a0*/  @P0 BRA `(.L_x_2191) ;  /* 0x0000004800b80947 */ /* 0x000fea0003800000 */
[----:B------:R-:W3:Y:S01]  /*48b0*/  LDL.LU R120, [R1+0x18] ;  /* 0x0000180001787983 */ /* 0x000ee20000300800 */
[----:B--2---:R-:W2:Y:S01]  /*48c0*/  LDC.64 R2, c[0x0][0x878] ;  /* 0x00021e00ff027b82 */ /* 0x004ea20000000a00 */
[----:B------:R-:W4:Y:S01]  /*48d0*/  S2R R0, SR_TID.X ;  /* 0x0000000000007919 */ /* 0x000f220000002100 */
[----:B------:R-:W5:Y:S06]  /*48e0*/  S2R R6, SR_CTAID.Y ;  /* 0x0000000000067919 */ /* 0x000f6c0000002600 */
[----:B------:R-:W4:Y:S01]  /*48f0*/  S2UR UR5, SR_CgaCtaId ;  /* 0x00000000000579c3 */ /* 0x000f220000008800 */
[----:B------:R-:W5:Y:S07]  /*4900*/  S2R R10, SR_CTAID.X ;  /* 0x00000000000a7919 */ /* 0x000f6e0000002500 */
[----:B------:R-:W5:Y:S01]  /*4910*/  LDC.64 R12, c[0x0][0x818] ;  /* 0x00020600ff0c7b82 */ /* 0x000f620000000a00 */
[----:B--2---:R-:W-:-:S07]  /*4920*/  ISETP.NE.U32.AND P0, PT, R2, RZ, PT ;  /* 0x000000ff0200720c */ /* 0x004fce0003f05070 */
[----:B------:R-:W2:Y:S01]  /*4930*/  LDC.64 R16, c[0x0][0x840] ;  /* 0x00021000ff107b82 */ /* 0x000ea20000000a00 */
[----:B------:R-:W-:-:S07]  /*4940*/  ISETP.NE.AND.EX P0, PT, R3, RZ, PT, P0 ;  /* 0x000000ff0300720c */ /* 0x000fce0003f05300 */
[----:B------:R-:W4:Y:S08]  /*4950*/  LDC R2, c[0x0][0x850] ;  /* 0x00021400ff027b82 */ /* 0x000f300000000800 */
[----:B-1----:R-:W3:Y:S01]  /*4960*/  @P0 LDC.64 R4, c[0x0][0x878] ;  /* 0x00021e00ff040b82 */ /* 0x002ee20000000a00 */
        /* <DEDUP_REMOVED lines=8> */
[----:B----4-:R-:W-:Y:S01]  /*49f0*/  ISETP.NE.AND P1, PT, R2, 0x1, PT ;  /* 0x000000010200780c */ /* 0x010fe20003f25270 */
[----:B------:R-:W-:Y:S01]  /*4a00*/  VIADD R2, R0, 0xffffff80 ;  /* 0xffffff8000027836 */ /* 0x000fe20000000000 */
[----:B------:R-:W-:-:S03]  /*4a10*/  ULEA UR4, UR5, UR4, 0x18 ;  /* 0x0000000405047291 */ /* 0x000fc6000f8ec03f */
[----:B------:R-:W-:Y:S01]  /*4a20*/  BSSY B0, `(.L_x_2224) ;  /* 0x0000052000007945 */ /* 0x000fe20003800000 */
[----:B------:R-:W-:-:S04]  /*4a30*/  SHF.R.S32.HI R3, RZ, 0x1f, R2 ;  /* 0x0000001fff037819 */ /* 0x000fc80000011402 */
[----:B------:R-:W-:-:S03]  /*4a40*/  LEA.HI R7, R3, R2, RZ, 0x7 ;  /* 0x0000000203077211 */ /* 0x000fc600078f38ff */
[----:B------:R-:W4:Y:S01]  /*4a50*/  @P1 LDC R9, c[0x0][0x854] ;  /* 0x00021500ff091b82 */ /* 0x000f220000000800 */
[----:B------:R-:W-:Y:S02]  /*4a60*/  LOP3.LUT R3, R7, 0x3fffff80, RZ, 0xc0, !PT ;  /* 0x3fffff8007037812 */ /* 0x000fe400078ec0ff */
[----:B------:R-:W-:-:S03]  /*4a70*/  SHF.R.S32.HI R8, RZ, 0x7, R7 ;  /* 0x00000007ff087819 */ /* 0x000fc60000011407 */
[----:B------:R-:W-:Y:S02]  /*4a80*/  IMAD.IADD R3, R2, 0x1, -R3 ;  /* 0x0000000102037824 */ /* 0x000fe400078e0a03 */
[----:B------:R-:W2:Y:S02]  /*4a90*/  @P1 LDC R11, c[0x0][0x858] ;  /* 0x00021600ff0b1b82 */ /* 0x000ea40000000800 */
[----:B------:R-:W-:Y:S02]  /*4aa0*/  IMAD R7, R8, 0x600, R3 ;  /* 0x0000060008077824 */ /* 0x000fe400078e0203 */
[----:B-----5:R-:W-:Y:S02]  /*4ab0*/  IMAD.MOV.U32 R3, RZ, RZ, R6 ;  /* 0x000000ffff037224 */ /* 0x020fe400078e0006 */
        /* <DEDUP_REMOVED lines=20> */
[----:B-----5:R-:W5:Y:S01]  /*4c00*/  FENCE.VIEW.ASYNC.S ;  /* 0x00000000000073c6 */ /* 0x020f620000000000 */
[----:B---3--:R-:W-:-:S04]  /*4c10*/  @P0 IMAD R4, R120, 0x60, R4 ;  /* 0x0000006078040824 */ /* 0x008fc800078e0204 */
[----:B------:R-:W-:-:S04]  /*4c20*/  @P0 IMAD.HI R5, R4, 0x2aaaaaab, RZ ;  /* 0x2aaaaaab04050827 */ /* 0x000fc800078e02ff */
[----:B----4-:R-:W-:Y:S01]  /*4c30*/  @P1 IMAD.HI.U32 R4, R6, R9, RZ ;  /* 0x0000000906041227 */ /* 0x010fe200078e00ff */
[----:B------:R-:W-:-:S04]  /*4c40*/  @P0 SHF.R.U32.HI R6, RZ, 0x1f, R5 ;  /* 0x0000001fff060819 */ /* 0x000fc80000011605 */
[----:B------:R-:W-:Y:S02]  /*4c50*/  @P0 LEA.HI.SX32 R6, R5, R6, 0x1c ;  /* 0x0000000605060211 */ /* 0x000fe400078fe2ff */
[----:B--2---:R-:W-:-:S03]  /*4c60*/  @P1 SHF.R.U32.HI R3, RZ, R11, R4 ;  /* 0x0000000bff031219 */ /* 0x004fc60000011604 */
[----:B------:R-:W-:Y:S01]  /*4c70*/  @P0 IMAD R4, R6, 0x4800, RZ ;  /* 0x0000480006040824 */ /* 0x000fe200078e02ff */
[----:B------:R-:W-:-:S04]  /*4c80*/  SHF.R.S32.HI R9, RZ, 0x1f, R3 ;  /* 0x0000001fff097819 */ /* 0x000fc80000011403 */
[----:B------:R-:W-:Y:S02]  /*4c90*/  @P0 SHF.R.S32.HI R5, RZ, 0x1f, R4 ;  /* 0x0000001fff050819 */ /* 0x000fe40000011404 */
[----:B------:R-:W-:Y:S01]  /*4ca0*/  @!P0 CS2R R4, SRZ ;  /* 0x0000000000048805 */ /* 0x000fe2000001ff00 */
[----:B------:R-:W-:Y:S01]  /*4cb0*/  IMAD R10, R9, R16, RZ ;  /* 0x00000010090a7224 */ /* 0x000fe200078e02ff */
[----:B-----5:R-:W-:Y:S04]  /*4cc0*/  BAR.SYNC.DEFER_BLOCKING 0x1, 0x180 ;  /* 0x0046000000007b1d */ /* 0x020fe80000010000 */
        /* <DEDUP_REMOVED lines=13> */
[----:B-1----:R-:W-:-:S04]  /*4da0*/  IMAD.WIDE.U32 R4, R9, R14, R4 ;  /* 0x0000000e09047225 */ /* 0x002fc800078e0004 */
        /* <DEDUP_REMOVED lines=11> */
[----:B------:R-:W-:Y:S06]  /*4e60*/  @P0 BRA `(.L_x_2225) ;  /* 0x0000000000340947 */ /* 0x000fec0003800000 */
[----:B------:R-:W-:Y:S01]  /*4e70*/  R2UR UR6, R22 ;  /* 0x00000000160672ca */ /* 0x000fe200000e0000 */
[----:B------:R-:W-:Y:S01]  /*4e80*/  UMOV UR5, 0x1200 ;  /* 0x0000120000057882 */ /* 0x000fe20000000000 */
[----:B------:R-:W-:Y:S01]  /*4e90*/  R2UR UR7, R2 ;  /* 0x00000000020772ca */ /* 0x000fe200000e0000 */
[----:B------:R-:W-:Y:S01]  /*4ea0*/  UMOV UR8, 0x0 ;  /* 0x0000000000087882 */ /* 0x000fe20000000000 */
[----:B------:R-:W-:Y:S01]  /*4eb0*/  PLOP3.LUT P0, PT, PT, PT, PT, 0x80, 0x0 ;  /* 0x000000000000781c */ /* 0x000fe20003f0f070 */
[----:B------:R-:W-:-:S12]  /*4ec0*/  UMOV UR9, 0x14f00000 ;  /* 0x14f0000000097882 */ /* 0x000fd80000000000 */
.L_x_2226:
[----:B------:R-:W-:Y:S01]  /*4ed0*/  @P0 ELECT P1, URZ, PT ;  /* 0x00000000003f082f */ /* 0x000fe20003820000 */
[----:B------:R1:W-:-:S12]  /*4ee0*/  UBLKRED.G.S.ADD.F32.RN [UR6], [UR4], UR5, desc[UR8] ;  /* 0x00000806040073bb */ /* 0x0003d800080a1405 */
[----:B------:R-:W-:Y:S02]  /*4ef0*/  @P1 PLOP3.LUT P0, PT, P1, PT, PT, 0x8, 0x0 ;  /* 0x000000000000181c */ /* 0x000fe40000f0e170 */
[----:B------:R-:W-:-:S11]  /*4f00*/  PLOP3.LUT P1, PT, PT, PT, PT, 0x8, 0x0 ;  /* 0x000000000000781c */ /* 0x000fd60003f2e170 */
[----:B-1----:R-:W-:Y:S05]  /*4f10*/  @P0 BRA.U.ANY `(.L_x_2226) ;  /* 0xfffffffd00ec0947 */ /* 0x002fea000393ffff */
[----:B------:R0:W-:Y:S01]  /*4f20*/  UTMACMDFLUSH ;  /* 0x00000000000079b7 */ /* 0x0001e20000000000 */
[----:B------:R-:W-:-:S04]  /*4f30*/  DEPBAR.LE SB0, 0x0 ;  /* 0x000080000000791a */ /* 0x000fc80000000000 */
.L_x_2225:
[----:B------:R-:W-:Y:S05]  /*4f40*/  BSYNC B0 ;  /* 0x0000000000007941 */ /* 0x000fea0003800000 */
.L_x_2224:
        /* <DEDUP_REMOVED lines=28> */
.L_x_2227:
        /* <DEDUP_REMOVED lines=8> */
.L_x_2186:
        /* <DEDUP_REMOVED lines=21> */
.L_x_2229:
        /* <DEDUP_REMOVED lines=13> */
.L_x_2231:
[----:B------:R-:W-:-:S05]  /*53b0*/  ULDC UR4, c[0x0][0x8c4] ;  /* 0x0002310000047ab9 */ /* 0x000fca0000000800 */
.L_x_2230:
        /* <DEDUP_REMOVED lines=44> */
.L_x_2232:
        /* <DEDUP_REMOVED lines=13> */
.L_x_2233:
        /* <DEDUP_REMOVED lines=12> */
.L_x_2234:
        /* <DEDUP_REMOVED lines=22> */
.L_x_2235:
        /* <DEDUP_REMOVED lines=40> */
.L_x_2238:
[----:B------:R-:W-:Y:S05]  /*5bf0*/  BSYNC B0 ;  /* 0x0000000000007941 */ /* 0x000fea0003800000 */
.L_x_2237:
        /* <DEDUP_REMOVED lines=18> */
.L_x_2240:
[----:B------:R-:W-:Y:S05]  /*5d20*/  BSYNC B0 ;  /* 0x0000000000007941 */ /* 0x000fea0003800000 */
.L_x_2239:
        /* <DEDUP_REMOVED lines=19> */
.L_x_2242:
[----:B------:R-:W-:Y:S05]  /*5e60*/  BSYNC B0 ;  /* 0x0000000000007941 */ /* 0x000fea0003800000 */
.L_x_2241:
[----:B------:R-:W-:Y:S06]  /*5e70*/  BAR.ARV 0xa, 0xa0 ;  /* 0x0282800000007b1d */ /* 0x000fec0000002000 */
[----:B------:R-:W-:Y:S04]  /*5e80*/  BSSY B0, `(.L_x_2243) ;  /* 0x0000003000007945 */ /* 0x000fe80003800000 */
[----:B------:R-:W-:Y:S05]  /*5e90*/  @!P0 BRA `(.L_x_2244) ;  /* 0x0000000000048947 */ /* 0x000fea0003800000 */
[----:B------:R-:W-:-:S04]  /*5ea0*/  DEPBAR.LE SB0, 0x1 ;  /* 0x000080400000791a */ /* 0x000fc80000000000 */
.L_x_2244:
[----:B------:R-:W-:Y:S05]  /*5eb0*/  BSYNC B0 ;  /* 0x0000000000007941 */ /* 0x000fea0003800000 */
.L_x_2243:
[----:B------:R-:W-:Y:S06]  /*5ec0*/  BAR.ARV 0xb, 0xa0 ;  /* 0x02c2800000007b1d */ /* 0x000fec0000002000 */
[----:B------:R-:W-:Y:S04]  /*5ed0*/  BSSY B0, `(.L_x_2245) ;  /* 0x0000003000007945 */ /* 0x000fe80003800000 */
[----:B------:R-:W-:Y:S05]  /*5ee0*/  @!P0 BRA `(.L_x_2246) ;  /* 0x0000000000048947 */ /* 0x000fea0003800000 */
[----:B------:R-:W-:-:S04]  /*5ef0*/  DEPBAR.LE SB0, 0x0 ;  /* 0x000080000000791a */ /* 0x000fc80000000000 */
.L_x_2246:
[----:B------:R-:W-:Y:S05]  /*5f00*/  BSYNC B0 ;  /* 0x0000000000007941 */ /* 0x000fea0003800000 */
.L_x_2245:
[----:B------:R-:W-:Y:S06]  /*5f10*/  BAR.ARV 0xc, 0xa0 ;  /* 0x0302800000007b1d */ /* 0x000fec0000002000 */
[----:B------:R-:W-:Y:S01]  /*5f20*/  UIADD3 UR19, UR7, 0x1, URZ ;  /* 0x0000000107137890 */ /* 0x000fe2000fffe03f */
[----:B------:R-:W-:Y:S11]  /*5f30*/  BRA `(.L_x_2247) ;  /* 0x0000000000047947 */ /* 0x000ff60003800000 */
.L_x_2236:
[----:B------:R-:W-:-:S05]  /*5f40*/  UMOV UR19, UR7 ;  /* 0x0000000700137c82 */ /* 0x000fca0008000000 */
.L_x_2247:
        /* <DEDUP_REMOVED lines=25> */
.L_x_2268:
        /* <DEDUP_REMOVED lines=32> */
.L_x_2249:
[----:B------:R-:W-:Y:S05]  /*62e0*/  BSYNC B0 ;  /* 0x0000000000007941 */ /* 0x000fea0003800000 */
.L_x_2248:
        /* <DEDUP_REMOVED lines=12> */
.L_x_2251:
[----:B------:R-:W-:Y:S05]  /*63b0*/  BSYNC B0 ;  /* 0x0000000000007941 */ /* 0x000fea0003800000 */
.L_x_2250:
        /* <DEDUP_REMOVED lines=13> */
.L_x_2253:
[----:B------:R-:W-:Y:S05]  /*6490*/  BSYNC B0 ;  /* 0x0000000000007941 */ /* 0x000fea0003800000 */
.L_x_2252:
[----:B------:R-:W-:Y:S06]  /*64a0*/  BAR.ARV 0xa, 0xa0 ;  /* 0x0282800000007b1d */ /* 0x000fec0000002000 */
[----:B------:R-:W-:Y:S04]  /*64b0*/  BSSY B0, `(.L_x_2254) ;  /* 0x0000003000007945 */ /* 0x000fe80003800000 */
[----:B------:R-:W-:Y:S05]  /*64c0*/  @!P0 BRA `(.L_x_2255) ;  /* 0x0000000000048947 */ /* 0x000fea0003800000 */
[----:B------:R-:W-:-:S04]  /*64d0*/  DEPBAR.LE SB0, 0x1 ;  /* 0x000080400000791a */ /* 0x000fc80000000000 */
.L_x_2255:
[----:B------:R-:W-:Y:S05]  /*64e0*/  BSYNC B0 ;  /* 0x0000000000007941 */ /* 0x000fea0003800000 */
.L_x_2254:
[----:B------:R-:W-:Y:S06]  /*64f0*/  BAR.ARV 0xb, 0xa0 ;  /* 0x02c2800000007b1d */ /* 0x000fec0000002000 */
[----:B------:R-:W-:Y:S04]  /*6500*/  BSSY B0, `(.L_x_2256) ;  /* 0x0000003000007945 */ /* 0x000fe80003800000 */
[----:B------:R-:W-:Y:S05]  /*6510*/  @!P0 BRA `(.L_x_2257) ;  /* 0x0000000000048947 */ /* 0x000fea0003800000 */
[----:B------:R-:W-:-:S04]  /*6520*/  DEPBAR.LE SB0, 0x0 ;  /* 0x000080000000791a */ /* 0x000fc80000000000 */
.L_x_2257:
[----:B------:R-:W-:Y:S05]  /*6530*/  BSYNC B0 ;  /* 0x0000000000007941 */ /* 0x000fea0003800000 */
.L_x_2256:
        /* <DEDUP_REMOVED lines=13> */
.L_x_2259:
[----:B------:R-:W-:Y:S05]  /*6610*/  BSYNC B0 ;  /* 0x0000000000007941 */ /* 0x000fea0003800000 */
.L_x_2258:
        /* <DEDUP_REMOVED lines=12> */
.L_x_2261:
[----:B------:R-:W-:Y:S05]  /*66e0*/  BSYNC B0 ;  /* 0x0000000000007941 */ /* 0x000fea0003800000 */
.L_x_2260:
        /* <DEDUP_REMOVED lines=13> */
.L_x_2263:
[----:B------:R-:W-:Y:S05]  /*67c0*/  BSYNC B0 ;  /* 0x0000000000007941 */ /* 0x000fea0003800000 */
.L_x_2262:
[----:B------:R-:W-:Y:S06]  /*67d0*/  BAR.ARV 0xa, 0xa0 ;  /* 0x0282800000007b1d */ /* 0x000fec0000002000 */
[----:B------:R-:W-:Y:S04]  /*67e0*/  BSSY B0, `(.L_x_2264) ;  /* 0x0000003000007945 */ /* 0x000fe80003800000 */
[----:B------:R-:W-:Y:S05]  /*67f0*/  @!P0 BRA `(.L_x_2265) ;  /* 0x0000000000048947 */ /* 0x000fea0003800000 */
[----:B------:R-:W-:-:S04]  /*6800*/  DEPBAR.LE SB0, 0x1 ;  /* 0x000080400000791a */ /* 0x000fc80000000000 */
.L_x_2265:
[----:B------:R-:W-:Y:S05]  /*6810*/  BSYNC B0 ;  /* 0x0000000000007941 */ /* 0x000fea0003800000 */
.L_x_2264:
[----:B------:R-:W-:Y:S01]  /*6820*/  UIADD3 UR19, UR19, 0x2, URZ ;  /* 0x0000000213137890 */ /* 0x000fe2000fffe03f */
[----:B------:R-:W-:Y:S06]  /*6830*/  BAR.ARV 0xb, 0xa0 ;  /* 0x02c2800000007b1d */ /* 0x000fec0000002000 */
[----:B------:R-:W-:Y:S01]  /*6840*/  BSSY B0, `(.L_x_2266) ;  /* 0x0000004000007945 */ /* 0x000fe20003800000 */
[----:B------:R-:W-:-:S03]  /*6850*/  ISETP.LE.AND P1, PT, R2, UR19, PT ;  /* 0x0000001302007c0c */ /* 0x000fc6000bf23270 */
[----:B------:R-:W-:Y:S10]  /*6860*/  @!P0 BRA `(.L_x_2267) ;  /* 0x0000000000048947 */ /* 0x000ff40003800000 */
[----:B------:R-:W-:-:S04]  /*6870*/  DEPBAR.LE SB0, 0x0 ;  /* 0x000080000000791a */ /* 0x000fc80000000000 */
.L_x_2267:
[----:B------:R-:W-:Y:S05]  /*6880*/  BSYNC B0 ;  /* 0x0000000000007941 */ /* 0x000fea0003800000 */
.L_x_2266:
[----:B------:R-:W-:Y:S06]  /*6890*/  BAR.ARV 0xc, 0xa0 ;  /* 0x0302800000007b1d */ /* 0x000fec0000002000 */
[----:B------:R-:W-:Y:S02]  /*68a0*/  UIADD3 UR46, UR46, 0x6000, URZ ;  /* 0x000060002e2e7890 */ /* 0x000fe4000fffe03f */
[----:B------:R-:W-:Y:S01]  /*68b0*/  UIADD3 UR6, UR6, 0x6000, URZ ;  /* 0x0000600006067890 */ /* 0x000fe2000fffe03f */
[----:B------:R-:W-:Y:S11]  /*68c0*/  @!P1 BRA `(.L_x_2268) ;  /* 0xfffffff800049947 */ /* 0x000ff6000383ffff */
[----:B------:R-:W-:Y:S05]  /*68d0*/  BRA `(.L_x_2191) ;  /* 0x0000002800ac7947 */ /* 0x000fea0003800000 */
.L_x_2228:
        /* <DEDUP_REMOVED lines=11> */
.L_x_2269:
        /* <DEDUP_REMOVED lines=10> */
.L_x_2271:
[----:B------:R-:W4:Y:S02]  /*6a30*/  LDC R5, c[0x0][0x8c4] ;  /* 0x00023100ff057b82 */ /* 0x000f240000000800 */
.L_x_2270:
        /* <DEDUP_REMOVED lines=48> */
.L_x_2273:
        /* <DEDUP_REMOVED lines=9> */
.L_x_2274:
[----:B------:R-:W-:Y:S05]  /*6dd0*/  @!P0 BRA `(.L_x_2275) ;  /* 0x00000000000c8947 */ /* 0x000fea0003800000 */
[----:B------:R-:W2:Y:S04]  /*6de0*/  LDG.E R5, desc[UR38][R2.64] ;  /* 0x0000002602057981 */ /* 0x000ea8000c1e1900 */
[----:B-1----:R-:W2:Y:S02]  /*6df0*/  LDG.E R14, desc[UR38][R2.64+0x4] ;  /* 0x00000426020e7981 */ /* 0x002ea4000c1e1900 */
[----:B--2---:R-:W-:-:S07]  /*6e00*/  IMAD.IADD R14, R14, 0x1, -R5 ;  /* 0x000000010e0e7824 */ /* 0x004fce00078e0a05 */
.L_x_2275:
        /* <DEDUP_REMOVED lines=20> */
.L_x_2276:
        /* <DEDUP_REMOVED lines=62> */
.L_x_2305:
        /* <DEDUP_REMOVED lines=9> */
.L_x_2279:
        /* <DEDUP_REMOVED lines=112> */
.L_x_2290:
[----:B-1----:R-:W-:-:S05]  /*7ac0*/  IMAD.MOV.U32 R6, RZ, RZ, 0x1 ;  /* 0x00000001ff067424 */ /* 0x002fca00078e00ff */
[----:B------:R-:W-:-:S04]  /*7ad0*/  SHF.L.U32 R6, R6, 0x1f, RZ ;  /* 0x0000001f06067819 */ /* 0x000fc800000006ff */
[----:B------:R-:W1:Y:S02]  /*7ae0*/  SYNCS.PHASECHK.TRANS64.TRYWAIT P1, [R0+URZ+0x36438], R6 ;  /* 0x03643806000075a7 */ /* 0x000e64000802017f */
[----:B-1----:R-:W-:Y:S05]  /*7af0*/  @!P1 BRA `(.L_x_2282) ;  /* 0x0000001800a09947 */ /* 0x002fea0003800000 */
.L_x_2306:
[----:B------:R-:W-:Y:S05]  /*7b00*/  @P0 BRA `(.L_x_2283) ;  /* 0x0000000000140947 */ /* 0x000fea0003800000 */
[----:B------:R-:W-:Y:S01]  /*7b10*/  ISETP.NE.AND P1, PT, R18, RZ, PT ;  /* 0x000000ff1200720c */ /* 0x000fe20003f25270 */
[----:B------:R-:W-:-:S04]  /*7b20*/  IMAD.MOV.U32 R3, RZ, RZ, 0x6100 ;  /* 0x00006100ff037424 */ /* 0x000fc800078e00ff */
[----:B------:R2:W-:Y:S08]  /*7b30*/  SYNCS.ARRIVE.TRANS64 RZ, [R0+URZ+0x36430], R3 ;  /* 0x0364300300ff79a7 */ /* 0x0005f0000800003f */
[----:B------:R-:W-:Y:S05]  /*7b40*/  @!P1 BRA `(.L_x_2283) ;  /* 0x0000000000049947 */ /* 0x000fea0003800000 */
[----:B------:R-:W-:Y:S01]  /*7b50*/  BPT.TRAP 0x1 ;  /* 0x000000040000795c */ /* 0x000fe20000300000 */
.L_x_2283:
        /* <DEDUP_REMOVED lines=48> */
.L_x_2307:
[----:B------:R-:W-:Y:S05]  /*7e60*/  @P0 BRA `(.L_x_2285) ;  /* 0x0000000000140947 */ /* 0x000fea0003800000 */
[----:B------:R-:W-:Y:S01]  /*7e70*/  ISETP.NE.AND P1, PT, R18, RZ, PT ;  /* 0x000000ff1200720c */ /* 0x000fe20003f25270 */
[----:B--2---:R-:W-:-:S04]  /*7e80*/  IMAD.MOV.U32 R3, RZ, RZ, 0x6100 ;  /* 0x00006100ff037424 */ /* 0x004fc800078e00ff */
[----:B------:R3:W-:Y:S08]  /*7e90*/  SYNCS.ARRIVE.TRANS64 RZ, [R0+URZ+0x36418], R3 ;  /* 0x0364180300ff79a7 */ /* 0x0007f0000800003f */
[----:B------:R-:W-:Y:S05]  /*7ea0*/  @!P1 BRA `(.L_x_2285) ;  /* 0x0000000000049947 */ /* 0x000fea0003800000 */
[----:B------:R-:W-:Y:S01]  /*7eb0*/  BPT.TRAP 0x1 ;  /* 0x000000040000795c */ /* 0x000fe20000300000 */
.L_x_2285:
        /* <DEDUP_REMOVED lines=47> */
.L_x_2308:
        /* <DEDUP_REMOVED lines=8> */
.L_x_2287:
        /* <DEDUP_REMOVED lines=37> */
.L_x_2310:
[----:B------:R-:W-:Y:S05]  /*8480*/  @P0 BRA `(.L_x_2289) ;  /* 0x0000000000140947 */ /* 0x000fea0003800000 */
[----:B------:R-:W-:Y:S01]  /*8490*/  ISETP.NE.AND P1, PT, R18, RZ, PT ;  /* 0x000000ff1200720c */ /* 0x000fe20003f25270 */
[----:B--2---:R-:W-:-:S04]  /*84a0*/  IMAD.MOV.U32 R5, RZ, RZ, 0x6100 ;  /* 0x00006100ff057424 */ /* 0x004fc800078e00ff */
[----:B------:R3:W-:Y:S08]  /*84b0*/  SYNCS.ARRIVE.TRANS64 RZ, [R0+URZ+0x36410], R5 ;  /* 0x0364100500ff79a7 */ /* 0x0007f0000800003f */
[----:B------:R-:W-:Y:S05]  /*84c0*/  @!P1 BRA `(.L_x_2289) ;  /* 0x0000000000049947 */ /* 0x000fea0003800000 */
[----:B------:R-:W-:Y:S01]  /*84d0*/  BPT.TRAP 0x1 ;  /* 0x000000040000795c */ /* 0x000fe20000300000 */
.L_x_2289:
        /* <DEDUP_REMOVED lines=44> */
.L_x_2281:
[----:B------:R-:W-:Y:S01]  /*87a0*/  ISETP.NE.AND P1, PT, R20, RZ, PT ;  /* 0x000000ff1400720c */ /* 0x000fe20003f25270 */
[----:B------:R-:W-:Y:S02]  /*87b0*/  IMAD.MOV.U32 R5, RZ, RZ, R14 ;  /* 0x000000ffff057224 */ /* 0x000fe400078e000e */
[----:B------:R-:W-:-:S10]  /*87c0*/  IMAD.MOV.U32 R16, RZ, RZ, 0x1 ;  /* 0x00000001ff107424 */ /* 0x000fd400078e00ff */
[----:B------:R-:W-:Y:S05]  /*87d0*/  @!P1 BRA `(.L_x_2280) ;  /* 0x00000004008c9947 */ /* 0x000fea0003800000 */
[----:B------:R-:W2:Y:S02]  /*87e0*/  SYNCS.PHASECHK.TRANS64.TRYWAIT P1, [R0+URZ+0x36438], R6 ;  /* 0x03643806000075a7 */ /* 0x000ea4000802017f */
[----:B--2---:R-:W-:Y:S05]  /*87f0*/  @!P1 BRA `(.L_x_2291) ;  /* 0x0000000c00c09947 */ /* 0x004fea0003800000 */
.L_x_2311:
[----:B------:R-:W-:Y:S05]  /*8800*/  @P0 BRA `(.L_x_2292) ;  /* 0x0000000000140947 */ /* 0x000fea0003800000 */
[----:B------:R-:W-:Y:S01]  /*8810*/  ISETP.NE.AND P1, PT, R18, RZ, PT ;  /* 0x000000ff1200720c */ /* 0x000fe20003f25270 */
[----:B------:R-:W-:-:S04]  /*8820*/  IMAD.MOV.U32 R5, RZ, RZ, 0x6100 ;  /* 0x00006100ff057424 */ /* 0x000fc800078e00ff */
[----:B------:R3:W-:Y:S08]  /*8830*/  SYNCS.ARRIVE.TRANS64 RZ, [R0+URZ+0x36430], R5 ;  /* 0x0364300500ff79a7 */ /* 0x0007f0000800003f */
[----:B------:R-:W-:Y:S05]  /*8840*/  @!P1 BRA `(.L_x_2292) ;  /* 0x0000000000049947 */ /* 0x000fea0003800000 */
[----:B------:R-:W-:Y:S01]  /*8850*/  BPT.TRAP 0x1 ;  /* 0x000000040000795c */ /* 0x000fe20000300000 */
.L_x_2292:
        /* <DEDUP_REMOVED lines=42> */
.L_x_2312:
[----:B------:R-:W-:Y:S01]  /*8b00*/  IMAD.MOV.U32 R16, RZ, RZ, RZ ;  /* 0x000000ffff107224 */ /* 0x000fe200078e00ff */
[----:B------:R-:W-:Y:S06]  /*8b10*/  @P0 BRA `(.L_x_2294) ;  /* 0x0000000000140947 */ /* 0x000fec0003800000 */
[----:B------:R-:W-:Y:S01]  /*8b20*/  ISETP.NE.AND P1, PT, R18, RZ, PT ;  /* 0x000000ff1200720c */ /* 0x000fe20003f25270 */
[----:B-1----:R-:W-:-:S04]  /*8b30*/  IMAD.MOV.U32 R5, RZ, RZ, 0x6100 ;  /* 0x00006100ff057424 */ /* 0x002fc800078e00ff */
[----:B------:R2:W-:Y:S08]  /*8b40*/  SYNCS.ARRIVE.TRANS64 RZ, [R0+URZ+0x36418], R5 ;  /* 0x0364180500ff79a7 */ /* 0x0005f0000800003f */
[----:B------:R-:W-:Y:S05]  /*8b50*/  @!P1 BRA `(.L_x_2294) ;  /* 0x0000000000049947 */ /* 0x000fea0003800000 */
[----:B------:R-:W-:Y:S01]  /*8b60*/  BPT.TRAP 0x1 ;  /* 0x000000040000795c */ /* 0x000fe20000300000 */
.L_x_2294:
        /* <DEDUP_REMOVED lines=42> */
.L_x_2280:
[----:B------:R-:W-:-:S04]  /*8e10*/  SHF.L.U32 R3, R16, 0x1f, RZ ;  /* 0x0000001f10037819 */ /* 0x000fc800000006ff */
[----:B------:R-:W2:Y:S02]  /*8e20*/  SYNCS.PHASECHK.TRANS64.TRYWAIT P1, [R0+URZ+0x36438], R3 ;  /* 0x03643803000075a7 */ /* 0x000ea4000802017f */
[----:B--2---:R-:W-:Y:S05]  /*8e30*/  @!P1 BRA `(.L_x_2295) ;  /* 0x0000000800589947 */ /* 0x004fea0003800000 */
.L_x_2313:
[----:B------:R-:W-:Y:S05]  /*8e40*/  @P0 BRA `(.L_x_2296) ;  /* 0x0000000000180947 */ /* 0x000fea0003800000 */
[----:B------:R-:W3:Y:S01]  /*8e50*/  S2R R2, SR_TID.X ;  /* 0x0000000000027919 */ /* 0x000ee20000002100 */
[----:B--2---:R-:W-:-:S04]  /*8e60*/  IMAD.MOV.U32 R3, RZ, RZ, 0x6100 ;  /* 0x00006100ff037424 */ /* 0x004fc800078e00ff */
[----:B------:R4:W-:Y:S01]  /*8e70*/  SYNCS.ARRIVE.TRANS64 RZ, [R0+URZ+0x36430], R3 ;  /* 0x0364300300ff79a7 */ /* 0x0009e2000800003f */
[----:B---3--:R-:W-:-:S13]  /*8e80*/  LOP3.LUT P0, RZ, R2, 0x1f, RZ, 0xc0, !PT ;  /* 0x0000001f02ff7812 */ /* 0x008fda000780c0ff */
[----:B----4-:R-:W-:Y:S05]  /*8e90*/  @!P0 BRA `(.L_x_2296) ;  /* 0x0000000000048947 */ /* 0x010fea0003800000 */
[----:B------:R-:W-:Y:S01]  /*8ea0*/  BPT.TRAP 0x1 ;  /* 0x000000040000795c */ /* 0x000fe20000300000 */
.L_x_2296:
        /* <DEDUP_REMOVED lines=44> */
.L_x_2277:
[----:B------:R-:W-:Y:S05]  /*9170*/  BSYNC B0 ;  /* 0x0000000000007941 */ /* 0x000fea0003800000 */
.L_x_2272:
[----:B------:R-:W-:-:S03]  /*9180*/  UMOV UR7, 0xffffffff ;  /* 0xffffffff00077882 */ /* 0x000fc60000000000 */
[----:B------:R-:W-:Y:S05]  /*9190*/  BRA.DIV UR7, `(.L_x_2297) ;  /* 0x0000000607947947 */ /* 0x000fea000b800000 */
[----:B------:R-:W-:-:S13]  /*91a0*/  ELECT P6, URZ, PT ;  /* 0x00000000003f782f */ /* 0x000fda00038c0000 */
.L_x_2316:
[----:B------:R-:W-:Y:S05]  /*91b0*/  @!P6 BRA `(.L_x_2191) ;  /* 0x000000000074e947 */ /* 0x000fea0003800000 */
[----:B------:R-:W3:Y:S02]  /*91c0*/  LDL.LU R3, [R1] ;  /* 0x0000000001037983 */ /* 0x000ee40000300800 */
[----:B---3--:R-:W-:-:S04]  /*91d0*/  LOP3.LUT R3, R3, 0x2, RZ, 0xfc, !PT ;  /* 0x0000000203037812 */ /* 0x008fc800078efcff */
[----:B------:R-:W-:-:S13]  /*91e0*/  ISETP.NE.AND P2, PT, R3, 0x3, PT ;  /* 0x000000030300780c */ /* 0x000fda0003f45270 */
[----:B------:R-:W-:Y:S05]  /*91f0*/  @!P2 BRA `(.L_x_2298) ;  /* 0x000000000004a947 */ /* 0x000fea0003800000 */
[----:B--2---:R-:W-:Y:S01]  /*9200*/  BPT.TRAP 0x1 ;  /* 0x000000040000795c */ /* 0x004fe20000300000 */
.L_x_2298:
        /* <DEDUP_REMOVED lines=15> */
.L_x_2317:
[----:B------:R-:W3:Y:S02]  /*9300*/  SYNCS.PHASECHK.TRANS64.TRYWAIT P0, [R3+URZ], R0 ;  /* 0x00000000030075a7 */ /* 0x000ee4000800017f */
[----:B---3--:R-:W-:Y:S05]  /*9310*/  @!P0 BRA `(.L_x_2300) ;  /* 0x0000000400688947 */ /* 0x008fea0003800000 */
.L_x_2318:
[----:B------:R-:W-:Y:S05]  /*9320*/  @!P2 BRA `(.L_x_2301) ;  /* 0x000000000004a947 */ /* 0x000fea0003800000 */
[----:B--2---:R-:W-:Y:S01]  /*9330*/  BPT.TRAP 0x1 ;  /* 0x000000040000795c */ /* 0x004fe20000300000 */
.L_x_2301:
[----:B------:R-:W-:-:S07]  /*9340*/  SHF.L.U32 R16, R16, 0x1f, RZ ;  /* 0x0000001f10107819 */ /* 0x000fce00000006ff */
.L_x_2302:
[----:B----4-:R4:W1:Y:S02]  /*9350*/  SYNCS.PHASECHK.TRANS64.TRYWAIT P0, [R9+URZ+0x36438], R16 ;  /* 0x03643810090075a7 */ /* 0x010864000800017f */
[----:B-1----:R-:W-:Y:S05]  /*9360*/  @!P0 NANOSLEEP.SYNCS 0x989680 ;  /* 0x009896800000895d */ /* 0x002fea0003900000 */
[----:B------:R-:W1:Y:S02]  /*9370*/  @!P0 SYNCS.PHASECHK.TRANS64 P0, [R9+URZ+0x36438], R16 ;  /* 0x03643810090085a7 */ /* 0x000e64000800007f */
[----:B-1----:R-:W-:Y:S05]  /*9380*/  @!P0 BRA `(.L_x_2302) ;  /* 0xfffffffc00f08947 */ /* 0x002fea000383ffff */
.L_x_2191:
[----:B--2---:R-:W-:Y:S05]  /*9390*/  BSYNC B6 ;  /* 0x0000000000067941 */ /* 0x004fea0003800000 */
.L_x_2185:
[----:B------:R-:W-:Y:S05]  /*93a0*/  EXIT ;  /* 0x000000000000794d */ /* 0x000fea0003800000 */
.L_x_2202:
[----:B------:R-:W-:Y:S02]  /*93b0*/  IMAD.MOV.U32 R12, RZ, RZ, RZ ;  /* 0x000000ffff0c7224 */ /* 0x000fe400078e00ff */
[----:B------:R-:W-:Y:S02]  /*93c0*/  IMAD.MOV.U32 R11, RZ, RZ, 0x1f ;  /* 0x0000001fff0b7424 */ /* 0x000fe400078e00ff */
[----:B------:R-:W-:-:S07]  /*93d0*/  IMAD.MOV.U32 R15, RZ, RZ, -0x1 ;  /* 0xffffffffff0f7424 */ /* 0x000fce00078e00ff */
[----:B-1----:R-:W-:Y:S05]  /*93e0*/  WARPSYNC.COLLECTIVE R15, `(.L_x_2303) ;  /* 0x000000000f087348 */ /* 0x002fea0003c00000 */
[----:B------:R2:W3:Y:S02]  /*93f0*/  SHFL.IDX P6, R14, R13, R12, R11 ;  /* 0x0000000c0d0e7389 */ /* 0x0004e400000c000b */
[----:B-123--:R-:W-:Y:S01]  /*9400*/  ENDCOLLECTIVE ;  /* 0x000000000000791b */ /* 0x00efe20003800000 */
.L_x_2303:
[----:B------:R-:W-:Y:S05]  /*9410*/  BRA `(.L_x_2304) ;  /* 0xffffff7c00fc7947 */ /* 0x000fea000383ffff */
.L_x_2204:
[----:B-1----:R-:W-:-:S04]  /*9420*/  IMAD.U32 R3, RZ, RZ, UR36 ;  /* 0x00000024ff037e24 */ /* 0x002fc8000f8e00ff */
[----:B------:R1:W3:Y:S03]  /*9430*/  SYNCS.PHASECHK.TRANS64.TRYWAIT P0, [R3+URZ+0x36400], R10 ;  /* 0x0364000a030075a7 */ /* 0x0002e6000800017f */
[----:B---3--:R-:W-:Y:S05]  /*9440*/  @!P0 NANOSLEEP.SYNCS 0x989680 ;  /* 0x009896800000895d */ /* 0x008fea0003900000 */
[----:B------:R-:W3:Y:S02]  /*9450*/  @!P0 SYNCS.PHASECHK.TRANS64 P0, [R3+URZ+0x36400], R10 ;  /* 0x0364000a030085a7 */ /* 0x000ee4000800007f */
[----:B---3--:R-:W-:Y:S05]  /*9460*/  @!P0 BRA `(.L_x_2204) ;  /* 0xfffffffc00ec8947 */ /* 0x008fea000383ffff */
[----:B------:R-:W-:Y:S05]  /*9470*/  BRA `(.L_x_2203) ;  /* 0xffffff8000307947 */ /* 0x000fea000383ffff */
.L_x_2208:
[----:B--2---:R2:W3:Y:S02]  /*9480*/  SYNCS.PHASECHK.TRANS64.TRYWAIT P1, [R3+URZ+0x36410], R10 ;  /* 0x0364100a030075a7 */ /* 0x0044e4000802017f */
[----:B---3--:R-:W-:Y:S05]  /*9490*/  @!P1 NANOSLEEP.SYNCS 0x989680 ;  /* 0x009896800000995d */ /* 0x008fea0003900000 */
[----:B------:R-:W3:Y:S02]  /*94a0*/  @!P1 SYNCS.PHASECHK.TRANS64 P1, [R3+URZ+0x36410], R10 ;  /* 0x0364100a030095a7 */ /* 0x000ee4000802007f */
[----:B---3--:R-:W-:Y:S05]  /*94b0*/  @!P1 BRA `(.L_x_2208) ;  /* 0xfffffffc00f09947 */ /* 0x008fea000383ffff */
[----:B------:R-:W-:Y:S05]  /*94c0*/  BRA `(.L_x_2207) ;  /* 0xffffff88000c7947 */ /* 0x000fea000383ffff */
.L_x_2212:
[----:B----4-:R-:W-:-:S04]  /*94d0*/  IMAD.U32 R12, RZ, RZ, UR36 ;  /* 0x00000024ff0c7e24 */ /* 0x010fc8000f8e00ff */
[----:B------:R4:W1:Y:S03]  /*94e0*/  SYNCS.PHASECHK.TRANS64.TRYWAIT P1, [R12+URZ+0x36430], R11 ;  /* 0x0364300b0c0075a7 */ /* 0x000866000802017f */
[----:B-1----:R-:W-:Y:S05]  /*94f0*/  @!P1 NANOSLEEP.SYNCS 0x989680 ;  /* 0x009896800000995d */ /* 0x002fea0003900000 */
[----:B------:R-:W1:Y:S02]  /*9500*/  @!P1 SYNCS.PHASECHK.TRANS64 P1, [R12+URZ+0x36430], R11 ;  /* 0x0364300b0c0095a7 */ /* 0x000e64000802007f */
[----:B-1----:R-:W-:Y:S05]  /*9510*/  @!P1 BRA `(.L_x_2212) ;  /* 0xfffffffc00ec9947 */ /* 0x002fea000383ffff */
[----:B------:R-:W-:Y:S05]  /*9520*/  BRA `(.L_x_2211) ;  /* 0xffffff8c00ac7947 */ /* 0x000fea000383ffff */
.L_x_2278:
[----:B-1----:R1:W2:Y:S02]  /*9530*/  SYNCS.PHASECHK.TRANS64.TRYWAIT P1, [R0+URZ+0x36420], R6 ;  /* 0x03642006000075a7 */ /* 0x0022a4000802017f */
[----:B--2---:R-:W-:Y:S05]  /*9540*/  @!P1 NANOSLEEP.SYNCS 0x989680 ;  /* 0x009896800000995d */ /* 0x004fea0003900000 */
[----:B------:R-:W2:Y:S02]  /*9550*/  @!P1 SYNCS.PHASECHK.TRANS64 P1, [R0+URZ+0x36420], R6 ;  /* 0x03642006000095a7 */ /* 0x000ea4000802007f */
[----:B--2---:R-:W-:Y:S05]  /*9560*/  @!P1 BRA `(.L_x_2278) ;  /* 0xfffffffc00f09947 */ /* 0x004fea000383ffff */
[----:B------:R-:W-:Y:S05]  /*9570*/  BRA `(.L_x_2305) ;  /* 0xffffffdc006c7947 */ /* 0x000fea000383ffff */
.L_x_2282:
[----:B-1----:R1:W2:Y:S02]  /*9580*/  SYNCS.PHASECHK.TRANS64.TRYWAIT P1, [R0+URZ+0x36438], R6 ;  /* 0x03643806000075a7 */ /* 0x0022a4000802017f */
[----:B--2---:R-:W-:Y:S05]  /*9590*/  @!P1 NANOSLEEP.SYNCS 0x989680 ;  /* 0x009896800000995d */ /* 0x004fea0003900000 */
[----:B------:R-:W2:Y:S02]  /*95a0*/  @!P1 SYNCS.PHASECHK.TRANS64 P1, [R0+URZ+0x36438], R6 ;  /* 0x03643806000095a7 */ /* 0x000ea4000802007f */
[----:B--2---:R-:W-:Y:S05]  /*95b0*/  @!P1 BRA `(.L_x_2282) ;  /* 0xfffffffc00f09947 */ /* 0x004fea000383ffff */
[----:B------:R-:W-:Y:S05]  /*95c0*/  BRA `(.L_x_2306) ;  /* 0xffffffe4004c7947 */ /* 0x000fea000383ffff */
.L_x_2284:
[----:B--2---:R2:W3:Y:S02]  /*95d0*/  SYNCS.PHASECHK.TRANS64.TRYWAIT P1, [R0+URZ+0x36428], R3 ;  /* 0x03642803000075a7 */ /* 0x0044e4000802017f */
[----:B---3--:R-:W-:Y:S05]  /*95e0*/  @!P1 NANOSLEEP.SYNCS 0x989680 ;  /* 0x009896800000995d */ /* 0x008fea0003900000 */
[----:B------:R-:W3:Y:S02]  /*95f0*/  @!P1 SYNCS.PHASECHK.TRANS64 P1, [R0+URZ+0x36428], R3 ;  /* 0x03642803000095a7 */ /* 0x000ee4000802007f */
[----:B---3--:R-:W-:Y:S05]  /*9600*/  @!P1 BRA `(.L_x_2284) ;  /* 0xfffffffc00f09947 */ /* 0x008fea000383ffff */
[----:B------:R-:W-:Y:S05]  /*9610*/  BRA `(.L_x_2307) ;  /* 0xffffffe800107947 */ /* 0x000fea000383ffff */
.L_x_2286:
        /* <DEDUP_REMOVED lines=8> */
.L_x_2288:
[----:B------:R-:W-:-:S07]  /*96a0*/  SHF.L.U32 R5, R7, 0x1f, RZ ;  /* 0x0000001f07057819 */ /* 0x000fce00000006ff */
.L_x_2309:
[----:B--2---:R2:W3:Y:S02]  /*96b0*/  SYNCS.PHASECHK.TRANS64.TRYWAIT P1, [R0+URZ+0x36420], R5 ;  /* 0x03642005000075a7 */ /* 0x0044e4000802017f */
[----:B---3--:R-:W-:Y:S05]  /*96c0*/  @!P1 NANOSLEEP.SYNCS 0x989680 ;  /* 0x009896800000995d */ /* 0x008fea0003900000 */
[----:B------:R-:W3:Y:S02]  /*96d0*/  @!P1 SYNCS.PHASECHK.TRANS64 P1, [R0+URZ+0x36420], R5 ;  /* 0x03642005000095a7 */ /* 0x000ee4000802007f */
[----:B---3--:R-:W-:Y:S05]  /*96e0*/  @!P1 BRA `(.L_x_2309) ;  /* 0xfffffffc00f09947 */ /* 0x008fea000383ffff */
[----:B------:R-:W-:Y:S05]  /*96f0*/  BRA `(.L_x_2310) ;  /* 0xffffffec00607947 */ /* 0x000fea000383ffff */
.L_x_2291:
[----:B--2---:R2:W3:Y:S02]  /*9700*/  SYNCS.PHASECHK.TRANS64.TRYWAIT P1, [R0+URZ+0x36438], R6 ;  /* 0x03643806000075a7 */ /* 0x0044e4000802017f */
[----:B---3--:R-:W-:Y:S05]  /*9710*/  @!P1 NANOSLEEP.SYNCS 0x989680 ;  /* 0x009896800000995d */ /* 0x008fea0003900000 */
[----:B------:R-:W3:Y:S02]  /*9720*/  @!P1 SYNCS.PHASECHK.TRANS64 P1, [R0+URZ+0x36438], R6 ;  /* 0x03643806000095a7 */ /* 0x000ee4000802007f */
[----:B---3--:R-:W-:Y:S05]  /*9730*/  @!P1 BRA `(.L_x_2291) ;  /* 0xfffffffc00f09947 */ /* 0x008fea000383ffff */
[----:B------:R-:W-:Y:S05]  /*9740*/  BRA `(.L_x_2311) ;  /* 0xfffffff0002c7947 */ /* 0x000fea000383ffff */
.L_x_2293:
[----:B-1----:R1:W2:Y:S02]  /*9750*/  SYNCS.PHASECHK.TRANS64.TRYWAIT P1, [R0+URZ+0x36428], R5 ;  /* 0x03642805000075a7 */ /* 0x0022a4000802017f */
[----:B--2---:R-:W-:Y:S05]  /*9760*/  @!P1 NANOSLEEP.SYNCS 0x989680 ;  /* 0x009896800000995d */ /* 0x004fea0003900000 */
[----:B------:R-:W2:Y:S02]  /*9770*/  @!P1 SYNCS.PHASECHK.TRANS64 P1, [R0+URZ+0x36428], R5 ;  /* 0x03642805000095a7 */ /* 0x000ea4000802007f */
[----:B--2---:R-:W-:Y:S05]  /*9780*/  @!P1 BRA `(.L_x_2293) ;  /* 0xfffffffc00f09947 */ /* 0x004fea000383ffff */
[----:B------:R-:W-:Y:S05]  /*9790*/  BRA `(.L_x_2312) ;  /* 0xfffffff000d87947 */ /* 0x000fea000383ffff */
.L_x_2295:
[----:B--2---:R2:W3:Y:S02]  /*97a0*/  SYNCS.PHASECHK.TRANS64.TRYWAIT P1, [R0+URZ+0x36438], R3 ;  /* 0x03643803000075a7 */ /* 0x0044e4000802017f */
[----:B---3--:R-:W-:Y:S05]  /*97b0*/  @!P1 NANOSLEEP.SYNCS 0x989680 ;  /* 0x009896800000995d */ /* 0x008fea0003900000 */
[----:B------:R-:W3:Y:S02]  /*97c0*/  @!P1 SYNCS.PHASECHK.TRANS64 P1, [R0+URZ+0x36438], R3 ;  /* 0x03643803000095a7 */ /* 0x000ee4000802007f */
[----:B---3--:R-:W-:Y:S05]  /*97d0*/  @!P1 BRA `(.L_x_2295) ;  /* 0xfffffffc00f09947 */ /* 0x008fea000383ffff */
[----:B------:R-:W-:Y:S05]  /*97e0*/  BRA `(.L_x_2313) ;  /* 0xfffffff400947947 */ /* 0x000fea000383ffff */
.L_x_2297:
[----:B------:R-:W-:Y:S01]  /*97f0*/  BSSY B0, `(.L_x_2314) ;  /* 0x0000006000007945 */ /* 0x000fe20003800000 */
[----:B------:R-:W-:-:S07]  /*9800*/  IMAD.MOV.U32 R15, RZ, RZ, -0x1 ;  /* 0xffffffffff0f7424 */ /* 0x000fce00078e00ff */
[----:B--2---:R-:W-:Y:S05]  /*9810*/  WARPSYNC.COLLECTIVE R15, `(.L_x_2315) ;  /* 0x000000000f0c7348 */ /* 0x004fea0003c00000 */
[----:B------:R-:W-:Y:S02]  /*9820*/  ELECT P6, UR62, PT ;  /* 0x00000000003e782f */ /* 0x000fe400038c0000 */
[----:B------:R-:W-:Y:S01]  /*9830*/  MOV R14, UR62 ;  /* 0x0000003e000e7c02 */ /* 0x000fe20008000f00 */
[----:B--2---:R-:W-:Y:S10]  /*9840*/  ENDCOLLECTIVE ;  /* 0x000000000000791b */ /* 0x004ff40003800000 */
.L_x_2315:
[----:B------:R-:W-:Y:S05]  /*9850*/  BSYNC B0 ;  /* 0x0000000000007941 */ /* 0x000fea0003800000 */
.L_x_2314:
[----:B------:R-:W-:Y:S05]  /*9860*/  BRA `(.L_x_2316) ;  /* 0xfffffff800507947 */ /* 0x000fea000383ffff */
.L_x_2299:
[----:B-1----:R1:W3:Y:S02]  /*9870*/  SYNCS.PHASECHK.TRANS64.TRYWAIT P0, [R7+URZ], R4 ;  /* 0x00000004070075a7 */ /* 0x0022e4000800017f */
[----:B---3--:R-:W-:Y:S05]  /*9880*/  @!P0 NANOSLEEP.SYNCS 0x989680 ;  /* 0x009896800000895d */ /* 0x008fea0003900000 */
[----:B------:R-:W3:Y:S02]  /*9890*/  @!P0 SYNCS.PHASECHK.TRANS64 P0, [R7+URZ], R4 ;  /* 0x00000004070085a7 */ /* 0x000ee4000800007f */
[----:B---3--:R-:W-:Y:S05]  /*98a0*/  @!P0 BRA `(.L_x_2299) ;  /* 0xfffffffc00f08947 */ /* 0x008fea000383ffff */
[----:B------:R-:W-:Y:S05]  /*98b0*/  BRA `(.L_x_2317) ;  /* 0xfffffff800907947 */ /* 0x000fea000383ffff */
.L_x_2300:
[----:B---3--:R3:W4:Y:S02]  /*98c0*/  SYNCS.PHASECHK.TRANS64.TRYWAIT P0, [R3+URZ], R0 ;  /* 0x00000000030075a7 */ /* 0x008724000800017f */
[----:B----4-:R-:W-:Y:S05]  /*98d0*/  @!P0 NANOSLEEP.SYNCS 0x989680 ;  /* 0x009896800000895d */ /* 0x010fea0003900000 */
[----:B------:R-:W4:Y:S02]  /*98e0*/  @!P0 SYNCS.PHASECHK.TRANS64 P0, [R3+URZ], R0 ;  /* 0x00000000030085a7 */ /* 0x000f24000800007f */
[----:B----4-:R-:W-:Y:S05]  /*98f0*/  @!P0 BRA `(.L_x_2300) ;  /* 0xfffffffc00f08947 */ /* 0x010fea000383ffff */
[----:B------:R-:W-:Y:S05]  /*9900*/  BRA `(.L_x_2318) ;  /* 0xfffffff800847947 */ /* 0x000fea000383ffff */
.L_x_2319:
        /* <DEDUP_REMOVED lines=15> */
.L_x_3869:


//--------------------- .text._ZN7cutlass13device_kernelIN5flash11enable_sm90INS1_16FlashAttnBwdSm90INS1_25CollectiveMainloopBwdSm90ILi2ELi1ELi1EN4cute5tupleIJNS5_1CILi1EEES8_S8_EEENS6_IJNS7_ILi64EEENS7_ILi96EEENS7_ILi192EEEEEENS_6half_tEfNS_4arch4Sm90ELb0ELb1ELb1ELb1ELb1ELb0ELb1ELb0ELi3ELi1ELi1ELi1ELb0EEENS1_24CollectiveEpilogueBwdGQAISD_fSG_Li384ELb1ELb1EEENS1_19SingleTileSchedulerILb1ELb0ELb0ELi96EEEEEEEEEvNT_6ParamsE --------------------------
	.section	.text._ZN7cutlass13device_kernelIN5flash11enable_sm90INS1_16FlashAttnBwdSm90INS1_25CollectiveMainloopBwdSm90ILi2ELi1ELi1EN4cute5tupleIJNS5_1CILi1EEES8_S8_EEENS6_IJNS7_ILi64EEENS7_ILi96EEENS7_ILi192EEEEEENS_6half_tEfNS_4arch4Sm90ELb0ELb1ELb1ELb1ELb1ELb0ELb1ELb0ELi3ELi1ELi1ELi1ELb0EEENS1_24CollectiveEpilogueBwdGQAISD_fSG_Li384ELb1ELb1EEENS1_19SingleTileSchedulerILb1ELb0ELb0ELi96EEEEEEEEEvNT_6ParamsE,"ax",@progbits
	.align	128
.text._ZN7cutlass13device_kernelIN5flash11enable_sm90INS1_16FlashAttnBwdSm90INS1_25CollectiveMainloopBwdSm90ILi2ELi1ELi1EN4cute5tupleIJNS5_1CILi1EEES8_S8_EEENS6_IJNS7_ILi64EEENS7_ILi96EEENS7_ILi192EEEEEENS_6half_tEfNS_4arch4Sm90ELb0ELb1ELb1ELb1ELb1ELb0ELb1ELb0ELi3ELi1ELi1ELi1ELb0EEENS1_24CollectiveEpilogueBwdGQAISD_fSG_Li384ELb1ELb1EEENS1_19SingleTileSchedulerILb1ELb0ELb0ELi96EEEEEEEEEvNT_6ParamsE:
        .type           _ZN7cutlass13device_kernelIN5flash11enable_sm90INS1_16FlashAttnBwdSm90INS1_25CollectiveMainloopBwdSm90ILi2ELi1ELi1EN4cute5tupleIJNS5_1CILi1EEES8_S8_EEENS6_IJNS7_ILi64EEENS7_ILi96EEENS7_ILi192EEEEEENS_6half_tEfNS_4arch4Sm90ELb0ELb1ELb1ELb1ELb1ELb0ELb1ELb0ELi3ELi1ELi1ELi1ELb0EEENS1_24CollectiveEpilogueBwdGQAISD_fSG_Li384ELb1ELb1EEENS1_19SingleTileSchedulerILb1ELb0ELb0ELi96EEEEEEEEEvNT_6ParamsE,@function
        .size           _ZN7cutlass13device_kernelIN5flash11enable_sm90INS1_16FlashAttnBwdSm90INS1_25CollectiveMainloopBwdSm90ILi2ELi1ELi1EN4cute5tupleIJNS5_1CILi1EEES8_S8_EEENS6_IJNS7_ILi64EEENS7_ILi96EEENS7_ILi192EEEEEENS_6half_tEfNS_4arch4Sm90ELb0ELb1ELb1ELb1ELb1ELb0ELb1ELb0ELi3ELi1ELi1ELi1ELb0EEENS1_24CollectiveEpilogueBwdGQAISD_fSG_Li384ELb1ELb1EEENS1_19SingleTileSchedulerILb1ELb0ELb0ELi96EEEEEEEEEvNT_6ParamsE,(.L_x_3870 - _ZN7cutlass13device_kernelIN5flash11enable_sm90INS1_16FlashAttnBwdSm90INS1_25CollectiveMainloopBwdSm90ILi2ELi1ELi1EN4cute5tupleIJNS5_1CILi1EEES8_S8_EEENS6_IJNS7_ILi64EEENS7_ILi96EEENS7_ILi192EEEEEENS_6half_tEfNS_4arch4Sm90ELb0ELb1ELb1ELb1ELb1ELb0ELb1ELb0ELi3ELi1ELi1ELi1ELb0EEENS1_24CollectiveEpilogueBwdGQAISD_fSG_Li384ELb1ELb1EEENS1_19SingleTileSchedulerILb1ELb0ELb0ELi96EEEEEEEEEvNT_6ParamsE)
        .other          _ZN7cutlass13device_kernelIN5flash11enable_sm90INS1_16FlashAttnBwdSm90INS1_25CollectiveMainloopBwdSm90ILi2ELi1ELi1EN4cute5tupleIJNS5_1CILi1EEES8_S8_EEENS6_IJNS7_ILi64EEENS7_ILi96EEENS7_ILi192EEEEEENS_6half_tEfNS_4arch4Sm90ELb0ELb1ELb1ELb1ELb1ELb0ELb1ELb0ELi3ELi1ELi1ELi1ELb0EEENS1_24CollectiveEpilogueBwdGQAISD_fSG_Li384ELb1ELb1EEENS1_19SingleTileSchedulerILb1ELb0ELb0ELi96EEEEEEEEEvNT_6ParamsE,@"STO_CUDA_ENTRY STV_DEFAULT"
_ZN7cutlass13device_kernelIN5flash11enable_sm90INS1_16FlashAttnBwdSm90INS1_25CollectiveMainloopBwdSm90ILi2ELi1ELi1EN4cute5tupleIJNS5_1CILi1EEES8_S8_EEENS6_IJNS7_ILi64EEENS7_ILi96EEENS7_ILi192EEEEEENS_6half_tEfNS_4arch4Sm90ELb0ELb1ELb1ELb1ELb1ELb0ELb1ELb0ELi3ELi1ELi1ELi1ELb0EEENS1_24CollectiveEpilogueBwdGQAISD_fSG_Li384ELb1ELb1EEENS1_19SingleTileSchedulerILb1ELb0ELb0ELi96EEEEEEEEEvNT_6ParamsE:
        /* <DEDUP_REMOVED lines=23> */
.L_x_2321:
[----:B------:R-:W-:Y:S05]  /*0170*/  BSYNC B0 ;  /* 0x0000000000007941 */ /* 0x000fea0003800000 */
.L_x_2320:
        /* <DEDUP_REMOVED lines=34> */
.L_x_2322:
        /* <DEDUP_REMOVED lines=20> */
.L_x_2323:
        /* <DEDUP_REMOVED lines=9> */
.L_x_2326:
        /* <DEDUP_REMOVED lines=21> */
.L_x_2327:
        /* <DEDUP_REMOVED lines=10> */
.L_x_2329:
[----:B------:R-:W2:Y:S02]  /*0760*/  LDC R0, c[0x0][0x8c4] ;  /* 0x00023100ff007b82 */ /* 0x000ea40000000800 */
.L_x_2328:
        /* <DEDUP_REMOVED lines=16> */
.L_x_2331:
        /* <DEDUP_REMOVED lines=10> */
.L_x_2332:
        /* <DEDUP_REMOVED lines=8> */
.L_x_2333:
        /* <DEDUP_REMOVED lines=9> */
.L_x_2334:
        /* <DEDUP_REMOVED lines=22> */
.L_x_2335:
        /* <DEDUP_REMOVED lines=79> */
.L_x_2338:
        /* <DEDUP_REMOVED lines=15> */
.L_x_2337:
        /* <DEDUP_REMOVED lines=20> */
.L_x_2340:
        /* <DEDUP_REMOVED lines=15> */
.L_x_2339:
        /* <DEDUP_REMOVED lines=8> */
.L_x_2483:
        /* <DEDUP_REMOVED lines=19> */
.L_x_2342:
        /* <DEDUP_REMOVED lines=113> */
.L_x_2362:
[----:B------:R-:W-:-:S13]  /*1c50*/  ISETP.NE.AND P0, PT, R8, 0x3, PT ;  /* 0x000000030800780c */ /* 0x000fda0003f05270 */
[----:B------:R-:W-:Y:S05]  /*1c60*/  @!P0 BRA `(.L_x_2344) ;  /* 0x0000000000048947 */ /* 0x000fea0003800000 */
[----:B------:R-:W-:Y:S01]  /*1c70*/  BPT.TRAP 0x1 ;  /* 0x000000040000795c */ /* 0x000fe20000300000 */
.L_x_2344:
[----:B------:R-:W-:Y:S02]  /*1c80*/  LEA R3, R2, UR36, 0x3 ;  /* 0x0000002402037c11 */ /* 0x000fe4000f8e18ff */
[----:B------:R-:W-:-:S04]  /*1c90*/  SHF.L.U32 R10, R7, 0x1f, RZ ;  /* 0x0000001f070a7819 */ /* 0x000fc800000006ff */
[----:B------:R1:W2:Y:S01]  /*1ca0*/  SYNCS.PHASECHK.TRANS64.TRYWAIT P1, [R3+URZ+0x36410], R10 ;  /* 0x0364100a030075a7 */ /* 0x0002a2000802017f */
[----:B------:R-:W-:Y:S05]  /*1cb0*/  @!P0 BRA `(.L_x_2345) ;  /* 0x0000000000048947 */ /* 0x000fea0003800000 */
[----:B------:R-:W-:Y:S01]  /*1cc0*/  BPT.TRAP 0x1 ;  /* 0x000000040000795c */ /* 0x000fe20000300000 */
.L_x_2345:
[----:B--2---:R-:W-:Y:S05]  /*1cd0*/  @P1 BRA `(.L_x_2346) ;  /* 0x0000000000081947 */ /* 0x004fea0003800000 */
[----:B------:R-:W2:Y:S02]  /*1ce0*/  SYNCS.PHASECHK.TRANS64.TRYWAIT P1, [R3+URZ+0x36410], R10 ;  /* 0x0364100a030075a7 */ /* 0x000ea4000802017f */
[----:B--2---:R-:W-:Y:S05]  /*1cf0*/  @!P1 BRA `(.L_x_2347) ;  /* 0x0000008800949947 */ /* 0x004fea0003800000 */
.L_x_2346:
        /* <DEDUP_REMOVED lines=103> */
.L_x_2348:
[----:B-1----:R-:W-:-:S04]  /*2370*/  SHF.L.U32 R11, R5, 0x1f, RZ ;  /* 0x0000001f050b7819 */ /* 0x002fc800000006ff */
[----:B------:R1:W4:Y:S01]  /*2380*/  SYNCS.PHASECHK.TRANS64.TRYWAIT P1, [UR36+0x36430], R11 ;  /* 0x0364300bff0075a7 */ /* 0x0003220008020164 */
[----:B------:R-:W-:Y:S05]  /*2390*/  @!P0 BRA `(.L_x_2349) ;  /* 0x0000000000048947 */ /* 0x000fea0003800000 */
[----:B------:R-:W-:Y:S01]  /*23a0*/  BPT.TRAP 0x1 ;  /* 0x000000040000795c */ /* 0x000fe20000300000 */
.L_x_2349:
[----:B----4-:R-:W-:Y:S05]  /*23b0*/  @P1 BRA `(.L_x_2350) ;  /* 0x0000000000081947 */ /* 0x010fea0003800000 */
[----:B------:R-:W4:Y:S02]  /*23c0*/  SYNCS.PHASECHK.TRANS64.TRYWAIT P1, [UR36+0x36430], R11 ;  /* 0x0364300bff0075a7 */ /* 0x000f240008020164 */
[----:B----4-:R-:W-:Y:S05]  /*23d0*/  @!P1 BRA `(.L_x_2351) ;  /* 0x0000008000f09947 */ /* 0x010fea0003800000 */
.L_x_2350:
        /* <DEDUP_REMOVED lines=145> */
.L_x_2354:
[----:B------:R-:W-:-:S13]  /*2cf0*/  ISETP.NE.AND P1, PT, R140, 0x1, PT ;  /* 0x000000018c00780c */ /* 0x000fda0003f25270 */
[----:B------:R-:W1:Y:S08]  /*2d00*/  @P1 LDC R143, c[0x0][0x754] ;  /* 0x0001d500ff8f1b82 */ /* 0x000e700000000800 */
[----:B------:R-:W2:Y:S01]  /*2d10*/  @P1 LDC R142, c[0x0][0x758] ;  /* 0x0001d600ff8e1b82 */ /* 0x000ea20000000800 */
[----:B-1----:R-:W-:-:S05]  /*2d20*/  @P1 IMAD.HI.U32 R143, R145, R143, RZ ;  /* 0x0000008f918f1227 */ /* 0x002fca00078e00ff */
[----:B--2---:R-:W-:-:S07]  /*2d30*/  @P1 SHF.R.U32.HI R145, RZ, R142, R143 ;  /* 0x0000008eff911219 */ /* 0x004fce000001168f */
.L_x_2355:
[----:B------:R-:W-:Y:S05]  /*2d40*/  BSYNC B0 ;  /* 0x0000000000007941 */ /* 0x000fea0003800000 */
.L_x_2353:
[----:B------:R-:W2:Y:S01]  /*2d50*/  LDL R142, [R1+0x10] ;  /* 0x00001000018e7983 */ /* 0x000ea20000100800 */
[----:B------:R-:W-:Y:S01]  /*2d60*/  IADD3 R150, R141, UR4, R4 ;  /* 0x000000048d967c10 */ /* 0x000fe2000fffe004 */
[----:B--2---:R-:W-:-:S05]  /*2d70*/  IMAD R145, R145, R140, R142 ;  /* 0x0000008c91917224 */ /* 0x004fca00078e028e */
[----:B------:R-:W-:Y:S02]  /*2d80*/  VIADDMNMX R146, R145, R140, R146, PT ;  /* 0x0000008c91927246 */ /* 0x000fe40003800192 */
[----:B------:R-:W-:-:S07]  /*2d90*/  VIMNMX R150, R150, R145, !PT ;  /* 0x0000009196967248 */ /* 0x000fce0007fe0100 */
.L_x_2352:
        /* <DEDUP_REMOVED lines=17> */
.L_x_2358:
[----:B------:R-:W-:-:S13]  /*2eb0*/  ISETP.NE.AND P1, PT, R140, 0x1, PT ;  /* 0x000000018c00780c */ /* 0x000fda0003f25270 */
[----:B------:R-:W1:Y:S08]  /*2ec0*/  @P1 LDC R142, c[0x0][0x754] ;  /* 0x0001d500ff8e1b82 */ /* 0x000e700000000800 */
[----:B------:R-:W2:Y:S01]  /*2ed0*/  @P1 LDC R141, c[0x0][0x758] ;  /* 0x0001d600ff8d1b82 */ /* 0x000ea20000000800 */
[----:B-1----:R-:W-:-:S05]  /*2ee0*/  @P1 IMAD.HI.U32 R142, R143, R142, RZ ;  /* 0x0000008e8f8e1227 */ /* 0x002fca00078e00ff */
[----:B--2---:R-:W-:-:S07]  /*2ef0*/  @P1 SHF.R.U32.HI R143, RZ, R141, R142 ;  /* 0x0000008dff8f1219 */ /* 0x004fce000001168e */
.L_x_2359:
[----:B------:R-:W-:Y:S05]  /*2f00*/  BSYNC B0 ;  /* 0x0000000000007941 */ /* 0x000fea0003800000 */
.L_x_2357:
[----:B------:R-:W2:Y:S02]  /*2f10*/  LDL R141, [R1+0x10] ;  /* 0x00001000018d7983 */ /* 0x000ea40000100800 */
[----:B--2---:R-:W-:-:S05]  /*2f20*/  IMAD R143, R143, R140, R141 ;  /* 0x0000008c8f8f7224 */ /* 0x004fca00078e028d */
[----:B------:R-:W-:Y:S02]  /*2f30*/  VIMNMX R147, R147, R143, !PT ;  /* 0x0000008f93937248 */ /* 0x000fe40007fe0100 */
[----:B------:R-:W-:-:S07]  /*2f40*/  VIADDMNMX R144, R143, R140, R144, PT ;  /* 0x0000008c8f907246 */ /* 0x000fce0003800190 */
.L_x_2356:
        /* <DEDUP_REMOVED lines=283> */
.L_x_2360:
        /* <DEDUP_REMOVED lines=59> */
.L_x_2361:
        /* <DEDUP_REMOVED lines=63> */
.L_x_2336:
[----:B------:R-:W-:Y:S05]  /*48a0*/  @P0 BRA `(.L_x_2330) ;  /* 0x0000005c006c0947 */ /* 0x000fea0003800000 */
[----:B------:R-:W3:Y:S01]  /*48b0*/  LDL.LU R120, [R1+0x18] ;  /* 0x0000180001787983 */ /* 0x000ee20000300800 */
[----:B--2---:R-:W2:Y:S01]  /*48c0*/  LDC.64 R2, c[0x0][0x878] ;  /* 0x00021e00ff027b82 */ /* 0x004ea20000000a00 */
[----:B------:R-:W-:Y:S01]  /*48d0*/  ULDC UR7, c[0x0][0x870] ;  /* 0x00021c0000077ab9 */ /* 0x000fe20000000800 */
[----:B------:R-:W-:Y:S01]  /*48e0*/  ULDC UR6, c[0x0][0x80c] ;  /* 0x0002030000067ab9 */ /* 0x000fe20000000800 */
[----:B------:R-:W4:Y:S01]  /*48f0*/  S2R R8, SR_TID.X ;  /* 0x0000000000087919 */ /* 0x000f220000002100 */
[----:B------:R-:W5:Y:S01]  /*4900*/  S2R R0, SR_CTAID.Y ;  /* 0x0000000000007919 */ /* 0x000f620000002600 */
[----:B------:R-:W5:Y:S03]  /*4910*/  S2R R16, SR_CTAID.X ;  /* 0x0000000000107919 */ /* 0x000f660000002500 */
[----:B------:R-:W4:Y:S01]  /*4920*/  S2UR UR5, SR_CgaCtaId ;  /* 0x00000000000579c3 */ /* 0x000f220000008800 */
[----:B------:R-:W-:-:S07]  /*4930*/  UMOV UR4, 0x400 ;  /* 0x0000040000047882 */ /* 0x000fce0000000000 */
[----:B------:R-:W5:Y:S01]  /*4940*/  LDC.64 R18, c[0x0][0x820] ;  /* 0x00020800ff127b82 */ /* 0x000f620000000a00 */
[----:B--2---:R-:W-:-:S04]  /*4950*/  ISETP.NE.U32.AND P0, PT, R2, RZ, PT ;  /* 0x000000ff0200720c */ /* 0x004fc80003f05070 */
[----:B------:R-:W-:-:S03]  /*4960*/  ISETP.NE.AND.EX P0, PT, R3, RZ, PT, P0 ;  /* 0x000000ff0300720c */ /* 0x000fc60003f05300 */
[----:B------:R-:W2:Y:S08]  /*4970*/  LDC.64 R20, c[0x0][0x848] ;  /* 0x00021200ff147b82 */ /* 0x000eb00000000a00 */
[----:B------:R-:W4:Y:S08]  /*4980*/  LDC R3, c[0x0][0x850] ;  /* 0x00021400ff037b82 */ /* 0x000f300000000800 */
[----:B-1----:R-:W3:Y:S08]  /*4990*/  @P0 LDC.64 R4, c[0x0][0x878] ;  /* 0x00021e00ff040b82 */ /* 0x002ef00000000a00 */
[----:B------:R-:W1:Y:S01]  /*49a0*/  LDC.64 R22, c[0x0][0x800] ;  /* 0x00020000ff167b82 */ /* 0x000e620000000a00 */
[----:B---3--:R-:W-:-:S06]  /*49b0*/  @P0 IMAD.WIDE R4, R120, 0x4, R4 ;  /* 0x0000000478040825 */ /* 0x008fcc00078e0204 */
[----:B------:R3:W2:Y:S01]  /*49c0*/  @P0 LDG.E R5, desc[UR38][R4.64] ;  /* 0x0000002604050981 */ /* 0x0006a2000c1e1900 */
[----:B------:R-:W-:Y:S01]  /*49d0*/  BAR.SYNC.DEFER_BLOCKING 0x1, 0x180 ;  /* 0x0046000000007b1d */ /* 0x000fe20000010000 */
[----:B----4-:R-:W-:Y:S01]  /*49e0*/  ISETP.NE.AND P2, PT, R3, 0x1, PT ;  /* 0x000000010300780c */ /* 0x010fe20003f45270 */
        /* <DEDUP_REMOVED lines=10> */
[----:B------:R-:W4:Y:S01]  /*4a90*/  @P2 LDC R9, c[0x0][0x858] ;  /* 0x00021600ff092b82 */ /* 0x000f220000000800 */
[----:B-----5:R-:W-:Y:S02]  /*4aa0*/  IMAD.MOV.U32 R2, RZ, RZ, R0 ;  /* 0x000000ffff027224 */ /* 0x020fe400078e0000 */
[----:B------:R-:W-:-:S04]  /*4ab0*/  IMAD R10, R11, 0x600, R6 ;  /* 0x000006000b0a7824 */ /* 0x000fc800078e0206 */
[----:B------:R-:W-:Y:S02]  /*4ac0*/  IMAD.SHL.U32 R10, R10, 0x4, RZ ;  /* 0x000000040a0a7824 */ /* 0x000fe400078e00ff */
[----:B---3--:R-:W-:-:S04]  /*4ad0*/  @P2 IMAD.HI.U32 R4, R0, R7, RZ ;  /* 0x0000000700042227 */ /* 0x008fc800078e00ff */
[----:B------:R-:W-:Y:S01]  /*4ae0*/  IMAD R7, R16, UR7, RZ ;  /* 0x0000000710077c24 */ /* 0x000fe2000f8e02ff */
[----:B----4-:R-:W-:Y:S01]  /*4af0*/  @P2 SHF.R.U32.HI R2, RZ, R9, R4 ;  /* 0x00000009ff022219 */ /* 0x010fe20000011604 */
        /* <DEDUP_REMOVED lines=9> */
[----:B--2---:R-:W-:Y:S02]  /*4b90*/  @P0 IMAD R6, R120, 0x60, R5 ;  /* 0x0000006078060824 */ /* 0x004fe400078e0205 */
        /* <DEDUP_REMOVED lines=39> */
[----:B------:R-:W-:Y:S01]  /*4e10*/  IMAD R12, R11, R20, RZ ;  /* 0x000000140b0c7224 */ /* 0x000fe200078e02ff */
[----:B------:R2:W-:Y:S01]  /*4e20*/  STS.128 [R8+0x5000], R64 ;  /* 0x0050004008007388 */ /* 0x0005e20000000c00 */
[----:B------:R-:W-:Y:S01]  /*4e30*/  IMAD.WIDE.U32 R4, R9, R18, R4 ;  /* 0x0000001209047225 */ /* 0x000fe200078e0004 */
[----:B------:R-:W-:-:S02]  /*4e40*/  IADD3.X R11, R16, UR7, RZ, P0, !PT ;  /* 0x00000007100b7c10 */ /* 0x000fc400087fe4ff */
[----:B------:R2:W-:Y:S01]  /*4e50*/  STS.128 [R8+0x5800], R68 ;  /* 0x0058004408007388 */ /* 0x0005e20000000c00 */
[----:B------:R-:W-:Y:S01]  /*4e60*/  IMAD.WIDE.U32 R6, R9, R20, R6 ;  /* 0x0000001409067225 */ /* 0x000fe200078e0006 */
[----:B-1----:R-:W-:-:S03]  /*4e70*/  LEA R22, P3, R4, R22, 0x2 ;  /* 0x0000001604167211 */ /* 0x002fc600078610ff */
[----:B------:R-:W-:Y:S01]  /*4e80*/  IMAD.MOV R2, RZ, RZ, -R2 ;  /* 0x000000ffff027224 */ /* 0x000fe200078e0a02 */
[----:B---3--:R-:W-:Y:S01]  /*4e90*/  LEA R24, P4, R6, R24, 0x2 ;  /* 0x0000001806187211 */ /* 0x008fe200078810ff */
[----:B------:R-:W-:Y:S02]  /*4ea0*/  IMAD R9, R9, R21, R12 ;  /* 0x0000001509097224 */ /* 0x000fe400078e020c */
[----:B------:R-:W-:Y:S02]  /*4eb0*/  IMAD R17, R3, R2, R0 ;  /* 0x0000000203117224 */ /* 0x000fe400078e0200 */
[----:B------:R-:W-:Y:S02]  /*4ec0*/  IMAD.IADD R3, R5, 0x1, R13 ;  /* 0x0000000105037824 */ /* 0x000fe400078e020d */
[----:B------:R-:W-:Y:S01]  /*4ed0*/  IMAD.IADD R2, R7, 0x1, R9 ;  /* 0x0000000107027824 */ /* 0x000fe200078e0209 */
[----:B--2---:R-:W-:Y:S06]  /*4ee0*/  @P2 BRA `(.L_x_2364) ;  /* 0x0000000000142947 */ /* 0x004fec0003800000 */
.L_x_2365:
[----:B------:R-:W2:Y:S04]  /*4ef0*/  LDG.E.STRONG.GPU R0, desc[UR38][R10.64] ;  /* 0x000000260a007981 */ /* 0x000ea8000c1ef900 */
[----:B--2---:R-:W-:Y:S01]  /*4f00*/  CCTL.IVALL ;  /* 0x00000000ff00798f */ /* 0x004fe20002000000 */
[----:B------:R-:W-:Y:S05]  /*4f10*/  YIELD ;  /* 0x0000000000007946 */ /* 0x000fea0003800000 */
[----:B------:R-:W-:-:S13]  /*4f20*/  ISETP.NE.AND P0, PT, R0, R17, PT ;  /* 0x000000110000720c */ /* 0x000fda0003f05270 */
[----:B------:R-:W-:Y:S05]  /*4f30*/  @P0 BRA `(.L_x_2365) ;  /* 0xfffffffc00ec0947 */ /* 0x000fea000383ffff */
.L_x_2364:
[----:B------:R-:W-:Y:S05]  /*4f40*/  BSYNC B0 ;  /* 0x0000000000007941 */ /* 0x000fea0003800000 */
.L_x_2363:
[----:B------:R-:W-:Y:S01]  /*4f50*/  UMOV UR5, 0xffffffff ;  /* 0xffffffff00057882 */ /* 0x000fe20000000000 */
[----:B------:R-:W-:Y:S02]  /*4f60*/  LEA.HI.X R23, R4, R23, R3, 0x2, P3 ;  /* 0x0000001704177211 */ /* 0x000fe400018f1403 */
[----:B------:R-:W-:Y:S01]  /*4f70*/  LEA.HI.X R2, R6, R25, R2, 0x2, P4 ;  /* 0x0000001906027211 */ /* 0x000fe200020f1402 */
[----:B------:R-:W-:Y:S06]  /*4f80*/  BRA.DIV UR5, `(.L_x_2366) ;  /* 0x0000005a051c7947 */ /* 0x000fec000b800000 */
[----:B------:R-:W-:Y:S01]  /*4f90*/  NOP ;  /* 0x0000000000007918 */ /* 0x000fe20000000000 */
.L_x_2486:
        /* <DEDUP_REMOVED lines=16> */
.L_x_2369:
[----:B------:R-:W-:Y:S01]  /*50a0*/  @P0 ELECT P2, URZ, PT ;  /* 0x00000000003f082f */ /* 0x000fe20003840000 */
[----:B------:R1:W-:-:S12]  /*50b0*/  UBLKRED.G.S.ADD.F32.RN [UR6], [UR4], UR5, desc[UR8] ;  /* 0x00000806040073bb */ /* 0x0003d800080a1405 */
[----:B------:R-:W-:Y:S02]  /*50c0*/  @P2 PLOP3.LUT P0, PT, P2, PT, PT, 0x8, 0x0 ;  /* 0x000000000000281c */ /* 0x000fe4000170e170 */
[----:B------:R-:W-:-:S11]  /*50d0*/  PLOP3.LUT P2, PT, PT, PT, PT, 0x8, 0x0 ;  /* 0x000000000000781c */ /* 0x000fd60003f4e170 */
[----:B-1----:R-:W-:Y:S05]  /*50e0*/  @P0 BRA.U.ANY `(.L_x_2369) ;  /* 0xfffffffd00ec0947 */ /* 0x002fea000393ffff */
[----:B------:R0:W-:Y:S01]  /*50f0*/  UTMACMDFLUSH ;  /* 0x00000000000079b7 */ /* 0x0001e20000000000 */
[----:B------:R-:W-:-:S04]  /*5100*/  DEPBAR.LE SB0, 0x0 ;  /* 0x000080000000791a */ /* 0x000fc80000000000 */
.L_x_2368:
[----:B------:R-:W-:Y:S05]  /*5110*/  BSYNC B0 ;  /* 0x0000000000007941 */ /* 0x000fea0003800000 */
.L_x_2367:
        /* <DEDUP_REMOVED lines=14> */
.L_x_2371:
[----:B------:R-:W-:Y:S05]  /*5200*/  BSYNC B0 ;  /* 0x0000000000007941 */ /* 0x000fea0003800000 */
.L_x_2370:
        /* <DEDUP_REMOVED lines=18> */
.L_x_2374:
[----:B------:R-:W2:Y:S04]  /*5330*/  LDG.E.STRONG.GPU R0, desc[UR38][R2.64] ;  /* 0x0000002602007981 */ /* 0x000ea8000c1ef900 */
[----:B--2---:R-:W-:Y:S01]  /*5340*/  CCTL.IVALL ;  /* 0x00000000ff00798f */ /* 0x004fe20002000000 */
[----:B------:R-:W-:Y:S05]  /*5350*/  YIELD ;  /* 0x0000000000007946 */ /* 0x000fea0003800000 */
[----:B------:R-:W-:-:S13]  /*5360*/  ISETP.NE.AND P0, PT, R0, R17, PT ;  /* 0x000000110000720c */ /* 0x000fda0003f05270 */
[----:B------:R-:W-:Y:S05]  /*5370*/  @P0 BRA `(.L_x_2374) ;  /* 0xfffffffc00ec0947 */ /* 0x000fea000383ffff */
.L_x_2373:
[----:B------:R-:W-:Y:S05]  /*5380*/  BSYNC B0 ;  /* 0x0000000000007941 */ /* 0x000fea0003800000 */
.L_x_2372:
[----:B------:R-:W-:-:S03]  /*5390*/  UMOV UR5, 0xffffffff ;  /* 0xffffffff00057882 */ /* 0x000fc60000000000 */
[----:B------:R-:W-:Y:S05]  /*53a0*/  BRA.DIV UR5, `(.L_x_2375) ;  /* 0x0000005605307947 */ /* 0x000fea000b800000 */
[----:B------:R-:W-:Y:S01]  /*53b0*/  NOP ;  /* 0x0000000000007918 */ /* 0x000fe20000000000 */
.L_x_2489:
        /* <DEDUP_REMOVED lines=16> */
.L_x_2378:
[----:B------:R-:W-:Y:S01]  /*54c0*/  @P0 ELECT P2, URZ, PT ;  /* 0x00000000003f082f */ /* 0x000fe20003840000 */
[----:B------:R2:W-:-:S12]  /*54d0*/  UBLKRED.G.S.ADD.F32.RN [UR6], [UR4], UR5, desc[UR8] ;  /* 0x00000806040073bb */ /* 0x0005d800080a1405 */
[----:B------:R-:W-:Y:S02]  /*54e0*/  @P2 PLOP3.LUT P0, PT, P2, PT, PT, 0x8, 0x0 ;  /* 0x000000000000281c */ /* 0x000fe4000170e170 */
[----:B------:R-:W-:-:S11]  /*54f0*/  PLOP3.LUT P2, PT, PT, PT, PT, 0x8, 0x0 ;  /* 0x000000000000781c */ /* 0x000fd60003f4e170 */
[----:B--2---:R-:W-:Y:S05]  /*5500*/  @P0 BRA.U.ANY `(.L_x_2378) ;  /* 0xfffffffd00ec0947 */ /* 0x004fea000393ffff */
[----:B------:R0:W-:Y:S01]  /*5510*/  UTMACMDFLUSH ;  /* 0x00000000000079b7 */ /* 0x0001e20000000000 */
[----:B------:R-:W-:-:S04]  /*5520*/  DEPBAR.LE SB0, 0x0 ;  /* 0x000080000000791a */ /* 0x000fc80000000000 */
.L_x_2377:
[----:B------:R-:W-:Y:S05]  /*5530*/  BSYNC B0 ;  /* 0x0000000000007941 */ /* 0x000fea0003800000 */
.L_x_2376:
        /* <DEDUP_REMOVED lines=14> */
.L_x_2325:
        /* <DEDUP_REMOVED lines=21> */
.L_x_2380:
        /* <DEDUP_REMOVED lines=13> */
.L_x_2382:
[----:B------:R-:W-:-:S05]  /*5840*/  ULDC UR4, c[0x0][0x8c4] ;  /* 0x0002310000047ab9 */ /* 0x000fca0000000800 */
.L_x_2381:
        /* <DEDUP_REMOVED lines=44> */
.L_x_2383:
        /* <DEDUP_REMOVED lines=13> */
.L_x_2384:
        /* <DEDUP_REMOVED lines=12> */
.L_x_2385:
        /* <DEDUP_REMOVED lines=30> */
.L_x_2386:
        /* <DEDUP_REMOVED lines=14> */
[----:B------:R-:W-:-:S02]  /*5f60*/  ULDC.64 UR16, c[0x0][0x2e0] ;  /* 0x0000b80000107ab9 */ /* 0x000fc40000000a00 */
[----:B------:R-:W-:Y:S02]  /*5f70*/  UIADD3.X UR7, UR5, UR13, URZ, UP0, !UPT ;  /* 0x0000000d05077290 */ /* 0x000fe400087fe43f */
[----:B------:R-:W-:Y:S02]  /*5f80*/  UIMAD UR11, UR19, UR16, URZ ;  /* 0x00000010130b72a4 */ /* 0x000fe4000f8e023f */
[----:B------:R-:W-:Y:S02]  /*5f90*/  UIMAD.WIDE.U32 UR6, UR12, UR16, UR6 ;  /* 0x000000100c0672a5 */ /* 0x000fe4000f8e0006 */
[----:B------:R-:W-:Y:S01]  /*5fa0*/  UIMAD UR17, UR12, UR17, UR11 ;  /* 0x000000110c1172a4 */ /* 0x000fe2000f8e020b */
[----:B------:R-:W-:Y:S02]  /*5fb0*/  ULDC UR19, c[0x0][0x760] ;  /* 0x0001d80000137ab9 */ /* 0x000fe40000000800 */
        /* <DEDUP_REMOVED lines=15> */
.L_x_2391:
[----:B------:R-:W2:Y:S04]  /*60b0*/  LDG.E.STRONG.GPU R0, desc[UR38][R2.64] ;  /* 0x0000002602007981 */ /* 0x000ea8000c1ef900 */
[----:B--2---:R-:W-:Y:S01]  /*60c0*/  CCTL.IVALL ;  /* 0x00000000ff00798f */ /* 0x004fe20002000000 */
[----:B------:R-:W-:Y:S05]  /*60d0*/  YIELD ;  /* 0x0000000000007946 */ /* 0x000fea0003800000 */
[----:B------:R-:W-:-:S13]  /*60e0*/  ISETP.NE.AND P1, PT, R0, UR20, PT ;  /* 0x0000001400007c0c */ /* 0x000fda000bf25270 */
[----:B------:R-:W-:Y:S05]  /*60f0*/  @P1 BRA `(.L_x_2391) ;  /* 0xfffffffc00ec1947 */ /* 0x000fea000383ffff */
.L_x_2390:
[----:B------:R-:W-:Y:S05]  /*6100*/  BSYNC B0 ;  /* 0x0000000000007941 */ /* 0x000fea0003800000 */
.L_x_2389:
[----:B------:R-:W-:-:S03]  /*6110*/  UMOV UR18, 0xffffffff ;  /* 0xffffffff00127882 */ /* 0x000fc60000000000 */
[----:B------:R-:W-:Y:S05]  /*6120*/  BRA.DIV UR18, `(.L_x_2392) ;  /* 0x0000004612ec7947 */ /* 0x000fea000b800000 */
[----:B------:R-:W-:Y:S01]  /*6130*/  NOP ;  /* 0x0000000000007918 */ /* 0x000fe20000000000 */
.L_x_2492:
        /* <DEDUP_REMOVED lines=22> */
.L_x_2394:
[----:B------:R-:W-:Y:S05]  /*62a0*/  BSYNC B0 ;  /* 0x0000000000007941 */ /* 0x000fea0003800000 */
.L_x_2393:
        /* <DEDUP_REMOVED lines=9> */
[----:B------:R-:W-:Y:S02]  /*6340*/  UIADD3 UR26, UP0, UR18, UR6, URZ ;  /* 0x00000006121a7290 */ /* 0x000fe4000ff1e03f */
[----:B-1----:R-:W-:Y:S02]  /*6350*/  ULEA UR23, UR23, UR19, 0x18 ;  /* 0x0000001317177291 */ /* 0x002fe4000f8ec03f */
[----:B------:R-:W-:Y:S02]  /*6360*/  ULEA.HI.X.SX32 UR19, UR18, UR22, 0x1, UP0 ;  /* 0x0000001612137291 */ /* 0x000fe400080f0e3f */
[----:B------:R-:W-:Y:S02]  /*6370*/  ULEA UR18, UP0, UR26, UR24, 0x2 ;  /* 0x000000181a127291 */ /* 0x000fe4000f80103f */
[----:B------:R-:W-:Y:S02]  /*6380*/  UIADD3 UR23, UR23, 0x16000, URZ ;  /* 0x0001600017177890 */ /* 0x000fe4000fffe03f */
[----:B------:R-:W-:Y:S01]  /*6390*/  ULEA.HI.X UR19, UR26, UR25, UR19, 0x2, UP0 ;  /* 0x000000191a137291 */ /* 0x000fe200080f1413 */
[----:B------:R-:W-:-:S02]  /*63a0*/  UMOV UR24, 0x400 ;  /* 0x0000040000187882 */ /* 0x000fc40000000000 */
[----:B------:R-:W-:-:S06]  /*63b0*/  UMOV UR26, 0x0 ;  /* 0x00000000001a7882 */ /* 0x000fcc0000000000 */
[----:B------:R1:W-:Y:S02]  /*63c0*/  UBLKRED.G.S.ADD.F32.RN [UR18], [UR23], UR24, desc[UR26] ;  /* 0x00001a12170073bb */ /* 0x0003e400080a1418 */
[----:B-1----:R0:W-:Y:S02]  /*63d0*/  UTMACMDFLUSH ;  /* 0x00000000000079b7 */ /* 0x0021e40000000000 */
.L_x_2396:
[----:B------:R-:W-:Y:S05]  /*63e0*/  BSYNC B0 ;  /* 0x0000000000007941 */ /* 0x000fea0003800000 */
.L_x_2395:
        /* <DEDUP_REMOVED lines=17> */
[----:B------:R1:W-:Y:S01]  /*6500*/  UBLKRED.G.S.ADD.F32.RN [UR18], [UR23], UR24, desc[UR26] ;  /* 0x00001a12170073bb */ /* 0x0003e200080a1418 */
[----:B------:R0:W-:Y:S01]  /*6510*/  UTMACMDFLUSH ;  /* 0x00000000000079b7 */ /* 0x0001e20000000000 */
[----:B-1----:R-:W-:-:S04]  /*6520*/  DEPBAR.LE SB0, 0x2 ;  /* 0x000080800000791a */ /* 0x002fc80000000000 */
.L_x_2398:
[----:B------:R-:W-:Y:S05]  /*6530*/  BSYNC B0 ;  /* 0x0000000000007941 */ /* 0x000fea0003800000 */
.L_x_2397:
[----:B------:R-:W-:Y:S06]  /*6540*/  BAR.ARV 0xa, 0xa0 ;  /* 0x0282800000007b1d */ /* 0x000fec0000002000 */
[----:B------:R-:W-:Y:S04]  /*6550*/  BSSY B0, `(.L_x_2399) ;  /* 0x0000003000007945 */ /* 0x000fe80003800000 */
[----:B------:R-:W-:Y:S05]  /*6560*/  @!P0 BRA `(.L_x_2400) ;  /* 0x0000000000048947 */ /* 0x000fea0003800000 */
[----:B------:R-:W-:-:S04]  /*6570*/  DEPBAR.LE SB0, 0x1 ;  /* 0x000080400000791a */ /* 0x000fc80000000000 */
.L_x_2400:
[----:B------:R-:W-:Y:S05]  /*6580*/  BSYNC B0 ;  /* 0x0000000000007941 */ /* 0x000fea0003800000 */
.L_x_2399:
[----:B------:R-:W-:Y:S06]  /*6590*/  BAR.ARV 0xb, 0xa0 ;  /* 0x02c2800000007b1d */ /* 0x000fec0000002000 */
[----:B------:R-:W-:Y:S04]  /*65a0*/  BSSY B0, `(.L_x_2401) ;  /* 0x0000003000007945 */ /* 0x000fe80003800000 */
[----:B------:R-:W-:Y:S05]  /*65b0*/  @!P0 BRA `(.L_x_2402) ;  /* 0x0000000000048947 */ /* 0x000fea0003800000 */
[----:B------:R-:W-:-:S04]  /*65c0*/  DEPBAR.LE SB0, 0x0 ;  /* 0x000080000000791a */ /* 0x000fc80000000000 */
.L_x_2402:
[----:B------:R-:W-:Y:S05]  /*65d0*/  BSYNC B0 ;  /* 0x0000000000007941 */ /* 0x000fea0003800000 */
.L_x_2401:
        /* <DEDUP_REMOVED lines=19> */
.L_x_2404:
[----:B------:R-:W-:Y:S05]  /*6710*/  BSYNC B0 ;  /* 0x0000000000007941 */ /* 0x000fea0003800000 */
.L_x_2403:
[----:B------:R-:W-:Y:S01]  /*6720*/  UIADD3 UR18, UR9, 0x1, URZ ;  /* 0x0000000109127890 */ /* 0x000fe2000fffe03f */
[----:B------:R-:W-:Y:S11]  /*6730*/  BRA `(.L_x_2405) ;  /* 0x0000000000047947 */ /* 0x000ff60003800000 */
.L_x_2388:
[----:B------:R-:W-:-:S05]  /*6740*/  UMOV UR18, UR9 ;  /* 0x0000000900127c82 */ /* 0x000fca0008000000 */
.L_x_2405:
        /* <DEDUP_REMOVED lines=15> */
.L_x_2438:
        /* <DEDUP_REMOVED lines=11> */
.L_x_2408:
[----:B------:R-:W2:Y:S04]  /*68f0*/  LDG.E.STRONG.GPU R0, desc[UR38][R2.64] ;  /* 0x0000002602007981 */ /* 0x000ea8000c1ef900 */
[----:B--2---:R-:W-:Y:S01]  /*6900*/  CCTL.IVALL ;  /* 0x00000000ff00798f */ /* 0x004fe20002000000 */
[----:B------:R-:W-:Y:S05]  /*6910*/  YIELD ;  /* 0x0000000000007946 */ /* 0x000fea0003800000 */
[----:B------:R-:W-:-:S13]  /*6920*/  ISETP.NE.AND P1, PT, R0, UR20, PT ;  /* 0x0000001400007c0c */ /* 0x000fda000bf25270 */
[----:B------:R-:W-:Y:S05]  /*6930*/  @P1 BRA `(.L_x_2408) ;  /* 0xfffffffc00ec1947 */ /* 0x000fea000383ffff */
.L_x_2407:
[----:B------:R-:W-:Y:S05]  /*6940*/  BSYNC B0 ;  /* 0x0000000000007941 */ /* 0x000fea0003800000 */
.L_x_2406:
[----:B------:R-:W-:-:S03]  /*6950*/  UMOV UR14, 0xffffffff ;  /* 0xffffffff000e7882 */ /* 0x000fc60000000000 */
[----:B------:R-:W-:Y:S05]  /*6960*/  BRA.DIV UR14, `(.L_x_2409) ;  /* 0x0000003e0ef87947 */ /* 0x000fea000b800000 */
[----:B------:R-:W-:Y:S01]  /*6970*/  NOP ;  /* 0x0000000000007918 */ /* 0x000fe20000000000 */
.L_x_2495:
        /* <DEDUP_REMOVED lines=8> */
[----:B------:R-:W-:Y:S02]  /*6a00*/  UIADD3 UR23, UP0, UR14, UR6, URZ ;  /* 0x000000060e177290 */ /* 0x000fe4000ff1e03f */
[----:B-1----:R-:W-:Y:S02]  /*6a10*/  ULEA UR19, UR19, UR15, 0x18 ;  /* 0x0000000f13137291 */ /* 0x002fe4000f8ec03f */
[----:B------:R-:W-:Y:S02]  /*6a20*/  ULEA.HI.X.SX32 UR15, UR14, UR22, 0x1, UP0 ;  /* 0x000000160e0f7291 */ /* 0x000fe400080f0e3f */
[----:B------:R-:W-:-:S02]  /*6a30*/  ULEA UR14, UP0, UR23, UR24, 0x2 ;  /* 0x00000018170e7291 */ /* 0x000fc4000f80103f */
[----:B------:R-:W-:Y:S02]  /*6a40*/  UIADD3 UR19, UR19, 0x12000, URZ ;  /* 0x0001200013137890 */ /* 0x000fe4000fffe03f */
[----:B------:R-:W-:Y:S01]  /*6a50*/  ULEA.HI.X UR15, UR23, UR25, UR15, 0x2, UP0 ;  /* 0x00000019170f7291 */ /* 0x000fe200080f140f */
[----:B------:R-:W-:Y:S02]  /*6a60*/  UMOV UR24, 0x0 ;  /* 0x0000000000187882 */ /* 0x000fe40000000000 */
[----:B------:R-:W-:Y:S01]  /*6a70*/  UMOV UR23, 0x400 ;  /* 0x0000040000177882 */ /* 0x000fe20000000000 */
[----:B------:R-:W-:-:S05]  /*6a80*/  UMOV UR25, 0x14f00000 ;  /* 0x14f0000000197882 */ /* 0x000fca0000000000 */
[----:B------:R1:W-:Y:S02]  /*6a90*/  UBLKRED.G.S.ADD.F32.RN [UR14], [UR19], UR23, desc[UR24] ;  /* 0x0000180e130073bb */ /* 0x0003e400080a1417 */
[----:B-1----:R0:W-:Y:S02]  /*6aa0*/  UTMACMDFLUSH ;  /* 0x00000000000079b7 */ /* 0x0021e40000000000 */
.L_x_2411:
[----:B------:R-:W-:Y:S05]  /*6ab0*/  BSYNC B0 ;  /* 0x0000000000007941 */ /* 0x000fea0003800000 */
.L_x_2410:
        /* <DEDUP_REMOVED lines=14> */
.L_x_2413:
[----:B------:R-:W-:Y:S05]  /*6ba0*/  BSYNC B0 ;  /* 0x0000000000007941 */ /* 0x000fea0003800000 */
.L_x_2412:
        /* <DEDUP_REMOVED lines=15> */
.L_x_2415:
[----:B------:R-:W-:Y:S05]  /*6ca0*/  BSYNC B0 ;  /* 0x0000000000007941 */ /* 0x000fea0003800000 */
.L_x_2414:
[----:B------:R-:W-:Y:S06]  /*6cb0*/  BAR.ARV 0xa, 0xa0 ;  /* 0x0282800000007b1d */ /* 0x000fec0000002000 */
[----:B------:R-:W-:Y:S04]  /*6cc0*/  BSSY B0, `(.L_x_2416) ;  /* 0x0000003000007945 */ /* 0x000fe80003800000 */
[----:B------:R-:W-:Y:S05]  /*6cd0*/  @!P0 BRA `(.L_x_2417) ;  /* 0x0000000000048947 */ /* 0x000fea0003800000 */
[----:B------:R-:W-:-:S04]  /*6ce0*/  DEPBAR.LE SB0, 0x1 ;  /* 0x000080400000791a */ /* 0x000fc80000000000 */
.L_x_2417:
[----:B------:R-:W-:Y:S05]  /*6cf0*/  BSYNC B0 ;  /* 0x0000000000007941 */ /* 0x000fea0003800000 */
.L_x_2416:
[----:B------:R-:W-:Y:S06]  /*6d00*/  BAR.ARV 0xb, 0xa0 ;  /* 0x02c2800000007b1d */ /* 0x000fec0000002000 */
[----:B------:R-:W-:Y:S04]  /*6d10*/  BSSY B0, `(.L_x_2418) ;  /* 0x0000003000007945 */ /* 0x000fe80003800000 */
[----:B------:R-:W-:Y:S05]  /*6d20*/  @!P0 BRA `(.L_x_2419) ;  /* 0x0000000000048947 */ /* 0x000fea0003800000 */
[----:B------:R-:W-:-:S04]  /*6d30*/  DEPBAR.LE SB0, 0x0 ;  /* 0x000080000000791a */ /* 0x000fc80000000000 */
.L_x_2419:
[----:B------:R-:W-:Y:S05]  /*6d40*/  BSYNC B0 ;  /* 0x0000000000007941 */ /* 0x000fea0003800000 */
.L_x_2418:
        /* <DEDUP_REMOVED lines=19> */
.L_x_2421:
[----:B------:R-:W-:Y:S05]  /*6e80*/  BSYNC B0 ;  /* 0x0000000000007941 */ /* 0x000fea0003800000 */
.L_x_2420:
        /* <DEDUP_REMOVED lines=9> */
.L_x_2424:
[----:B------:R-:W2:Y:S04]  /*6f20*/  LDG.E.STRONG.GPU R0, desc[UR38][R2.64] ;  /* 0x0000002602007981 */ /* 0x000ea8000c1ef900 */
[----:B--2---:R-:W-:Y:S01]  /*6f30*/  CCTL.IVALL ;  /* 0x00000000ff00798f */ /* 0x004fe20002000000 */
[----:B------:R-:W-:Y:S05]  /*6f40*/  YIELD ;  /* 0x0000000000007946 */ /* 0x000fea0003800000 */
[----:B------:R-:W-:-:S13]  /*6f50*/  ISETP.NE.AND P1, PT, R0, UR20, PT ;  /* 0x0000001400007c0c */ /* 0x000fda000bf25270 */
[----:B------:R-:W-:Y:S05]  /*6f60*/  @P1 BRA `(.L_x_2424) ;  /* 0xfffffffc00ec1947 */ /* 0x000fea000383ffff */
.L_x_2423:
[----:B------:R-:W-:Y:S05]  /*6f70*/  BSYNC B0 ;  /* 0x0000000000007941 */ /* 0x000fea0003800000 */
.L_x_2422:
[----:B------:R-:W-:-:S03]  /*6f80*/  UMOV UR5, 0xffffffff ;  /* 0xffffffff00057882 */ /* 0x000fc60000000000 */
[----:B------:R-:W-:Y:S05]  /*6f90*/  BRA.DIV UR5, `(.L_x_2425) ;  /* 0x0000003a05887947 */ /* 0x000fea000b800000 */
[----:B------:R-:W-:Y:S01]  /*6fa0*/  NOP ;  /* 0x0000000000007918 */ /* 0x000fe20000000000 */
.L_x_2498:
        /* <DEDUP_REMOVED lines=15> */
.L_x_2427:
[----:B------:R-:W-:Y:S05]  /*70a0*/  BSYNC B0 ;  /* 0x0000000000007941 */ /* 0x000fea0003800000 */
.L_x_2426:
        /* <DEDUP_REMOVED lines=14> */
.L_x_2429:
[----:B------:R-:W-:Y:S05]  /*7190*/  BSYNC B0 ;  /* 0x0000000000007941 */ /* 0x000fea0003800000 */
.L_x_2428:
        /* <DEDUP_REMOVED lines=15> */
.L_x_2431:
[----:B------:R-:W-:Y:S05]  /*7290*/  BSYNC B0 ;  /* 0x0000000000007941 */ /* 0x000fea0003800000 */
.L_x_2430:
[----:B------:R-:W-:Y:S06]  /*72a0*/  BAR.ARV 0xa, 0xa0 ;  /* 0x0282800000007b1d */ /* 0x000fec0000002000 */
[----:B------:R-:W-:Y:S04]  /*72b0*/  BSSY B0, `(.L_x_2432) ;  /* 0x0000003000007945 */ /* 0x000fe80003800000 */
[----:B------:R-:W-:Y:S05]  /*72c0*/  @!P0 BRA `(.L_x_2433) ;  /* 0x0000000000048947 */ /* 0x000fea0003800000 */
[----:B------:R-:W-:-:S04]  /*72d0*/  DEPBAR.LE SB0, 0x1 ;  /* 0x000080400000791a */ /* 0x000fc80000000000 */
.L_x_2433:
[----:B------:R-:W-:Y:S05]  /*72e0*/  BSYNC B0 ;  /* 0x0000000000007941 */ /* 0x000fea0003800000 */
.L_x_2432:
[----:B------:R-:W-:Y:S06]  /*72f0*/  BAR.ARV 0xb, 0xa0 ;  /* 0x02c2800000007b1d */ /* 0x000fec0000002000 */
[----:B------:R-:W-:Y:S04]  /*7300*/  BSSY B0, `(.L_x_2434) ;  /* 0x0000003000007945 */ /* 0x000fe80003800000 */
[----:B------:R-:W-:Y:S05]  /*7310*/  @!P0 BRA `(.L_x_2435) ;  /* 0x0000000000048947 */ /* 0x000fea0003800000 */
[----:B------:R-:W-:-:S04]  /*7320*/  DEPBAR.LE SB0, 0x0 ;  /* 0x000080000000791a */ /* 0x000fc80000000000 */
.L_x_2435:
[----:B------:R-:W-:Y:S05]  /*7330*/  BSYNC B0 ;  /* 0x0000000000007941 */ /* 0x000fea0003800000 */
.L_x_2434:
        /* <DEDUP_REMOVED lines=19> */
.L_x_2437:
[----:B------:R-:W-:Y:S05]  /*7470*/  BSYNC B0 ;  /* 0x0000000000007941 */ /* 0x000fea0003800000 */
.L_x_2436:
[----:B------:R-:W-:Y:S02]  /*7480*/  UIADD3 UR9, UR9, 0x2, URZ ;  /* 0x0000000209097890 */ /* 0x000fe4000fffe03f */
[----:B------:R-:W-:-:S04]  /*7490*/  UIADD3 UR4, UR4, 0x6000, URZ ;  /* 0x0000600004047890 */ /* 0x000fc8000fffe03f */
[----:B------:R-:W-:-:S13]  /*74a0*/  ISETP.LE.AND P1, PT, R9, UR9, PT ;  /* 0x0000000909007c0c */ /* 0x000fda000bf23270 */
[----:B------:R-:W-:Y:S05]  /*74b0*/  @!P1 BRA `(.L_x_2438) ;  /* 0xfffffff000e09947 */ /* 0x000fea000383ffff */
.L_x_2387:
        /* <DEDUP_REMOVED lines=41> */
.L_x_2441:
[----:B------:R-:W-:Y:S05]  /*7750*/  BSYNC B0 ;  /* 0x0000000000007941 */ /* 0x000fea0003800000 */
.L_x_2440:
[----:B------:R-:W-:Y:S05]  /*7760*/  BRA `(.L_x_2442) ;  /* 0x0000000000047947 */ /* 0x000fea0003800000 */
.L_x_2439:
[----:B------:R-:W-:-:S05]  /*7770*/  UMOV UR4, UR9 ;  /* 0x0000000900047c82 */ /* 0x000fca0008000000 */
.L_x_2442:
        /* <DEDUP_REMOVED lines=11> */
.L_x_2447:
        /* <DEDUP_REMOVED lines=24> */
.L_x_2444:
[----:B------:R-:W-:Y:S05]  /*79b0*/  BSYNC B0 ;  /* 0x0000000000007941 */ /* 0x000fea0003800000 */
.L_x_2443:
        /* <DEDUP_REMOVED lines=24> */
.L_x_2446:
[----:B------:R-:W-:Y:S05]  /*7b40*/  BSYNC B0 ;  /* 0x0000000000007941 */ /* 0x000fea0003800000 */
.L_x_2445:
[----:B------:R-:W-:Y:S02]  /*7b50*/  UIADD3 UR7, UR7, 0x2, URZ ;  /* 0x0000000207077890 */ /* 0x000fe4000fffe03f */
[----:B------:R-:W-:Y:S02]  /*7b60*/  ULEA UR5, UR17, UR5, 0x1 ;  /* 0x0000000511057291 */ /* 0x000fe4000f8e083f */
[----:B------:R-:W-:Y:S02]  /*7b70*/  ULEA UR6, UR17, UR6, 0x1 ;  /* 0x0000000611067291 */ /* 0x000fe4000f8e083f */
[----:B------:R-:W-:-:S13]  /*7b80*/  ISETP.NE.AND P0, PT, RZ, UR7, PT ;  /* 0x00000007ff007c0c */ /* 0x000fda000bf05270 */
[----:B------:R-:W-:Y:S05]  /*7b90*/  @!P0 BRA `(.L_x_2330) ;  /* 0x0000002800b08947 */ /* 0x000fea0003800000 */
[----:B------:R-:W-:Y:S05]  /*7ba0*/  BRA `(.L_x_2447) ;  /* 0xfffffffc00207947 */ /* 0x000fea000383ffff */
.L_x_2379:
        /* <DEDUP_REMOVED lines=11> */
.L_x_2448:
        /* <DEDUP_REMOVED lines=10> */
.L_x_2450:
[----:B------:R-:W4:Y:S02]  /*7d00*/  LDC R5, c[0x0][0x8c4] ;  /* 0x00023100ff057b82 */ /* 0x000f240000000800 */
.L_x_2449:
        /* <DEDUP_REMOVED lines=48> */
.L_x_2452:
        /* <DEDUP_REMOVED lines=9> */
.L_x_2453:
[----:B------:R-:W-:Y:S05]  /*80a0*/  @!P0 BRA `(.L_x_2454) ;  /* 0x00000000000c8947 */ /* 0x000fea0003800000 */
[----:B------:R-:W2:Y:S04]  /*80b0*/  LDG.E R5, desc[UR38][R2.64] ;  /* 0x0000002602057981 */ /* 0x000ea8000c1e1900 */
[----:B-1----:R-:W2:Y:S02]  /*80c0*/  LDG.E R14, desc[UR38][R2.64+0x4] ;  /* 0x00000426020e7981 */ /* 0x002ea4000c1e1900 */
[----:B--2---:R-:W-:-:S07]  /*80d0*/  IMAD.IADD R14, R14, 0x1, -R5 ;  /* 0x000000010e0e7824 */ /* 0x004fce00078e0a05 */
.L_x_2454:
        /* <DEDUP_REMOVED lines=20> */
.L_x_2455:
        /* <DEDUP_REMOVED lines=62> */
.L_x_2499:
        /* <DEDUP_REMOVED lines=9> */
.L_x_2458:
        /* <DEDUP_REMOVED lines=112> */
.L_x_2469:
[----:B-1----:R-:W-:-:S05]  /*8d90*/  IMAD.MOV.U32 R6, RZ, RZ, 0x1 ;  /* 0x00000001ff067424 */ /* 0x002fca00078e00ff */
[----:B------:R-:W-:-:S04]  /*8da0*/  SHF.L.U32 R6, R6, 0x1f, RZ ;  /* 0x0000001f06067819 */ /* 0x000fc800000006ff */
[----:B------:R-:W1:Y:S02]  /*8db0*/  SYNCS.PHASECHK.TRANS64.TRYWAIT P1, [R0+URZ+0x36438], R6 ;  /* 0x03643806000075a7 */ /* 0x000e64000802017f */
[----:B-1----:R-:W-:Y:S05]  /*8dc0*/  @!P1 BRA `(.L_x_2461) ;  /* 0x0000001c002c9947 */ /* 0x002fea0003800000 */
.L_x_2500:
[----:B------:R-:W-:Y:S05]  /*8dd0*/  @P0 BRA `(.L_x_2462) ;  /* 0x0000000000140947 */ /* 0x000fea0003800000 */
[----:B------:R-:W-:Y:S01]  /*8de0*/  ISETP.NE.AND P1, PT, R18, RZ, PT ;  /* 0x000000ff1200720c */ /* 0x000fe20003f25270 */
[----:B------:R-:W-:-:S04]  /*8df0*/  IMAD.MOV.U32 R3, RZ, RZ, 0x6100 ;  /* 0x00006100ff037424 */ /* 0x000fc800078e00ff */
[----:B------:R2:W-:Y:S08]  /*8e00*/  SYNCS.ARRIVE.TRANS64 RZ, [R0+URZ+0x36430], R3 ;  /* 0x0364300300ff79a7 */ /* 0x0005f0000800003f */
[----:B------:R-:W-:Y:S05]  /*8e10*/  @!P1 BRA `(.L_x_2462) ;  /* 0x0000000000049947 */ /* 0x000fea0003800000 */
[----:B------:R-:W-:Y:S01]  /*8e20*/  BPT.TRAP 0x1 ;  /* 0x000000040000795c */ /* 0x000fe20000300000 */
.L_x_2462:
        /* <DEDUP_REMOVED lines=48> */
.L_x_2501:
[----:B------:R-:W-:Y:S05]  /*9130*/  @P0 BRA `(.L_x_2464) ;  /* 0x0000000000140947 */ /* 0x000fea0003800000 */
[----:B------:R-:W-:Y:S01]  /*9140*/  ISETP.NE.AND P1, PT, R18, RZ, PT ;  /* 0x000000ff1200720c */ /* 0x000fe20003f25270 */
[----:B--2---:R-:W-:-:S04]  /*9150*/  IMAD.MOV.U32 R3, RZ, RZ, 0x6100 ;  /* 0x00006100ff037424 */ /* 0x004fc800078e00ff */
[----:B------:R3:W-:Y:S08]  /*9160*/  SYNCS.ARRIVE.TRANS64 RZ, [R0+URZ+0x36418], R3 ;  /* 0x0364180300ff79a7 */ /* 0x0007f0000800003f */
[----:B------:R-:W-:Y:S05]  /*9170*/  @!P1 BRA `(.L_x_2464) ;  /* 0x0000000000049947 */ /* 0x000fea0003800000 */
[----:B------:R-:W-:Y:S01]  /*9180*/  BPT.TRAP 0x1 ;  /* 0x000000040000795c */ /* 0x000fe20000300000 */
.L_x_2464:
        /* <DEDUP_REMOVED lines=47> */
.L_x_2502:
        /* <DEDUP_REMOVED lines=8> */
.L_x_2466:
        /* <DEDUP_REMOVED lines=37> */
.L_x_2504:
[----:B------:R-:W-:Y:S05]  /*9750*/  @P0 BRA `(.L_x_2468) ;  /* 0x0000000000140947 */ /* 0x000fea0003800000 */
[----:B------:R-:W-:Y:S01]  /*9760*/  ISETP.NE.AND P1, PT, R18, RZ, PT ;  /* 0x000000ff1200720c */ /* 0x000fe20003f25270 */
[----:B--2---:R-:W-:-:S04]  /*9770*/  IMAD.MOV.U32 R5, RZ, RZ, 0x6100 ;  /* 0x00006100ff057424 */ /* 0x004fc800078e00ff */
[----:B------:R3:W-:Y:S08]  /*9780*/  SYNCS.ARRIVE.TRANS64 RZ, [R0+URZ+0x36410], R5 ;  /* 0x0364100500ff79a7 */ /* 0x0007f0000800003f */
[----:B------:R-:W-:Y:S05]  /*9790*/  @!P1 BRA `(.L_x_2468) ;  /* 0x0000000000049947 */ /* 0x000fea0003800000 */
[----:B------:R-:W-:Y:S01]  /*97a0*/  BPT.TRAP 0x1 ;  /* 0x000000040000795c */ /* 0x000fe20000300000 */
.L_x_2468:
        /* <DEDUP_REMOVED lines=44> */
.L_x_2460:
[----:B------:R-:W-:Y:S01]  /*9a70*/  ISETP.NE.AND P1, PT, R20, RZ, PT ;  /* 0x000000ff1400720c */ /* 0x000fe20003f25270 */
[----:B------:R-:W-:Y:S02]  /*9a80*/  IMAD.MOV.U32 R5, RZ, RZ, R14 ;  /* 0x000000ffff057224 */ /* 0x000fe400078e000e */
[----:B------:R-:W-:-:S10]  /*9a90*/  IMAD.MOV.U32 R16, RZ, RZ, 0x1 ;  /* 0x00000001ff107424 */ /* 0x000fd400078e00ff */
[----:B------:R-:W-:Y:S05]  /*9aa0*/  @!P1 BRA `(.L_x_2459) ;  /* 0x00000004008c9947 */ /* 0x000fea0003800000 */
[----:B------:R-:W2:Y:S02]  /*9ab0*/  SYNCS.PHASECHK.TRANS64.TRYWAIT P1, [R0+URZ+0x36438], R6 ;  /* 0x03643806000075a7 */ /* 0x000ea4000802017f */
[----:B--2---:R-:W-:Y:S05]  /*9ac0*/  @!P1 BRA `(.L_x_2470) ;  /* 0x00000010004c9947 */ /* 0x004fea0003800000 */
.L_x_2505:
[----:B------:R-:W-:Y:S05]  /*9ad0*/  @P0 BRA `(.L_x_2471) ;  /* 0x0000000000140947 */ /* 0x000fea0003800000 */
[----:B------:R-:W-:Y:S01]  /*9ae0*/  ISETP.NE.AND P1, PT, R18, RZ, PT ;  /* 0x000000ff1200720c */ /* 0x000fe20003f25270 */
[----:B------:R-:W-:-:S04]  /*9af0*/  IMAD.MOV.U32 R5, RZ, RZ, 0x6100 ;  /* 0x00006100ff057424 */ /* 0x000fc800078e00ff */
[----:B------:R3:W-:Y:S08]  /*9b00*/  SYNCS.ARRIVE.TRANS64 RZ, [R0+URZ+0x36430], R5 ;  /* 0x0364300500ff79a7 */ /* 0x0007f0000800003f */
[----:B------:R-:W-:Y:S05]  /*9b10*/  @!P1 BRA `(.L_x_2471) ;  /* 0x0000000000049947 */ /* 0x000fea0003800000 */
[----:B------:R-:W-:Y:S01]  /*9b20*/  BPT.TRAP 0x1 ;  /* 0x000000040000795c */ /* 0x000fe20000300000 */
.L_x_2471:
        /* <DEDUP_REMOVED lines=42> */
.L_x_2506:
[----:B------:R-:W-:Y:S01]  /*9dd0*/  IMAD.MOV.U32 R16, RZ, RZ, RZ ;  /* 0x000000ffff107224 */ /* 0x000fe200078e00ff */
[----:B------:R-:W-:Y:S06]  /*9de0*/  @P0 BRA `(.L_x_2473) ;  /* 0x0000000000140947 */ /* 0x000fec0003800000 */
[----:B------:R-:W-:Y:S01]  /*9df0*/  ISETP.NE.AND P1, PT, R18, RZ, PT ;  /* 0x000000ff1200720c */ /* 0x000fe20003f25270 */
[----:B-1----:R-:W-:-:S04]  /*9e00*/  IMAD.MOV.U32 R5, RZ, RZ, 0x6100 ;  /* 0x00006100ff057424 */ /* 0x002fc800078e00ff */
[----:B------:R2:W-:Y:S08]  /*9e10*/  SYNCS.ARRIVE.TRANS64 RZ, [R0+URZ+0x36418], R5 ;  /* 0x0364180500ff79a7 */ /* 0x0005f0000800003f */
[----:B------:R-:W-:Y:S05]  /*9e20*/  @!P1 BRA `(.L_x_2473) ;  /* 0x0000000000049947 */ /* 0x000fea0003800000 */
[----:B------:R-:W-:Y:S01]  /*9e30*/  BPT.TRAP 0x1 ;  /* 0x000000040000795c */ /* 0x000fe20000300000 */
.L_x_2473:
        /* <DEDUP_REMOVED lines=42> */
.L_x_2459:
[----:B------:R-:W-:-:S04]  /*a0e0*/  SHF.L.U32 R3, R16, 0x1f, RZ ;  /* 0x0000001f10037819 */ /* 0x000fc800000006ff */
[----:B------:R-:W2:Y:S02]  /*a0f0*/  SYNCS.PHASECHK.TRANS64.TRYWAIT P1, [R0+URZ+0x36438], R3 ;  /* 0x03643803000075a7 */ /* 0x000ea4000802017f */
[----:B--2---:R-:W-:Y:S05]  /*a100*/  @!P1 BRA `(.L_x_2474) ;  /* 0x0000000800e49947 */ /* 0x004fea0003800000 */
.L_x_2507:
[----:B------:R-:W-:Y:S05]  /*a110*/  @P0 BRA `(.L_x_2475) ;  /* 0x0000000000180947 */ /* 0x000fea0003800000 */
[----:B------:R-:W3:Y:S01]  /*a120*/  S2R R2, SR_TID.X ;  /* 0x0000000000027919 */ /* 0x000ee20000002100 */
[----:B--2---:R-:W-:-:S04]  /*a130*/  IMAD.MOV.U32 R3, RZ, RZ, 0x6100 ;  /* 0x00006100ff037424 */ /* 0x004fc800078e00ff */
[----:B------:R4:W-:Y:S01]  /*a140*/  SYNCS.ARRIVE.TRANS64 RZ, [R0+URZ+0x36430], R3 ;  /* 0x0364300300ff79a7 */ /* 0x0009e2000800003f */
[----:B---3--:R-:W-:-:S13]  /*a150*/  LOP3.LUT P0, RZ, R2, 0x1f, RZ, 0xc0, !PT ;  /* 0x0000001f02ff7812 */ /* 0x008fda000780c0ff */
[----:B----4-:R-:W-:Y:S05]  /*a160*/  @!P0 BRA `(.L_x_2475) ;  /* 0x0000000000048947 */ /* 0x010fea0003800000 */
[----:B------:R-:W-:Y:S01]  /*a170*/  BPT.TRAP 0x1 ;  /* 0x000000040000795c */ /* 0x000fe20000300000 */
.L_x_2475:
        /* <DEDUP_REMOVED lines=44> */
.L_x_2456:
[----:B------:R-:W-:Y:S05]  /*a440*/  BSYNC B0 ;  /* 0x0000000000007941 */ /* 0x000fea0003800000 */
.L_x_2451:
[----:B------:R-:W-:-:S03]  /*a450*/  UMOV UR7, 0xffffffff ;  /* 0xffffffff00077882 */ /* 0x000fc60000000000 */
[----:B------:R-:W-:Y:S05]  /*a460*/  BRA.DIV UR7, `(.L_x_2476) ;  /* 0x0000000a07207947 */ /* 0x000fea000b800000 */
[----:B------:R-:W-:-:S13]  /*a470*/  ELECT P6, URZ, PT ;  /* 0x00000000003f782f */ /* 0x000fda00038c0000 */
.L_x_2510:
[----:B------:R-:W-:Y:S05]  /*a480*/  @!P6 BRA `(.L_x_2330) ;  /* 0x000000000074e947 */ /* 0x000fea0003800000 */
[----:B------:R-:W3:Y:S02]  /*a490*/  LDL.LU R3, [R1] ;  /* 0x0000000001037983 */ /* 0x000ee40000300800 */
[----:B---3--:R-:W-:-:S04]  /*a4a0*/  LOP3.LUT R3, R3, 0x2, RZ, 0xfc, !PT ;  /* 0x0000000203037812 */ /* 0x008fc800078efcff */
[----:B------:R-:W-:-:S13]  /*a4b0*/  ISETP.NE.AND P2, PT, R3, 0x3, PT ;  /* 0x000000030300780c */ /* 0x000fda0003f45270 */
[----:B------:R-:W-:Y:S05]  /*a4c0*/  @!P2 BRA `(.L_x_2477) ;  /* 0x000000000004a947 */ /* 0x000fea0003800000 */
[----:B--2---:R-:W-:Y:S01]  /*a4d0*/  BPT.TRAP 0x1 ;  /* 0x000000040000795c */ /* 0x004fe20000300000 */
.L_x_2477:
        /* <DEDUP_REMOVED lines=15> */
.L_x_2511:
[----:B------:R-:W3:Y:S02]  /*a5d0*/  SYNCS.PHASECHK.TRANS64.TRYWAIT P0, [R3+URZ], R0 ;  /* 0x00000000030075a7 */ /* 0x000ee4000800017f */
[----:B---3--:R-:W-:Y:S05]  /*a5e0*/  @!P0 BRA `(.L_x_2479) ;  /* 0x0000000400f48947 */ /* 0x008fea0003800000 */
.L_x_2512:
[----:B------:R-:W-:Y:S05]  /*a5f0*/  @!P2 BRA `(.L_x_2480) ;  /* 0x000000000004a947 */ /* 0x000fea0003800000 */
[----:B--2---:R-:W-:Y:S01]  /*a600*/  BPT.TRAP 0x1 ;  /* 0x000000040000795c */ /* 0x004fe20000300000 */
.L_x_2480:
[----:B------:R-:W-:-:S07]  /*a610*/  SHF.L.U32 R16, R16, 0x1f, RZ ;  /* 0x0000001f10107819 */ /* 0x000fce00000006ff */
.L_x_2481:
[----:B----4-:R4:W1:Y:S02]  /*a620*/  SYNCS.PHASECHK.TRANS64.TRYWAIT P0, [R9+URZ+0x36438], R16 ;  /* 0x03643810090075a7 */ /* 0x010864000800017f */
[----:B-1----:R-:W-:Y:S05]  /*a630*/  @!P0 NANOSLEEP.SYNCS 0x989680 ;  /* 0x009896800000895d */ /* 0x002fea0003900000 */
[----:B------:R-:W1:Y:S02]  /*a640*/  @!P0 SYNCS.PHASECHK.TRANS64 P0, [R9+URZ+0x36438], R16 ;  /* 0x03643810090085a7 */ /* 0x000e64000800007f */
[----:B-1----:R-:W-:Y:S05]  /*a650*/  @!P0 BRA `(.L_x_2481) ;  /* 0xfffffffc00f08947 */ /* 0x002fea000383ffff */
.L_x_2330:
[----:B--2---:R-:W-:Y:S05]  /*a660*/  BSYNC B6 ;  /* 0x0000000000067941 */ /* 0x004fea0003800000 */
.L_x_2324:
[----:B------:R-:W-:Y:S05]  /*a670*/  EXIT ;  /* 0x000000000000794d */ /* 0x000fea0003800000 */
.L_x_2341:
[----:B------:R-:W-:Y:S02]  /*a680*/  IMAD.MOV.U32 R12, RZ, RZ, RZ ;  /* 0x000000ffff0c7224 */ /* 0x000fe400078e00ff */
[----:B------:R-:W-:Y:S02]  /*a690*/  IMAD.MOV.U32 R11, RZ, RZ, 0x1f ;  /* 0x0000001fff0b7424 */ /* 0x000fe400078e00ff */
[----:B------:R-:W-:-:S07]  /*a6a0*/  IMAD.MOV.U32 R15, RZ, RZ, -0x1 ;  /* 0xffffffffff0f7424 */ /* 0x000fce00078e00ff */
[----:B-1----:R-:W-:Y:S05]  /*a6b0*/  WARPSYNC.COLLECTIVE R15, `(.L_x_2482) ;  /* 0x000000000f087348 */ /* 0x002fea0003c00000 */
[----:B------:R2:W3:Y:S02]  /*a6c0*/  SHFL.IDX P6, R14, R13, R12, R11 ;  /* 0x0000000c0d0e7389 */ /* 0x0004e400000c000b */
[----:B-123--:R-:W-:Y:S01]  /*a6d0*/  ENDCOLLECTIVE ;  /* 0x000000000000791b */ /* 0x00efe20003800000 */
.L_x_2482:
[----:B------:R-:W-:Y:S05]  /*a6e0*/  BRA `(.L_x_2483) ;  /* 0xffffff6c00487947 */ /* 0x000fea000383ffff */
.L_x_2343:
[----:B-1----:R-:W-:-:S04]  /*a6f0*/  IMAD.U32 R3, RZ, RZ, UR36 ;  /* 0x00000024ff037e24 */ /* 0x002fc8000f8e00ff */
[----:B------:R1:W3:Y:S03]  /*a700*/  SYNCS.PHASECHK.TRANS64.TRYWAIT P0, [R3+URZ+0x36400], R10 ;  /* 0x0364000a030075a7 */ /* 0x0002e6000800017f */
[----:B---3--:R-:W-:Y:S05]  /*a710*/  @!P0 NANOSLEEP.SYNCS 0x989680 ;  /* 0x009896800000895d */ /* 0x008fea0003900000 */
[----:B------:R-:W3:Y:S02]  /*a720*/  @!P0 SYNCS.PHASECHK.TRANS64 P0, [R3+URZ+0x36400], R10 ;  /* 0x0364000a030085a7 */ /* 0x000ee4000800007f */
[----:B---3--:R-:W-:Y:S05]  /*a730*/  @!P0 BRA `(.L_x_2343) ;  /* 0xfffffffc00ec8947 */ /* 0x008fea000383ffff */
[----:B------:R-:W-:Y:S05]  /*a740*/  BRA `(.L_x_2342) ;  /* 0xffffff6c007c7947 */ /* 0x000fea000383ffff */
.L_x_2347:
[----:B--2---:R2:W3:Y:S02]  /*a750*/  SYNCS.PHASECHK.TRANS64.TRYWAIT P1, [R3+URZ+0x36410], R10 ;  /* 0x0364100a030075a7 */ /* 0x0044e4000802017f */
[----:B---3--:R-:W-:Y:S05]  /*a760*/  @!P1 NANOSLEEP.SYNCS 0x989680 ;  /* 0x009896800000995d */ /* 0x008fea0003900000 */
[----:B------:R-:W3:Y:S02]  /*a770*/  @!P1 SYNCS.PHASECHK.TRANS64 P1, [R3+URZ+0x36410], R10 ;  /* 0x0364100a030095a7 */ /* 0x000ee4000802007f */
[----:B---3--:R-:W-:Y:S05]  /*a780*/  @!P1 BRA `(.L_x_2347) ;  /* 0xfffffffc00f09947 */ /* 0x008fea000383ffff */
[----:B------:R-:W-:Y:S05]  /*a790*/  BRA `(.L_x_2346) ;  /* 0xffffff7400587947 */ /* 0x000fea000383ffff */
.L_x_2351:
[----:B----4-:R-:W-:-:S04]  /*a7a0*/  IMAD.U32 R12, RZ, RZ, UR36 ;  /* 0x00000024ff0c7e24 */ /* 0x010fc8000f8e00ff */
[----:B------:R4:W1:Y:S03]  /*a7b0*/  SYNCS.PHASECHK.TRANS64.TRYWAIT P1, [R12+URZ+0x36430], R11 ;  /* 0x0364300b0c0075a7 */ /* 0x000866000802017f */
[----:B-1----:R-:W-:Y:S05]  /*a7c0*/  @!P1 NANOSLEEP.SYNCS 0x989680 ;  /* 0x009896800000995d */ /* 0x002fea0003900000 */
[----:B------:R-:W1:Y:S02]  /*a7d0*/  @!P1 SYNCS.PHASECHK.TRANS64 P1, [R12+URZ+0x36430], R11 ;  /* 0x0364300b0c0095a7 */ /* 0x000e64000802007f */
[----:B-1----:R-:W-:Y:S05]  /*a7e0*/  @!P1 BRA `(.L_x_2351) ;  /* 0xfffffffc00ec9947 */ /* 0x002fea000383ffff */
[----:B------:R-:W-:Y:S05]  /*a7f0*/  BRA `(.L_x_2350) ;  /* 0xffffff7800f87947 */ /* 0x000fea000383ffff */
.L_x_2366:
[----:B------:R-:W-:Y:S01]  /*a800*/  BSSY B0, `(.L_x_2484) ;  /* 0x0000005000007945 */ /* 0x000fe20003800000 */
[----:B------:R-:W-:-:S07]  /*a810*/  IMAD.MOV.U32 R15, RZ, RZ, -0x1 ;  /* 0xffffffffff0f7424 */ /* 0x000fce00078e00ff */
[----:B------:R-:W-:Y:S05]  /*a820*/  WARPSYNC.COLLECTIVE R15, `(.L_x_2485) ;  /* 0x000000000f087348 */ /* 0x000fea0003c00000 */
[----:B------:R-:W-:Y:S01]  /*a830*/  NOP ;  /* 0x0000000000007918 */ /* 0x000fe20000000000 */
[----:B------:R-:W-:Y:S01]  /*a840*/  ENDCOLLECTIVE ;  /* 0x000000000000791b */ /* 0x000fe20003800000 */
.L_x_2485:
[----:B------:R-:W-:Y:S05]  /*a850*/  BSYNC B0 ;  /* 0x0000000000007941 */ /* 0x000fea0003800000 */
.L_x_2484:
[----:B------:R-:W-:Y:S05]  /*a860*/  BRA `(.L_x_2486) ;  /* 0xffffffa400cc7947 */ /* 0x000fea000383ffff */
.L_x_2375:
[----:B------:R-:W-:Y:S01]  /*a870*/  BSSY B0, `(.L_x_2487) ;  /* 0x0000005000007945 */ /* 0x000fe20003800000 */
[----:B------:R-:W-:-:S07]  /*a880*/  IMAD.MOV.U32 R15, RZ, RZ, -0x1 ;  /* 0xffffffffff0f7424 */ /* 0x000fce00078e00ff */
[----:B-1----:R-:W-:Y:S05]  /*a890*/  WARPSYNC.COLLECTIVE R15, `(.L_x_2488) ;  /* 0x000000000f087348 */ /* 0x002fea0003c00000 */
[----:B------:R-:W-:Y:S01]  /*a8a0*/  NOP ;  /* 0x0000000000007918 */ /* 0x000fe20000000000 */
[----:B-1----:R-:W-:Y:S01]  /*a8b0*/  ENDCOLLECTIVE ;  /* 0x000000000000791b */ /* 0x002fe20003800000 */
.L_x_2488:
[----:B------:R-:W-:Y:S05]  /*a8c0*/  BSYNC B0 ;  /* 0x0000000000007941 */ /* 0x000fea0003800000 */
.L_x_2487:
[----:B------:R-:W-:Y:S05]  /*a8d0*/  BRA `(.L_x_2489) ;  /* 0xffffffa800b87947 */ /* 0x000fea000383ffff */
.L_x_2392:
[----:B------:R-:W-:Y:S01]  /*a8e0*/  BSSY B0, `(.L_x_2490) ;  /* 0x0000005000007945 */ /* 0x000fe20003800000 */
[----:B------:R-:W-:-:S07]  /*a8f0*/  IMAD.MOV.U32 R15, RZ, RZ, -0x1 ;  /* 0xffffffffff0f7424 */ /* 0x000fce00078e00ff */
[----:B------:R-:W-:Y:S05]  /*a900*/  WARPSYNC.COLLECTIVE R15, `(.L_x_2491) ;  /* 0x000000000f087348 */ /* 0x000fea0003c00000 */
[----:B------:R-:W-:Y:S01]  /*a910*/  NOP ;  /* 0x0000000000007918 */ /* 0x000fe20000000000 */
[----:B------:R-:W-:Y:S01]  /*a920*/  ENDCOLLECTIVE ;  /* 0x000000000000791b */ /* 0x000fe20003800000 */
.L_x_2491:
[----:B------:R-:W-:Y:S05]  /*a930*/  BSYNC B0 ;  /* 0x0000000000007941 */ /* 0x000fea0003800000 */
.L_x_2490:
[----:B------:R-:W-:Y:S05]  /*a940*/  BRA `(.L_x_2492) ;  /* 0xffffffb400fc7947 */ /* 0x000fea000383ffff */
.L_x_2409:
[----:B------:R-:W-:Y:S01]  /*a950*/  BSSY B0, `(.L_x_2493) ;  /* 0x0000005000007945 */ /* 0x000fe20003800000 */
[----:B------:R-:W-:-:S07]  /*a960*/  IMAD.MOV.U32 R15, RZ, RZ, -0x1 ;  /* 0xffffffffff0f7424 */ /* 0x000fce00078e00ff */
[----:B------:R-:W-:Y:S05]  /*a970*/  WARPSYNC.COLLECTIVE R15, `(.L_x_2494) ;  /* 0x000000000f087348 */ /* 0x000fea0003c00000 */
[----:B------:R-:W-:Y:S01]  /*a980*/  NOP ;  /* 0x0000000000007918 */ /* 0x000fe20000000000 */
[----:B------:R-:W-:Y:S01]  /*a990*/  ENDCOLLECTIVE ;  /* 0x000000000000791b */ /* 0x000fe20003800000 */
.L_x_2494:
[----:B------:R-:W-:Y:S05]  /*a9a0*/  BSYNC B0 ;  /* 0x0000000000007941 */ /* 0x000fea0003800000 */
.L_x_2493:
[----:B------:R-:W-:Y:S05]  /*a9b0*/  BRA `(.L_x_2495) ;  /* 0xffffffbc00f07947 */ /* 0x000fea000383ffff */
.L_x_2425:
[----:B------:R-:W-:Y:S01]  /*a9c0*/  BSSY B0, `(.L_x_2496) ;  /* 0x0000005000007945 */ /* 0x000fe20003800000 */
[----:B------:R-:W-:-:S07]  /*a9d0*/  IMAD.MOV.U32 R15, RZ, RZ, -0x1 ;  /* 0xffffffffff0f7424 */ /* 0x000fce00078e00ff */
[----:B------:R-:W-:Y:S05]  /*a9e0*/  WARPSYNC.COLLECTIVE R15, `(.L_x_2497) ;  /* 0x000000000f087348 */ /* 0x000fea0003c00000 */
[----:B------:R-:W-:Y:S01]  /*a9f0*/  NOP ;  /* 0x0000000000007918 */ /* 0x000fe20000000000 */
[----:B------:R-:W-:Y:S01]  /*aa00*/  ENDCOLLECTIVE ;  /* 0x000000000000791b */ /* 0x000fe20003800000 */
.L_x_2497:
[----:B------:R-:W-:Y:S05]  /*aa10*/  BSYNC B0 ;  /* 0x0000000000007941 */ /* 0x000fea0003800000 */
.L_x_2496:
[----:B------:R-:W-:Y:S05]  /*aa20*/  BRA `(.L_x_2498) ;  /* 0xffffffc400607947 */ /* 0x000fea000383ffff */
.L_x_2457:
[----:B-1----:R1:W2:Y:S02]  /*aa30*/  SYNCS.PHASECHK.TRANS64.TRYWAIT P1, [R0+URZ+0x36420], R6 ;  /* 0x03642006000075a7 */ /* 0x0022a4000802017f */
[----:B--2---:R-:W-:Y:S05]  /*aa40*/  @!P1 NANOSLEEP.SYNCS 0x989680 ;  /* 0x009896800000995d */ /* 0x004fea0003900000 */
[----:B------:R-:W2:Y:S02]  /*aa50*/  @!P1 SYNCS.PHASECHK.TRANS64 P1, [R0+URZ+0x36420], R6 ;  /* 0x03642006000095a7 */ /* 0x000ea4000802007f */
[----:B--2---:R-:W-:Y:S05]  /*aa60*/  @!P1 BRA `(.L_x_2457) ;  /* 0xfffffffc00f09947 */ /* 0x004fea000383ffff */
[----:B------:R-:W-:Y:S05]  /*aa70*/  BRA `(.L_x_2499) ;  /* 0xffffffd800e07947 */ /* 0x000fea000383ffff */
.L_x_2461:
[----:B-1----:R1:W2:Y:S02]  /*aa80*/  SYNCS.PHASECHK.TRANS64.TRYWAIT P1, [R0+URZ+0x36438], R6 ;  /* 0x03643806000075a7 */ /* 0x0022a4000802017f */
[----:B--2---:R-:W-:Y:S05]  /*aa90*/  @!P1 NANOSLEEP.SYNCS 0x989680 ;  /* 0x009896800000995d */ /* 0x004fea0003900000 */
[----:B------:R-:W2:Y:S02]  /*aaa0*/  @!P1 SYNCS.PHASECHK.TRANS64 P1, [R0+URZ+0x36438], R6 ;  /* 0x03643806000095a7 */ /* 0x000ea4000802007f */
[----:B--2---:R-:W-:Y:S05]  /*aab0*/  @!P1 BRA `(.L_x_2461) ;  /* 0xfffffffc00f09947 */ /* 0x004fea000383ffff */
[----:B------:R-:W-:Y:S05]  /*aac0*/  BRA `(.L_x_2500) ;  /* 0xffffffe000c07947 */ /* 0x000fea000383ffff */
.L_x_2463:
[----:B--2---:R2:W3:Y:S02]  /*aad0*/  SYNCS.PHASECHK.TRANS64.TRYWAIT P1, [R0+URZ+0x36428], R3 ;  /* 0x03642803000075a7 */ /* 0x0044e4000802017f */
[----:B---3--:R-:W-:Y:S05]  /*aae0*/  @!P1 NANOSLEEP.SYNCS 0x989680 ;  /* 0x009896800000995d */ /* 0x008fea0003900000 */
[----:B------:R-:W3:Y:S02]  /*aaf0*/  @!P1 SYNCS.PHASECHK.TRANS64 P1, [R0+URZ+0x36428], R3 ;  /* 0x03642803000095a7 */ /* 0x000ee4000802007f */
[----:B---3--:R-:W-:Y:S05]  /*ab00*/  @!P1 BRA `(.L_x_2463) ;  /* 0xfffffffc00f09947 */ /* 0x008fea000383ffff */
[----:B------:R-:W-:Y:S05]  /*ab10*/  BRA `(.L_x_2501) ;  /* 0xffffffe400847947 */ /* 0x000fea000383ffff */
.L_x_2465:
        /* <DEDUP_REMOVED lines=8> */
.L_x_2467:
[----:B------:R-:W-:-:S07]  /*aba0*/  SHF.L.U32 R5, R7, 0x1f, RZ ;  /* 0x0000001f07057819 */ /* 0x000fce00000006ff */
.L_x_2503:
[----:B--2---:R2:W3:Y:S02]  /*abb0*/  SYNCS.PHASECHK.TRANS64.TRYWAIT P1, [R0+URZ+0x36420], R5 ;  /* 0x03642005000075a7 */ /* 0x0044e4000802017f */
[----:B---3--:R-:W-:Y:S05]  /*abc0*/  @!P1 NANOSLEEP.SYNCS 0x989680 ;  /* 0x009896800000995d */ /* 0x008fea0003900000 */
[----:B------:R-:W3:Y:S02]  /*abd0*/  @!P1 SYNCS.PHASECHK.TRANS64 P1, [R0+URZ+0x36420], R5 ;  /* 0x03642005000095a7 */ /* 0x000ee4000802007f */
[----:B---3--:R-:W-:Y:S05]  /*abe0*/  @!P1 BRA `(.L_x_2503) ;  /* 0xfffffffc00f09947 */ /* 0x008fea000383ffff */
[----:B------:R-:W-:Y:S05]  /*abf0*/  BRA `(.L_x_2504) ;  /* 0xffffffe800d47947 */ /* 0x000fea000383ffff */
.L_x_2470:
[----:B--2---:R2:W3:Y:S02]  /*ac00*/  SYNCS.PHASECHK.TRANS64.TRYWAIT P1, [R0+URZ+0x36438], R6 ;  /* 0x03643806000075a7 */ /* 0x0044e4000802017f */
[----:B---3--:R-:W-:Y:S05]  /*ac10*/  @!P1 NANOSLEEP.SYNCS 0x989680 ;  /* 0x009896800000995d */ /* 0x008fea0003900000 */
[----:B------:R-:W3:Y:S02]  /*ac20*/  @!P1 SYNCS.PHASECHK.TRANS64 P1, [R0+URZ+0x36438], R6 ;  /* 0x03643806000095a7 */ /* 0x000ee4000802007f */
[----:B---3--:R-:W-:Y:S05]  /*ac30*/  @!P1 BRA `(.L_x_2470) ;  /* 0xfffffffc00f09947 */ /* 0x008fea000383ffff */
[----:B------:R-:W-:Y:S05]  /*ac40*/  BRA `(.L_x_2505) ;  /* 0xffffffec00a07947 */ /* 0x000fea000383ffff */
.L_x_2472:
[----:B-1----:R1:W2:Y:S02]  /*ac50*/  SYNCS.PHASECHK.TRANS64.TRYWAIT P1, [R0+URZ+0x36428], R5 ;  /* 0x03642805000075a7 */ /* 0x0022a4000802017f */
[----:B--2---:R-:W-:Y:S05]  /*ac60*/  @!P1 NANOSLEEP.SYNCS 0x989680 ;  /* 0x009896800000995d */ /* 0x004fea0003900000 */
[----:B------:R-:W2:Y:S02]  /*ac70*/  @!P1 SYNCS.PHASECHK.TRANS64 P1, [R0+URZ+0x36428], R5 ;  /* 0x03642805000095a7 */ /* 0x000ea4000802007f */
[----:B--2---:R-:W-:Y:S05]  /*ac80*/  @!P1 BRA `(.L_x_2472) ;  /* 0xfffffffc00f09947 */ /* 0x004fea000383ffff */
[----:B------:R-:W-:Y:S05]  /*ac90*/  BRA `(.L_x_2506) ;  /* 0xfffffff0004c7947 */ /* 0x000fea000383ffff */
.L_x_2474:
[----:B--2---:R2:W3:Y:S02]  /*aca0*/  SYNCS.PHASECHK.TRANS64.TRYWAIT P1, [R0+URZ+0x36438], R3 ;  /* 0x03643803000075a7 */ /* 0x0044e4000802017f */
[----:B---3--:R-:W-:Y:S05]  /*acb0*/  @!P1 NANOSLEEP.SYNCS 0x989680 ;  /* 0x009896800000995d */ /* 0x008fea0003900000 */
[----:B------:R-:W3:Y:S02]  /*acc0*/  @!P1 SYNCS.PHASECHK.TRANS64 P1, [R0+URZ+0x36438], R3 ;  /* 0x03643803000095a7 */ /* 0x000ee4000802007f */
[----:B---3--:R-:W-:Y:S05]  /*acd0*/  @!P1 BRA `(.L_x_2474) ;  /* 0xfffffffc00f09947 */ /* 0x008fea000383ffff */
[----:B------:R-:W-:Y:S05]  /*ace0*/  BRA `(.L_x_2507) ;  /* 0xfffffff400087947 */ /* 0x000fea000383ffff */
.L_x_2476:
[----:B------:R-:W-:Y:S01]  /*acf0*/  BSSY B0, `(.L_x_2508) ;  /* 0x0000006000007945 */ /* 0x000fe20003800000 */
[----:B------:R-:W-:-:S07]  /*ad00*/  IMAD.MOV.U32 R15, RZ, RZ, -0x1 ;  /* 0xffffffffff0f7424 */ /* 0x000fce00078e00ff */
[----:B--2---:R-:W-:Y:S05]  /*ad10*/  WARPSYNC.COLLECTIVE R15, `(.L_x_2509) ;  /* 0x000000000f0c7348 */ /* 0x004fea0003c00000 */
[----:B------:R-:W-:Y:S02]  /*ad20*/  ELECT P6, UR62, PT ;  /* 0x00000000003e782f */ /* 0x000fe400038c0000 */
[----:B------:R-:W-:Y:S01]  /*ad30*/  MOV R14, UR62 ;  /* 0x0000003e000e7c02 */ /* 0x000fe20008000f00 */
[----:B--2---:R-:W-:Y:S10]  /*ad40*/  ENDCOLLECTIVE ;  /* 0x000000000000791b */ /* 0x004ff40003800000 */
.L_x_2509:
[----:B------:R-:W-:Y:S05]  /*ad50*/  BSYNC B0 ;  /* 0x0000000000007941 */ /* 0x000fea0003800000 */
.L_x_2508:
[----:B------:R-:W-:Y:S05]  /*ad60*/  BRA `(.L_x_2510) ;  /* 0xfffffff400c47947 */ /* 0x000fea000383ffff */
.L_x_2478:
[----:B-1----:R1:W3:Y:S02]  /*ad70*/  SYNCS.PHASECHK.TRANS64.TRYWAIT P0, [R7+URZ], R4 ;  /* 0x00000004070075a7 */ /* 0x0022e4000800017f */
[----:B---3--:R-:W-:Y:S05]  /*ad80*/  @!P0 NANOSLEEP.SYNCS 0x989680 ;  /* 0x009896800000895d */ /* 0x008fea0003900000 */
[----:B------:R-:W3:Y:S02]  /*ad90*/  @!P0 SYNCS.PHASECHK.TRANS64 P0, [R7+URZ], R4 ;  /* 0x00000004070085a7 */ /* 0x000ee4000800007f */
[----:B---3--:R-:W-:Y:S05]  /*ada0*/  @!P0 BRA `(.L_x_2478) ;  /* 0xfffffffc00f08947 */ /* 0x008fea000383ffff */
[----:B------:R-:W-:Y:S05]  /*adb0*/  BRA `(.L_x_2511) ;  /* 0xfffffff800047947 */ /* 0x000fea000383ffff */
.L_x_2479:
[----:B---3--:R3:W4:Y:S02]  /*adc0*/  SYNCS.PHASECHK.TRANS64.TRYWAIT P0, [R3+URZ], R0 ;  /* 0x00000000030075a7 */ /* 0x008724000800017f */
[----:B----4-:R-:W-:Y:S05]  /*add0*/  @!P0 NANOSLEEP.SYNCS 0x989680 ;  /* 0x009896800000895d */ /* 0x010fea0003900000 */
[----:B------:R-:W4:Y:S02]  /*ade0*/  @!P0 SYNCS.PHASECHK.TRANS64 P0, [R3+URZ], R0 ;  /* 0x00000000030085a7 */ /* 0x000f24000800007f */
[----:B----4-:R-:W-:Y:S05]  /*adf0*/  @!P0 BRA `(.L_x_2479) ;  /* 0xfffffffc00f08947 */ /* 0x010fea000383ffff */
[----:B------:R-:W-:Y:S05]  /*ae00*/  BRA `(.L_x_2512) ;  /* 0xfffffff400f87947 */ /* 0x000fea000383ffff */
.L_x_2513:
        /* <DEDUP_REMOVED lines=15> */
.L_x_3870:


//--------------------- .text._ZN7cutlass13device_kernelIN5flash11enable_sm90INS1_16FlashAttnBwdSm90INS1_25CollectiveMainloopBwdSm90ILi2ELi1ELi1EN4cute5tupleIJNS5_1CILi1EEES8_S8_EEENS6_IJNS7_ILi64EEENS7_ILi96EEENS7_ILi192EEEEEENS_6half_tEfNS_4arch4Sm90ELb1ELb0ELb1ELb0ELb0ELb0ELb1ELb0ELi3ELi1ELi1ELi1ELb0EEENS1_21CollectiveEpilogueBwdISD_SE_SG_Li384ELb0ELb1ELi3EEENS1_25SingleTileBwdLPTSchedulerILb0ELi96ELb0EEEEEEEEEvNT_6ParamsE --------------------------
	.section	.text._ZN7cutlass13device_kernelIN5flash11enable_sm90INS1_16FlashAttnBwdSm90INS1_25CollectiveMainloopBwdSm90ILi2ELi1ELi1EN4cute5tupleIJNS5_1CILi1EEES8_S8_EEENS6_IJNS7_ILi64EEENS7_ILi96EEENS7_ILi192EEEEEENS_6half_tEfNS_4arch4Sm90ELb1ELb0ELb1ELb0ELb0ELb0ELb1ELb0ELi3ELi1ELi1ELi1ELb0EEENS1_21CollectiveEpilogueBwdISD_SE_SG_Li384ELb0ELb1ELi3EEENS1_25SingleTileBwdLPTSchedulerILb0ELi96ELb0EEEEEEEEEvNT_6ParamsE,"ax",@progbits
	.align	128
.text._ZN7cutlass13device_kernelIN5flash11enable_sm90INS1_16FlashAttnBwdSm90INS1_25CollectiveMainloopBwdSm90ILi2ELi1ELi1EN4cute5tupleIJNS5_1CILi1EEES8_S8_EEENS6_IJNS7_ILi64EEENS7_ILi96EEENS7_ILi192EEEEEENS_6half_tEfNS_4arch4Sm90ELb1ELb0ELb1ELb0ELb0ELb0ELb1ELb0ELi3ELi1ELi1ELi1ELb0EEENS1_21CollectiveEpilogueBwdISD_SE_SG_Li384ELb0ELb1ELi3EEENS1_25SingleTileBwdLPTSchedulerILb0ELi96ELb0EEEEEEEEEvNT_6ParamsE:
        .type           _ZN7cutlass13device_kernelIN5flash11enable_sm90INS1_16FlashAttnBwdSm90INS1_25CollectiveMainloopBwdSm90ILi2ELi1ELi1EN4cute5tupleIJNS5_1CILi1EEES8_S8_EEENS6_IJNS7_ILi64EEENS7_ILi96EEENS7_ILi192EEEEEENS_6half_tEfNS_4arch4Sm90ELb1ELb0ELb1ELb0ELb0ELb0ELb1ELb0ELi3ELi1ELi1ELi1ELb0EEENS1_21CollectiveEpilogueBwdISD_SE_SG_Li384ELb0ELb1ELi3EEENS1_25SingleTileBwdLPTSchedulerILb0ELi96ELb0EEEEEEEEEvNT_6ParamsE,@function
        .size           _ZN7cutlass13device_kernelIN5flash11enable_sm90INS1_16FlashAttnBwdSm90INS1_25CollectiveMainloopBwdSm90ILi2ELi1ELi1EN4cute5tupleIJNS5_1CILi1EEES8_S8_EEENS6_IJNS7_ILi64EEENS7_ILi96EEENS7_ILi192EEEEEENS_6half_tEfNS_4arch4Sm90ELb1ELb0ELb1ELb0ELb0ELb0ELb1ELb0ELi3ELi1ELi1ELi1ELb0EEENS1_21CollectiveEpilogueBwdISD_SE_SG_Li384ELb0ELb1ELi3EEENS1_25SingleTileBwdLPTSchedulerILb0ELi96ELb0EEEEEEEEEvNT_6ParamsE,(.L_x_3871 - _ZN7cutlass13device_kernelIN5flash11enable_sm90INS1_16FlashAttnBwdSm90INS1_25CollectiveMainloopBwdSm90ILi2ELi1ELi1EN4cute5tupleIJNS5_1CILi1EEES8_S8_EEENS6_IJNS7_ILi64EEENS7_ILi96EEENS7_ILi192EEEEEENS_6half_tEfNS_4arch4Sm90ELb1ELb0ELb1ELb0ELb0ELb0ELb1ELb0ELi3ELi1ELi1ELi1ELb0EEENS1_21CollectiveEpilogueBwdISD_SE_SG_Li384ELb0ELb1ELi3EEENS1_25SingleTileBwdLPTSchedulerILb0ELi96ELb0EEEEEEEEEvNT_6ParamsE)
        .other          _ZN7cutlass13device_kernelIN5flash11enable_sm90INS1_16FlashAttnBwdSm90INS1_25CollectiveMainloopBwdSm90ILi2ELi1ELi1EN4cute5tupleIJNS5_1CILi1EEES8_S8_EEENS6_IJNS7_ILi64EEENS7_ILi96EEENS7_ILi192EEEEEENS_6half_tEfNS_4arch4Sm90ELb1ELb0ELb1ELb0ELb0ELb0ELb1ELb0ELi3ELi1ELi1ELi1ELb0EEENS1_21CollectiveEpilogueBwdISD_SE_SG_Li384ELb0ELb1ELi3EEENS1_25SingleTileBwdLPTSchedulerILb0ELi96ELb0EEEEEEEEEvNT_6ParamsE,@"STO_CUDA_ENTRY STV_DEFAULT"
_ZN7cutlass13device_kernelIN5flash11enable_sm90INS1_16FlashAttnBwdSm90INS1_25CollectiveMainloopBwdSm90ILi2ELi1ELi1EN4cute5tupleIJNS5_1CILi1EEES8_S8_EEENS6_IJNS7_ILi64EEENS7_ILi96EEENS7_ILi192EEEEEENS_6half_tEfNS_4arch4Sm90ELb1ELb0ELb1ELb0ELb0ELb0ELb1ELb0ELi3ELi1ELi1ELi1ELb0EEENS1_21CollectiveEpilogueBwdISD_SE_SG_Li384ELb0ELb1ELi3EEENS1_25SingleTileBwdLPTSchedulerILb0ELi96ELb0EEEEEEEEEvNT_6ParamsE:
        /* <DEDUP_REMOVED lines=29> */
.L_x_2515:
[----:B------:R-:W-:Y:S05]  /*01d0*/  BSYNC B0 ;  /* 0x0000000000007941 */ /* 0x000fea0003800000 */
.L_x_2514:
        /* <DEDUP_REMOVED lines=34> */
.L_x_2516:
        /* <DEDUP_REMOVED lines=20> */
.L_x_2517:
[----:B---3--:R-:W-:Y:S01]  /*0540*/  ISETP.NE.AND P0, PT, R2, RZ, PT ;  /* 0x000000ff0200720c */ /* 0x008fe20003f05270 */
[----:B------:R-:W-:Y:S01]  /*0550*/  IMAD.MOV.U32 R2, RZ, RZ, 0x1 ;  /* 0x00000001ff027424 */ /* 0x000fe200078e00ff */
[----:B------:R-:W-:-:S04]  /*0560*/  NOP ;  /* 0x0000000000007918 */ /* 0x000fc80000000000 */
[----:B------:R-:W-:-:S05]  /*0570*/  SEL R2, R2, 0x2, !P0 ;  /* 0x0000000202027807 */ /* 0x000fca0004000000 */
[----:B------:R3:W-:Y:S01]  /*0580*/  STL [R1+0xc], R2 ;  /* 0x00000c0201007387 */ /* 0x0007e20000100800 */
[----:B-12-4-:R-:W-:Y:S06]  /*0590*/  BAR.SYNC.DEFER_BLOCKING 0x0 ;  /* 0x0000000000007b1d */ /* 0x016fec0000010000 */
[----:B------:R-:W-:Y:S05]  /*05a0*/  @!P0 BRA `(.L_x_2518) ;  /* 0x00000058002c8947 */ /* 0x000fea0003800000 */
.L_x_2519:
[----:B------:R-:W-:-:S08]  /*05b0*/  NOP ;  /* 0x0000000000007918 */ /* 0x000fd00000000000 */
[----:B------:R-:W1:Y:S02]  /*05c0*/  USETMAXREG.TRY_ALLOC.CTAPOOL UP0, 0xa0 ;  /* 0x000000a0000079c8 */ /* 0x000e640008000600 */
[----:B-1----:R-:W-:-:S13]  /*05d0*/  PLOP3.LUT P0, PT, PT, PT, UP0, 0x80, 0x0 ;  /* 0x000000000000781c */ /* 0x002fda0003f0f008 */
[----:B------:R-:W-:Y:S05]  /*05e0*/  @!P0 BRA `(.L_x_2519) ;  /* 0xfffffffc00f08947 */ /* 0x000fea000383ffff */
[----:B------:R-:W-:Y:S01]  /*05f0*/  LOP3.LUT R0, R0, 0x3, RZ, 0xc0, !PT ;  /* 0x0000000300007812 */ /* 0x000fe200078ec0ff */
[----:B---3--:R-:W1:Y:S01]  /*0600*/  S2R R2, SR_TID.X ;  /* 0x0000000000027919 */ /* 0x008e620000002100 */
[----:B------:R-:W2:Y:S01]  /*0610*/  S2UR UR7, SR_CTAID.X ;  /* 0x00000000000779c3 */ /* 0x000ea20000002500 */
[----:B------:R-:W-:Y:S02]  /*0620*/  ULDC UR8, c[0x0][0xb50] ;  /* 0x0002d40000087ab9 */ /* 0x000fe40000000800 */
[----:B------:R-:W-:Y:S01]  /*0630*/  UISETP.NE.AND UP0, UPT, UR8, 0x1, UPT ;  /* 0x000000010800788c */ /* 0x000fe2000bf05270 */
[----:B------:R-:W3:Y:S04]  /*0640*/  SHFL.IDX PT, R0, R0, RZ, 0x1f ;  /* 0x00001fff00007589 */ /* 0x000ee800000e0000 */
[----:B------:R-:W4:Y:S06]  /*0650*/  LDC R3, c[0x0][0xb68] ;  /* 0x0002da00ff037b82 */ /* 0x000f2c0000000800 */
[----:B------:R-:W-:Y:S01]  /*0660*/  @UP0 ULDC UR4, c[0x0][0xb54] ;  /* 0x0002d50000040ab9 */ /* 0x000fe20000000800 */
[----:B------:R-:W-:Y:S01]  /*0670*/  @UP0 ULDC UR9, c[0x0][0xb58] ;  /* 0x0002d60000090ab9 */ /* 0x000fe20000000800 */
[----:B--2---:R-:W-:-:S02]  /*0680*/  UIMAD.WIDE.U32 UR4, UR7, UR4, URZ ;  /* 0x00000004070472a5 */ /* 0x004fc4000f8e003f */
[----:B------:R-:W-:Y:S01]  /*0690*/  UMOV UR6, UR7 ;  /* 0x0000000700067c82 */ /* 0x000fe20008000000 */
[----:B---3--:R-:W-:Y:S01]  /*06a0*/  ISETP.NE.AND P0, PT, R0, RZ, PT ;  /* 0x000000ff0000720c */ /* 0x008fe20003f05270 */
[----:B------:R-:W-:Y:S01]  /*06b0*/  @UP0 USHF.R.U32.HI UR6, URZ, UR9, UR5 ;  /* 0x000000093f060299 */ /* 0x000fe20008011605 */
[----:B-1----:R-:W-:-:S03]  /*06c0*/  SHF.R.U32.HI R2, RZ, 0x7, R2 ;  /* 0x00000007ff027819 */ /* 0x002fc60000011602 */
[----:B------:R-:W-:-:S04]  /*06d0*/  UIADD3 UR4, -UR6, URZ, URZ ;  /* 0x0000003f06047290 */ /* 0x000fc8000fffe13f */
[----:B------:R-:W-:-:S04]  /*06e0*/  UIMAD UR10, UR8, UR4, UR7 ;  /* 0x00000004080a72a4 */ /* 0x000fc8000f8e0207 */
[----:B------:R-:W-:-:S05]  /*06f0*/  @!P0 VIADD R2, R2, 0x9 ;  /* 0x0000000902028836 */ /* 0x000fca0000000000 */
[----:B------:R1:W-:Y:S06]  /*0700*/  @!P0 BAR.ARV R2, 0xa0 ;  /* 0x000280020000851d */ /* 0x0003ec0000002000 */
[----:B----4-:R-:W-:-:S13]  /*0710*/  ISETP.LE.AND P0, PT, R3, UR6, PT ;  /* 0x0000000603007c0c */ /* 0x010fda000bf03270 */
[----:B-1----:R-:W-:Y:S05]  /*0720*/  @!P0 BRA `(.L_x_2520) ;  /* 0x0000000000208947 */ /* 0x002fea0003800000 */
[----:B------:R-:W-:Y:S01]  /*0730*/  ULDC UR7, c[0x0][0xb5c] ;  /* 0x0002d70000077ab9 */ /* 0x000fe20000000800 */
[----:B------:R-:W-:Y:S01]  /*0740*/  UMOV UR38, UR10 ;  /* 0x0000000a00267c82 */ /* 0x000fe20008000000 */
[----:B------:R-:W-:-:S11]  /*0750*/  UISETP.NE.AND UP0, UPT, UR7, 0x1, UPT ;  /* 0x000000010700788c */ /* 0x000fd6000bf05270 */
[----:B------:R-:W-:Y:S02]  /*0760*/  @UP0 ULDC.64 UR8, c[0x0][0xb60] ;  /* 0x0002d80000080ab9 */ /* 0x000fe40000000a00 */
[----:B------:R-:W-:-:S04]  /*0770*/  UIMAD.WIDE.U32 UR4, UR10, UR8, URZ ;  /* 0x000000080a0472a5 */ /* 0x000fc8000f8e003f */
[----:B------:R-:W-:-:S04]  /*0780*/  @UP0 USHF.R.U32.HI UR38, URZ, UR9, UR5 ;  /* 0x000000093f260299 */ /* 0x000fc80008011605 */
[----:B------:R-:W-:Y:S01]  /*0790*/  UIMAD UR4, UR38, UR7, URZ ;  /* 0x00000007260472a4 */ /* 0x000fe2000f8e023f */
[----:B------:R-:W-:Y:S11]  /*07a0*/  BRA `(.L_x_2521) ;  /* 0x00000000001c7947 */ /* 0x000ff60003800000 */
.L_x_2520:
[----:B------:R-:W-:Y:S01]  /*07b0*/  ULDC UR7, c[0x0][0xb44] ;  /* 0x0002d10000077ab9 */ /* 0x000fe20000000800 */
[----:B------:R-:W-:Y:S01]  /*07c0*/  UMOV UR38, UR10 ;  /* 0x0000000a00267c82 */ /* 0x000fe20008000000 */
[----:B------:R-:W-:-:S11]  /*07d0*/  UISETP.NE.AND UP0, UPT, UR7, 0x1, UPT ;  /* 0x000000010700788c */ /* 0x000fd6000bf05270 */
[----:B------:R-:W-:Y:S02]  /*07e0*/  @UP0 ULDC.64 UR8, c[0x0][0xb48] ;  /* 0x0002d20000080ab9 */ /* 0x000fe40000000a00 */
[----:B------:R-:W-:-:S04]  /*07f0*/  UIMAD.WIDE.U32 UR4, UR10, UR8, URZ ;  /* 0x000000080a0472a5 */ /* 0x000fc8000f8e003f */
[----:B------:R-:W-:-:S04]  /*0800*/  @UP0 USHF.R.U32.HI UR38, URZ, UR9, UR5 ;  /* 0x000000093f260299 */ /* 0x000fc80008011605 */
[----:B------:R-:W-:-:S12]  /*0810*/  UIMAD UR4, UR38, UR7, URZ ;  /* 0x00000007260472a4 */ /* 0x000fd8000f8e023f */
.L_x_2521:
[----:B------:R-:W-:Y:S01]  /*0820*/  ULDC UR43, c[0x0][0xb38] ;  /* 0x0002ce00002b7ab9 */ /* 0x000fe20000000800 */
[----:B------:R-:W-:Y:S02]  /*0830*/  UIADD3 UR4, UR10, -UR4, URZ ;  /* 0x800000040a047290 */ /* 0x000fe4000fffe03f */
[----:B------:R-:W-:Y:S01]  /*0840*/  UISETP.NE.AND UP0, UPT, UR43, 0x1, UPT ;  /* 0x000000012b00788c */ /* 0x000fe2000bf05270 */
[----:B------:R-:W-:Y:S02]  /*0850*/  ULDC UR5, c[0x0][0xb44] ;  /* 0x0002d10000057ab9 */ /* 0x000fe40000000800 */
[----:B------:R-:W-:-:S08]  /*0860*/  UIMAD UR6, UR6, UR5, UR4 ;  /* 0x00000005060672a4 */ /* 0x000fd0000f8e0204 */
[----:B------:R-:W-:Y:S01]  /*0870*/  @UP0 ULDC UR4, c[0x0][0xb3c] ;  /* 0x0002cf0000040ab9 */ /* 0x000fe20000000800 */
[----:B------:R-:W-:Y:S01]  /*0880*/  @UP0 ULDC UR7, c[0x0][0xb40] ;  /* 0x0002d00000070ab9 */ /* 0x000fe20000000800 */
[----:B------:R-:W-:Y:S02]  /*0890*/  UIMAD.WIDE.U32 UR4, UR6, UR4, URZ ;  /* 0x00000004060472a5 */ /* 0x000fe4000f8e003f */
[----:B------:R-:W-:Y:S02]  /*08a0*/  UMOV UR44, UR6 ;  /* 0x00000006002c7c82 */ /* 0x000fe40008000000 */
[----:B------:R-:W-:-:S04]  /*08b0*/  @UP0 USHF.R.U32.HI UR44, URZ, UR7, UR5 ;  /* 0x000000073f2c0299 */ /* 0x000fc80008011605 */
[----:B------:R-:W-:Y:S02]  /*08c0*/  UIADD3 UR4, -UR44, URZ, URZ ;  /* 0x0000003f2c047290 */ /* 0x000fe4000fffe13f */
[----:B------:R-:W-:Y:S02]  /*08d0*/  ISETP.LE.AND P0, PT, RZ, UR44, PT ;  /* 0x0000002cff007c0c */ /* 0x000fe4000bf03270 */
[----:B------:R-:W-:-:S11]  /*08e0*/  UIMAD UR43, UR43, UR4, UR6 ;  /* 0x000000042b2b72a4 */ /* 0x000fd6000f8e0206 */
[----:B------:R-:W-:Y:S05]  /*08f0*/  @!P0 EXIT ;  /* 0x000000000000894d */ /* 0x000fea0003800000 */
[----:B------:R-:W-:Y:S01]  /*0900*/  ULDC UR5, c[0x0][0x280] ;  /* 0x0000a00000057ab9 */ /* 0x000fe20000000800 */
[----:B------:R-:W-:Y:S01]  /*0910*/  ULDC UR6, c[0x0][0x290] ;  /* 0x0000a40000067ab9 */ /* 0x000fe20000000800 */
[----:B------:R-:W-:Y:S01]  /*0920*/  UIMAD UR4, UR38, 0x60, UR5 ;  /* 0x00000060260478a4 */ /* 0x000fe2000f8e0205 */
[----:B------:R-:W-:Y:S01]  /*0930*/  PLOP3.LUT P0, PT, PT, PT, PT, 0x80, 0x0 ;  /* 0x000000000000781c */ /* 0x000fe20003f0f070 */
[----:B------:R-:W-:Y:S01]  /*0940*/  ULDC UR7, c[0x0][0x74c] ;  /* 0x0001d30000077ab9 */ /* 0x000fe20000000800 */
[----:B------:R-:W-:Y:S01]  /*0950*/  CS2R R70, SRZ ;  /* 0x0000000000467805 */ /* 0x000fe2000001ff00 */
[----:B------:R-:W-:Y:S01]  /*0960*/  UIADD3 UR6, -UR7, UR4, -UR6 ;  /* 0x0000000407067290 */ /* 0x000fe2000fffe906 */
[----:B------:R-:W-:Y:S01]  /*0970*/  CS2R R68, SRZ ;  /* 0x0000000000447805 */ /* 0x000fe2000001ff00 */
[----:B------:R-:W-:Y:S01]  /*0980*/  UIADD3 UR4, UR5, 0x3f, URZ ;  /* 0x0000003f05047890 */ /* 0x000fe2000fffe03f */
[----:B------:R-:W-:Y:S01]  /*0990*/  CS2R R66, SRZ ;  /* 0x0000000000427805 */ /* 0x000fe2000001ff00 */
[----:B------:R-:W-:Y:S01]  /*09a0*/  USHF.R.S32.HI UR7, URZ, 0x1f, UR6 ;  /* 0x0000001f3f077899 */ /* 0x000fe20008011406 */
[----:B------:R-:W-:Y:S01]  /*09b0*/  CS2R R64, SRZ ;  /* 0x0000000000407805 */ /* 0x000fe2000001ff00 */
[----:B------:R-:W-:Y:S01]  /*09c0*/  USHF.R.S32.HI UR5, URZ, 0x1f, UR4 ;  /* 0x0000001f3f057899 */ /* 0x000fe20008011404 */
[----:B------:R-:W-:Y:S01]  /*09d0*/  CS2R R62, SRZ ;  /* 0x00000000003e7805 */ /* 0x000fe2000001ff00 */
[----:B------:R-:W-:Y:S01]  /*09e0*/  ULEA.HI UR7, UR7, UR6, URZ, 0x6 ;  /* 0x0000000607077291 */ /* 0x000fe2000f8f303f */
[----:B------:R-:W-:Y:S01]  /*09f0*/  CS2R R60, SRZ ;  /* 0x00000000003c7805 */ /* 0x000fe2000001ff00 */
[----:B------:R-:W-:Y:S01]  /*0a00*/  ULEA.HI UR5, UR5, UR4, URZ, 0x6 ;  /* 0x0000000405057291 */ /* 0x000fe2000f8f303f */
[----:B------:R-:W-:Y:S01]  /*0a10*/  CS2R R58, SRZ ;  /* 0x00000000003a7805 */ /* 0x000fe2000001ff00 */
[----:B------:R-:W-:Y:S01]  /*0a20*/  USHF.R.S32.HI UR7, URZ, 0x6, UR7 ;  /* 0x000000063f077899 */ /* 0x000fe20008011407 */
[----:B------:R-:W-:Y:S01]  /*0a30*/  CS2R R56, SRZ ;  /* 0x0000000000387805 */ /* 0x000fe2000001ff00 */
[----:B------:R-:W-:Y:S01]  /*0a40*/  USHF.R.S32.HI UR36, URZ, 0x6, UR5 ;  /* 0x000000063f247899 */ /* 0x000fe20008011405 */
[----:B------:R-:W-:-:S02]  /*0a50*/  CS2R R54, SRZ ;  /* 0x0000000000367805 */ /* 0x000fc4000001ff00 */
[----:B------:R-:W-:Y:S02]  /*0a60*/  CS2R R52, SRZ ;  /* 0x0000000000347805 */ /* 0x000fe4000001ff00 */
[----:B------:R-:W-:Y:S02]  /*0a70*/  CS2R R50, SRZ ;  /* 0x0000000000327805 */ /* 0x000fe4000001ff00 */
[----:B------:R-:W-:Y:S02]  /*0a80*/  VIMNMX R16, RZ, UR7, !PT ;  /* 0x00000007ff107c48 */ /* 0x000fe4000ffe0100 */
[----:B------:R-:W-:Y:S02]  /*0a90*/  CS2R R48, SRZ ;  /* 0x0000000000307805 */ /* 0x000fe4000001ff00 */
[----:B------:R-:W-:Y:S02]  /*0aa0*/  CS2R R46, SRZ ;  /* 0x00000000002e7805 */ /* 0x000fe4000001ff00 */
[----:B------:R-:W-:-:S02]  /*0ab0*/  CS2R R44, SRZ ;  /* 0x00000000002c7805 */ /* 0x000fc4000001ff00 */
[----:B------:R-:W-:Y:S02]  /*0ac0*/  ISETP.LT.AND P1, PT, R16, UR36, PT ;  /* 0x0000002410007c0c */ /* 0x000fe4000bf21270 */
        /* <DEDUP_REMOVED lines=33> */
[----:B------:R-:W-:Y:S01]  /*0ce0*/  CS2R R72, SRZ ;  /* 0x0000000000487805 */ /* 0x000fe2000001ff00 */
[----:B------:R-:W-:Y:S06]  /*0cf0*/  @!P1 BRA `(.L_x_2522) ;  /* 0x00000034001c9947 */ /* 0x000fec0003800000 */
[----:B------:R-:W1:Y:S01]  /*0d00*/  S2UR UR4, SR_CgaCtaId ;  /* 0x00000000000479c3 */ /* 0x000e620000008800 */
[----:B------:R-:W-:Y:S01]  /*0d10*/  UMOV UR37, 0x400 ;  /* 0x0000040000257882 */ /* 0x000fe20000000000 */
[----:B------:R-:W-:Y:S01]  /*0d20*/  ULDC UR40, c[0x0][0x75c] ;  /* 0x0001d70000287ab9 */ /* 0x000fe20000000800 */
[----:B------:R-:W-:Y:S01]  /*0d30*/  ULDC UR41, c[0x0][0x744] ;  /* 0x0001d10000297ab9 */ /* 0x000fe20000000800 */
        /* <DEDUP_REMOVED lines=21> */
.L_x_2524:
        /* <DEDUP_REMOVED lines=15> */
.L_x_2523:
        /* <DEDUP_REMOVED lines=20> */
.L_x_2526:
        /* <DEDUP_REMOVED lines=15> */
.L_x_2525:
        /* <DEDUP_REMOVED lines=8> */
.L_x_2640:
        /* <DEDUP_REMOVED lines=19> */
.L_x_2528:
[----:B------:R-:W3:Y:S01]  /*1360*/  LDL.LU R15, [R1+0xc] ;  /* 0x00000c00010f7983 */ /* 0x000ee20000300800 */
[----:B------:R-:W-:Y:S01]  /*1370*/  IMAD.IADD R12, R8, 0x1, -R9 ;  /* 0x00000001080c7824 */ /* 0x000fe200078e0a09 */
[--C-:B------:R-:W-:Y:S01]  /*1380*/  SHF.R.S32.HI R5, RZ, 0x1, R2.reuse ;  /* 0x00000001ff057819 */ /* 0x100fe20000011402 */
[----:B------:R-:W-:Y:S01]  /*1390*/  IMAD.HI R11, R13, 0x55555556, RZ ;  /* 0x555555560d0b7827 */ /* 0x000fe200078e02ff */
[----:B------:R-:W-:Y:S01]  /*13a0*/  SHF.R.S32.HI R8, RZ, 0x1f, R2 ;  /* 0x0000001fff087819 */ /* 0x000fe20000011402 */
[----:B------:R-:W-:Y:S01]  /*13b0*/  ULDC UR4, c[0x0][0x290] ;  /* 0x0000a40000047ab9 */ /* 0x000fe20000000800 */
[----:B--2---:R-:W-:Y:S01]  /*13c0*/  SHF.R.S32.HI R10, RZ, 0x1f, R7 ;  /* 0x0000001fff0a7819 */ /* 0x004fe20000011407 */
[----:B------:R-:W-:Y:S01]  /*13d0*/  UIMAD UR4, UR38, -0x60, UR4 ;  /* 0xffffffa0260478a4 */ /* 0x000fe2000f8e0204 */
[----:B------:R-:W-:Y:S01]  /*13e0*/  LEA.HI R8, R8, R5, RZ, 0x2 ;  /* 0x0000000508087211 */ /* 0x000fe200078f10ff */
[----:B------:R-:W-:Y:S01]  /*13f0*/  ULDC UR5, c[0x0][0x280] ;  /* 0x0000a00000057ab9 */ /* 0x000fe20000000800 */
[----:B------:R-:W-:Y:S01]  /*1400*/  LEA.HI R10, R10, R7, RZ, 0x3 ;  /* 0x000000070a0a7211 */ /* 0x000fe200078f18ff */
[----:B------:R-:W-:Y:S01]  /*1410*/  UIADD3 UR5, UR4, 0x1, -UR5 ;  /* 0x0000000104057890 */ /* 0x000fe2000fffe805 */
[----:B------:R-:W-:-:S02]  /*1420*/  LOP3.LUT R8, R8, 0xfffffffc, RZ, 0xc0, !PT ;  /* 0xfffffffc08087812 */ /* 0x000fc400078ec0ff */
[----:B------:R-:W-:Y:S02]  /*1430*/  CS2R R70, SRZ ;  /* 0x0000000000467805 */ /* 0x000fe4000001ff00 */
[----:B------:R-:W-:Y:S01]  /*1440*/  LOP3.LUT R2, R2, 0x7fffffe, RZ, 0xc0, !PT ;  /* 0x07fffffe02027812 */ /* 0x000fe200078ec0ff */
[----:B------:R-:W-:Y:S01]  /*1450*/  IMAD.SHL.U32 R10, R10, 0x20, RZ ;  /* 0x000000200a0a7824 */ /* 0x000fe200078e00ff */
[----:B------:R-:W-:Y:S01]  /*1460*/  SHF.R.S32.HI R6, RZ, 0x4, R6 ;  /* 0x00000004ff067819 */ /* 0x000fe20000011406 */
[----:B------:R-:W-:Y:S01]  /*1470*/  IMAD.IADD R8, R5, 0x1, -R8 ;  /* 0x0000000105087824 */ /* 0x000fe200078e0a08 */
[----:B------:R-:W-:Y:S01]  /*1480*/  SHF.R.S32.HI R3, RZ, 0x1f, R0 ;  /* 0x0000001fff037819 */ /* 0x000fe20000011400 */
[----:B------:R-:W-:Y:S01]  /*1490*/  IMAD.IADD R9, R7, 0x1, -R2 ;  /* 0x0000000107097824 */ /* 0x000fe200078e0a02 */
[----:B------:R-:W-:Y:S01]  /*14a0*/  LOP3.LUT R10, R10, 0x7fffff00, RZ, 0xc0, !PT ;  /* 0x7fffff000a0a7812 */ /* 0x000fe200078ec0ff */
[----:B------:R-:W-:Y:S01]  /*14b0*/  IMAD.SHL.U32 R7, R8, 0x40, RZ ;  /* 0x0000004008077824 */ /* 0x000fe200078e00ff */
[----:B------:R-:W-:Y:S01]  /*14c0*/  LEA.HI R2, R3, R0, RZ, 0x2 ;  /* 0x0000000003027211 */ /* 0x000fe200078f10ff */
[----:B------:R-:W-:Y:S01]  /*14d0*/  IMAD.SHL.U32 R14, R6, 0x8, RZ ;  /* 0x00000008060e7824 */ /* 0x000fe200078e00ff */
[----:B------:R-:W-:Y:S01]  /*14e0*/  LEA.HI R18, R11, R11, RZ, 0x1 ;  /* 0x0000000b0b127211 */ /* 0x000fe200078f08ff */
[----:B------:R-:W-:Y:S01]  /*14f0*/  IMAD R10, R13, 0x800, R10 ;  /* 0x000008000d0a7824 */ /* 0x000fe200078e020a */
[----:B------:R-:W-:-:S02]  /*1500*/  LOP3.LUT R7, R7, 0xc0, RZ, 0xc0, !PT ;  /* 0x000000c007077812 */ /* 0x000fc400078ec0ff */
[----:B------:R-:W-:Y:S02]  /*1510*/  CS2R R68, SRZ ;  /* 0x0000000000447805 */ /* 0x000fe4000001ff00 */
[----:B------:R-:W-:Y:S01]  /*1520*/  LOP3.LUT R11, R2, 0x7ffffffc, RZ, 0xc0, !PT ;  /* 0x7ffffffc020b7812 */ /* 0x000fe200078ec0ff */
[----:B------:R-:W-:Y:S01]  /*1530*/  IMAD R9, R9, 0x20, R10 ;  /* 0x0000002009097824 */ /* 0x000fe200078e020a */
[----:B------:R-:W-:Y:S01]  /*1540*/  LOP3.LUT R14, R7, 0x8, R14, 0xf8, !PT ;  /* 0x00000008070e7812 */ /* 0x000fe200078ef80e */
[----:B------:R-:W-:Y:S01]  /*1550*/  IMAD R18, R18, -0x3, R13 ;  /* 0xfffffffd12127824 */ /* 0x000fe200078e020d */
[--C-:B------:R-:W-:Y:S01]  /*1560*/  SHF.R.S32.HI R5, RZ, 0x2, R2.reuse ;  /* 0x00000002ff057819 */ /* 0x100fe20000011402 */
[----:B------:R-:W-:Y:S01]  /*1570*/  IMAD.IADD R11, R0, 0x1, -R11 ;  /* 0x00000001000b7824 */ /* 0x000fe200078e0a0b */
[----:B------:R-:W-:Y:S01]  /*1580*/  SHF.R.S32.HI R6, RZ, 0x1f, R2 ;  /* 0x0000001fff067819 */ /* 0x000fe20000011402 */
[----:B------:R-:W-:Y:S01]  /*1590*/  IMAD R9, R12, 0x200, R9 ;  /* 0x000002000c097824 */ /* 0x000fe200078e0209 */
[----:B------:R-:W-:Y:S01]  /*15a0*/  SHF.R.U32.HI R7, RZ, 0x3, R7 ;  /* 0x00000003ff077819 */ /* 0x000fe20000011607 */
[----:B------:R-:W-:Y:S01]  /*15b0*/  IMAD R11, R18, 0x10, R11 ;  /* 0x00000010120b7824 */ /* 0x000fe200078e020b */
[----:B------:R-:W-:Y:S01]  /*15c0*/  LEA.HI R6, R6, R5, RZ, 0x3 ;  /* 0x0000000506067211 */ /* 0x000fe200078f18ff */
[----:B------:R-:W-:Y:S01]  /*15d0*/  IMAD.MOV.U32 R10, RZ, RZ, 0x20 ;  /* 0x00000020ff0a7424 */ /* 0x000fe200078e00ff */
[----:B------:R-:W-:Y:S01]  /*15e0*/  LOP3.LUT R14, R14, R7, RZ, 0x3c, !PT ;  /* 0x000000070e0e7212 */ /* 0x000fe200078e3cff */
[----:B------:R-:W-:Y:S01]  /*15f0*/  IMAD.SHL.U32 R157, R11, 0x2, RZ ;  /* 0x000000020b9d7824 */ /* 0x000fe200078e00ff */
[----:B------:R-:W-:Y:S01]  /*1600*/  LEA.HI R3, R3, R0, RZ, 0x5 ;  /* 0x0000000003037211 */ /* 0x000fe200078f28ff */
[----:B-1----:R-:W-:Y:S01]  /*1610*/  IMAD R13, R13, 0x400, R0 ;  /* 0x000004000d0d7824 */ /* 0x002fe200078e0200 */
[----:B------:R-:W-:Y:S01]  /*1620*/  LOP3.LUT R6, R6, 0xfffffff8, RZ, 0xc0, !PT ;  /* 0xfffffff806067812 */ /* 0x000fe200078ec0ff */
[----:B------:R-:W-:Y:S01]  /*1630*/  IMAD.IADD R9, R9, 0x1, R14 ;  /* 0x0000000109097824 */ /* 0x000fe200078e020e */
[----:B------:R-:W-:Y:S01]  /*1640*/  LOP3.LUT P0, RZ, R8, 0x2, RZ, 0xc0, !PT ;  /* 0x0000000208ff7812 */ /* 0x000fe2000780c0ff */
[----:B------:R-:W-:Y:S01]  /*1650*/  IMAD.SHL.U32 R0, R13, 0x4, RZ ;  /* 0x000000040d007824 */ /* 0x000fe200078e00ff */
[----:B------:R-:W-:Y:S01]  /*1660*/  SHF.R.S32.HI R3, RZ, 0x5, R3 ;  /* 0x00000005ff037819 */ /* 0x000fe20000011403 */
[----:B------:R-:W-:Y:S01]  /*1670*/  IMAD.IADD R6, R5, 0x1, -R6 ;  /* 0x0000000105067824 */ /* 0x000fe200078e0a06 */
[----:B------:R-:W-:Y:S01]  /*1680*/  SEL R10, R10, 0xffffffe0, !P0 ;  /* 0xffffffe00a0a7807 */ /* 0x000fe20004000000 */
[----:B------:R-:W-:Y:S01]  /*1690*/  IMAD.MOV.U32 R7, RZ, RZ, RZ ;  /* 0x000000ffff077224 */ /* 0x000fe200078e00ff */
[----:B------:R-:W-:Y:S01]  /*16a0*/  LEA R155, R9, UR37, 0x1 ;  /* 0x00000025099b7c11 */ /* 0x000fe2000f8e08ff */
[----:B------:R-:W-:Y:S01]  /*16b0*/  IMAD R6, R3, 0x10, R6 ;  /* 0x0000001003067824 */ /* 0x000fe200078e0206 */
[----:B------:R-:W-:Y:S01]  /*16c0*/  IADD3 R9, -R157, UR4, RZ ;  /* 0x000000049d097c10 */ /* 0x000fe2000fffe1ff */
[----:B------:R-:W-:Y:S01]  /*16d0*/  IMAD.MOV.U32 R2, RZ, RZ, RZ ;  /* 0x000000ffff027224 */ /* 0x000fe200078e00ff */
[----:B------:R-:W-:Y:S01]  /*16e0*/  IADD3 R3, R10, 0x30400, R155 ;  /* 0x000304000a037810 */ /* 0x000fe20007ffe09b */
[----:B------:R-:W-:Y:S01]  /*16f0*/  IMAD.MOV.U32 R5, RZ, RZ, RZ ;  /* 0x000000ffff057224 */ /* 0x000fe200078e00ff */
        /* <DEDUP_REMOVED lines=48> */
[----:B------:R-:W-:Y:S02]  /*1a00*/  LEA R0, R0, UR37, 0x2 ;  /* 0x0000002500007c11 */ /* 0x000fe4000f8e10ff */
[----:B------:R-:W-:Y:S02]  /*1a10*/  IADD3 R157, -R157, UR5, RZ ;  /* 0x000000059d9d7c10 */ /* 0x000fe4000fffe1ff */
[----:B-1-3--:R-:W-:-:S07]  /*1a20*/  LOP3.LUT R8, R15, 0x1, RZ, 0xfc, !PT ;  /* 0x000000010f087812 */ /* 0x00afce00078efcff */
.L_x_2540:
[----:B------:R-:W-:Y:S01]  /*1a30*/  ISETP.NE.AND P0, PT, R8, 0x3, PT ;  /* 0x000000030800780c */ /* 0x000fe20003f05270 */
[----:B------:R-:W-:-:S12]  /*1a40*/  YIELD ;  /* 0x0000000000007946 */ /* 0x000fd80003800000 */
[----:B-1----:R-:W-:Y:S05]  /*1a50*/  @!P0 BRA `(.L_x_2530) ;  /* 0x0000000000048947 */ /* 0x002fea0003800000 */
[----:B------:R-:W-:Y:S01]  /*1a60*/  BPT.TRAP 0x1 ;  /* 0x000000040000795c */ /* 0x000fe20000300000 */
.L_x_2530:
[----:B------:R-:W-:Y:S02]  /*1a70*/  LEA R3, R2, UR37, 0x3 ;  /* 0x0000002502037c11 */ /* 0x000fe4000f8e18ff */
[----:B------:R-:W-:-:S04]  /*1a80*/  SHF.L.U32 R10, R7, 0x1f, RZ ;  /* 0x0000001f070a7819 */ /* 0x000fc800000006ff */
[----:B------:R1:W2:Y:S01]  /*1a90*/  SYNCS.PHASECHK.TRANS64.TRYWAIT P1, [R3+URZ+0x36410], R10 ;  /* 0x0364100a030075a7 */ /* 0x0002a2000802017f */
[----:B------:R-:W-:Y:S05]  /*1aa0*/  @!P0 BRA `(.L_x_2531) ;  /* 0x0000000000048947 */ /* 0x000fea0003800000 */
[----:B------:R-:W-:Y:S01]  /*1ab0*/  BPT.TRAP 0x1 ;  /* 0x000000040000795c */ /* 0x000fe20000300000 */
.L_x_2531:
[----:B--2---:R-:W-:Y:S05]  /*1ac0*/  @P1 BRA `(.L_x_2532) ;  /* 0x0000000000081947 */ /* 0x004fea0003800000 */
[----:B------:R-:W2:Y:S02]  /*1ad0*/  SYNCS.PHASECHK.TRANS64.TRYWAIT P1, [R3+URZ+0x36410], R10 ;  /* 0x0364100a030075a7 */ /* 0x000ea4000802017f */
[----:B--2---:R-:W-:Y:S05]  /*1ae0*/  @!P1 BRA `(.L_x_2533) ;  /* 0x0000007c008c9947 */ /* 0x004fea0003800000 */
.L_x_2532:
        /* <DEDUP_REMOVED lines=103> */
.L_x_2534:
[----:B------:R-:W-:-:S04]  /*2160*/  SHF.L.U32 R14, R5, 0x1f, RZ ;  /* 0x0000001f050e7819 */ /* 0x000fc800000006ff */
[----:B------:R1:W1:Y:S01]  /*2170*/  SYNCS.PHASECHK.TRANS64.TRYWAIT P1, [UR37+0x36430], R14 ;  /* 0x0364300eff0075a7 */ /* 0x0002620008020165 */
[----:B------:R-:W-:Y:S05]  /*2180*/  @!P0 BRA `(.L_x_2535) ;  /* 0x0000000000048947 */ /* 0x000fea0003800000 */
[----:B------:R-:W-:Y:S01]  /*2190*/  BPT.TRAP 0x1 ;  /* 0x000000040000795c */ /* 0x000fe20000300000 */
.L_x_2535:
[----:B------:R-:W5:Y:S01]  /*21a0*/  LDL R15, [R1] ;  /* 0x00000000010f7983 */ /* 0x000f620000100800 */
        /* <DEDUP_REMOVED lines=14> */
[----:B------:R-:W-:-:S02]  /*2290*/  IMAD R120, R16, 0x40, R6 ;  /* 0x0000004010787824 */ /* 0x000fc400078e0206 */
[----:B------:R-:W-:Y:S01]  /*22a0*/  FMUL.FTZ R141, R133, UR40 ;  /* 0x00000028858d7c20 */ /* 0x000fe20008410000 */
[----:B------:R-:W-:Y:S01]  /*22b0*/  FMUL.FTZ R137, R134, UR40 ;  /* 0x0000002886897c20 */ /* 0x000fe20008410000 */
[----:B------:R-:W-:-:S03]  /*22c0*/  FMUL.FTZ R136, R135, UR40 ;  /* 0x0000002887887c20 */ /* 0x000fc60008410000 */
        /* <DEDUP_REMOVED lines=12> */
[----:B-----5:R-:W-:-:S02]  /*2390*/  VIADDMNMX R15, R120, R157, R15, PT ;  /* 0x0000009d780f7246 */ /* 0x020fc4000380010f */
[----:B------:R-:W-:Y:S01]  /*23a0*/  IADD3 R120, R157, 0x8, R120 ;  /* 0x000000089d787810 */ /* 0x000fe20007ffe078 */
[----:B-123--:R-:W-:Y:S06]  /*23b0*/  @P1 BRA `(.L_x_2536) ;  /* 0x0000000000081947 */ /* 0x00efec0003800000 */
[----:B------:R-:W1:Y:S02]  /*23c0*/  SYNCS.PHASECHK.TRANS64.TRYWAIT P1, [UR37+0x36430], R14 ;  /* 0x0364300eff0075a7 */ /* 0x000e640008020165 */
[----:B-1----:R-:W-:Y:S05]  /*23d0*/  @!P1 BRA `(.L_x_2537) ;  /* 0x0000007400649947 */ /* 0x002fea0003800000 */
.L_x_2536:
[----:B-1----:R-:W2:Y:S01]  /*23e0*/  LDL R121, [R1] ;  /* 0x0000000001797983 */ /* 0x002ea20000100800 */
[----:B------:R-:W1:Y:S01]  /*23f0*/  MUFU.TANH R141, R141 ;  /* 0x0000008d008d7308 */ /* 0x000e620000002400 */
[C---:B------:R-:W-:Y:S01]  /*2400*/  ISETP.GT.AND P2, PT, R15.reuse, RZ, PT ;  /* 0x000000ff0f00720c */ /* 0x040fe20003f44270 */
[----:B------:R-:W-:Y:S01]  /*2410*/  UIADD3 UR5, UR4, 0x9000, URZ ;  /* 0x0000900004057890 */ /* 0x000fe2000fffe03f */
[C---:B------:R-:W-:Y:S01]  /*2420*/  ISETP.GT.AND P3, PT, R15.reuse, 0x1, PT ;  /* 0x000000010f00780c */ /* 0x040fe20003f64270 */
[----:B------:R-:W-:Y:S01]  /*2430*/  UIADD3 UR4, UR37, 0x2a000, URZ ;  /* 0x0002a00025047890 */ /* 0x000fe2000fffe03f */
[C---:B------:R-:W-:Y:S01]  /*2440*/  ISETP.GT.AND P4, PT, R15.reuse, 0x8, PT ;  /* 0x000000080f00780c */ /* 0x040fe20003f84270 */
[----:B------:R-:W-:Y:S01]  /*2450*/  USHF.R.U32.HI UR5, URZ, 0x4, UR5 ;  /* 0x000000043f057899 */ /* 0x000fe20008011605 */
[C---:B------:R-:W-:Y:S01]  /*2460*/  ISETP.GT.AND P5, PT, R15.reuse, 0x9, PT ;  /* 0x000000090f00780c */ /* 0x040fe20003fa4270 */
[----:B------:R-:W3:Y:S01]  /*2470*/  MUFU.TANH R137, R137 ;  /* 0x0000008900897308 */ /* 0x000ee20000002400 */
[----:B------:R-:W-:Y:S01]  /*2480*/  FSEL R153, R12, -INF , P3 ;  /* 0xff8000000c997808 */ /* 0x000fe20001800000 */
[----:B------:R-:W-:Y:S01]  /*2490*/  USHF.R.U32.HI UR6, URZ, 0x4, UR4 ;  /* 0x000000043f067899 */ /* 0x000fe20008011604 */
[C---:B------:R-:W-:Y:S01]  /*24a0*/  ISETP.GT.AND P6, PT, R15.reuse, 0x10, PT ;  /* 0x000000100f00780c */ /* 0x040fe20003fc4270 */
[----:B------:R-:W-:Y:S01]  /*24b0*/  ULOP3.LUT UR5, UR5, 0x3fff, URZ, 0xc0, !UPT ;  /* 0x00003fff05057892 */ /* 0x000fe2000f8ec03f */
[C---:B------:R-:W-:Y:S01]  /*24c0*/  ISETP.GT.AND P1, PT, R15.reuse, 0x11, PT ;  /* 0x000000110f00780c */ /* 0x040fe20003f24270 */
[----:B------:R-:W-:Y:S01]  /*24d0*/  ULOP3.LUT UR6, UR6, 0x3fff, URZ, 0xc0, !UPT ;  /* 0x00003fff06067892 */ /* 0x000fe2000f8ec03f */
[----:B------:R-:W-:Y:S01]  /*24e0*/  ISETP.GT.AND P3, PT, R15, 0x19, PT ;  /* 0x000000190f00780c */ /* 0x000fe20003f64270 */
[----:B------:R-:W5:Y:S01]  /*24f0*/  MUFU.TANH R136, R136 ;  /* 0x0000008800887308 */ /* 0x000f620000002400 */
[----:B------:R-:W-:Y:S01]  /*2500*/  FSEL R151, R17, -INF , P5 ;  /* 0xff80000011977808 */ /* 0x000fe20002800000 */
[----:B------:R-:W-:Y:S01]  /*2510*/  ULOP3.LUT UR6, UR6, 0x10000, URZ, 0xfc, !UPT ;  /* 0x0001000006067892 */ /* 0x000fe2000f8efc3f */
[----:B------:R-:W-:Y:S01]  /*2520*/  FSEL R149, R22, -INF , P6 ;  /* 0xff80000016957808 */ /* 0x000fe20003000000 */
[----:B------:R-:W-:Y:S01]  /*2530*/  ULOP3.LUT UR8, UR5, 0x10000, URZ, 0xfc, !UPT ;  /* 0x0001000005087892 */ /* 0x000fe2000f8efc3f */
[----:B------:R-:W-:Y:S01]  /*2540*/  FSEL R143, R23, -INF , P1 ;  /* 0xff800000178f7808 */ /* 0x000fe20000800000 */
[--C-:B----4-:R-:W-:Y:S01]  /*2550*/  FFMA.FTZ R153, R153, UR41, -R142.reuse ;  /* 0x0000002999997c23 */ /* 0x110fe2000801088e */
[----:B-1----:R-:W-:Y:S01]  /*2560*/  FSEL R125, R141, -INF , P3 ;  /* 0xff8000008d7d7808 */ /* 0x002fe20001800000 */
[--C-:B------:R-:W-:Y:S01]  /*2570*/  FFMA.FTZ R151, R151, UR41, -R142.reuse ;  /* 0x0000002997977c23 */ /* 0x100fe2000801088e */
[--C-:B------:R-:W-:Y:S01]  /*2580*/  FFMA.FTZ R149, R149, UR41, -R142.reuse ;  /* 0x0000002995957c23 */ /* 0x100fe2000801088e */
[----:B------:R-:W-:Y:S01]  /*2590*/  FFMA.FTZ R143, R143, UR41, -R142 ;  /* 0x000000298f8f7c23 */ /* 0x000fe2000801088e */
[----:B------:R-:W-:Y:S01]  /*25a0*/  UMOV UR12, UR6 ;  /* 0x00000006000c7c82 */ /* 0x000fe20008000000 */
[----:B------:R-:W-:Y:S01]  /*25b0*/  UMOV UR13, 0x40000040 ;  /* 0x40000040000d7882 */ /* 0x000fe20000000000 */
[----:B------:R-:W-:Y:S01]  /*25c0*/  UMOV UR14, UR8 ;  /* 0x00000008000e7c82 */ /* 0x000fe20008000000 */
[----:B------:R-:W-:Y:S01]  /*25d0*/  UMOV UR15, 0x40000040 ;  /* 0x40000040000f7882 */ /* 0x000fe20000000000 */
[----:B------:R-:W-:Y:S01]  /*25e0*/  UIADD3 UR10, UR8, 0x606, URZ ;  /* 0x00000606080a7890 */ /* 0x000fe2000fffe03f */
[----:B------:R-:W-:Y:S01]  /*25f0*/  MUFU.EX2 R153, R153 ;  /* 0x0000009900997308 */ /* 0x000fe20000000800 */
[----:B------:R-:W-:Y:S01]  /*2600*/  UMOV UR11, 0x40000040 ;  /* 0x40000040000b7882 */ /* 0x000fe20000000000 */
[----:B------:R-:W-:Y:S01]  /*2610*/  UMOV UR9, 0x40000040 ;  /* 0x4000004000097882 */ /* 0x000fe20000000000 */
[----:B------:R-:W-:-:S05]  /*2620*/  FFMA.FTZ R12, -R12, R12, 1 ;  /* 0x3f8000000c0c7423 */ /* 0x000fca000001010c */
[----:B------:R-:W-:Y:S08]  /*2630*/  MUFU.EX2 R151, R151 ;  /* 0x0000009700977308 */ /* 0x000ff00000000800 */
[----:B------:R-:W-:Y:S01]  /*2640*/  MUFU.EX2 R149, R149 ;  /* 0x0000009500957308 */ /* 0x000fe20000000800 */
[----:B--2---:R-:W-:Y:S02]  /*2650*/  VIMNMX R120, R121, R120, PT ;  /* 0x0000007879787248 */ /* 0x004fe40003fe0100 */
[C---:B------:R-:W-:Y:S01]  /*2660*/  FSEL R121, R11.reuse, -INF , P2 ;  /* 0xff8000000b797808 */ /* 0x040fe20001000000 */
[----:B------:R-:W-:Y:S01]  /*2670*/  FFMA.FTZ R11, -R11, R11, 1 ;  /* 0x3f8000000b0b7423 */ /* 0x000fe2000001010b */
[----:B------:R-:W-:-:S02]  /*2680*/  ISETP.GT.AND P2, PT, R15, 0x18, PT ;  /* 0x000000180f00780c */ /* 0x000fc40003f44270 */
[----:B------:R-:W-:Y:S01]  /*2690*/  FSEL R15, R13, -INF , P4 ;  /* 0xff8000000d0f7808 */ /* 0x000fe20002000000 */
[--C-:B------:R-:W-:Y:S01]  /*26a0*/  FFMA.FTZ R154, R121, UR41, -R142.reuse ;  /* 0x00000029799a7c23 */ /* 0x100fe2000801088e */
[C---:B------:R-:W-:Y:S01]  /*26b0*/  ISETP.GT.AND P4, PT, R120.reuse, RZ, PT ;  /* 0x000000ff7800720c */ /* 0x040fe20003f84270 */
[----:B------:R-:W-:Y:S01]  /*26c0*/  FFMA.FTZ R13, -R13, R13, 1 ;  /* 0x3f8000000d0d7423 */ /* 0x000fe2000001010d */
[----:B------:R-:W-:Y:S01]  /*26d0*/  ISETP.GT.AND P5, PT, R120, 0x1, PT ;  /* 0x000000017800780c */ /* 0x000fe20003fa4270 */
[--C-:B------:R-:W-:Y:S01]  /*26e0*/  FFMA.FTZ R14, R15, UR41, -R142.reuse ;  /* 0x000000290f0e7c23 */ /* 0x100fe2000801088e */
[----:B------:R-:W-:Y:S01]  /*26f0*/  FSEL R123, R138, -INF , P2 ;  /* 0xff8000008a7b7808 */ /* 0x000fe20001000000 */
[----:B------:R-:W1:Y:S01]  /*2700*/  MUFU.EX2 R154, R154 ;  /* 0x0000009a009a7308 */ /* 0x000e620000000800 */
[----:B------:R-:W-:Y:S02]  /*2710*/  FSEL R144, R9, -INF , P4 ;  /* 0xff80000009907808 */ /* 0x000fe40002000000 */
[C---:B------:R-:W-:Y:S01]  /*2720*/  ISETP.GT.AND P6, PT, R120.reuse, 0x8, PT ;  /* 0x000000087800780c */ /* 0x040fe20003fc4270 */
[--C-:B------:R-:W-:Y:S01]  /*2730*/  FFMA.FTZ R140, R123, UR41, -R142.reuse ;  /* 0x000000297b8c7c23 */ /* 0x100fe2000801088e */
[----:B------:R-:W-:Y:S01]  /*2740*/  ISETP.GT.AND P1, PT, R120, 0x9, PT ;  /* 0x000000097800780c */ /* 0x000fe20003f24270 */
[----:B------:R-:W-:Y:S01]  /*2750*/  FFMA.FTZ R144, R144, UR41, -R139 ;  /* 0x0000002990907c23 */ /* 0x000fe2000801088b */
[C---:B------:R-:W-:Y:S01]  /*2760*/  ISETP.GT.AND P2, PT, R120.reuse, 0x10, PT ;  /* 0x000000107800780c */ /* 0x040fe20003f44270 */
[----:B------:R-:W-:Y:S01]  /*2770*/  FFMA.FTZ R142, R125, UR41, -R142 ;  /* 0x000000297d8e7c23 */ /* 0x000fe2000801088e */
[C---:B------:R-:W-:Y:S01]  /*2780*/  ISETP.GT.AND P3, PT, R120.reuse, 0x11, PT ;  /* 0x000000117800780c */ /* 0x040fe20003f64270 */
[----:B------:R-:W2:Y:S01]  /*2790*/  MUFU.EX2 R14, R14 ;  /* 0x0000000e000e7308 */ /* 0x000ea20000000800 */
[----:B------:R-:W-:-:S02]  /*27a0*/  ISETP.GT.AND P4, PT, R120, 0x18, PT ;  /* 0x000000187800780c */ /* 0x000fc40003f84270 */
[----:B------:R-:W-:Y:S02]  /*27b0*/  FSEL R150, R10, -INF , P5 ;  /* 0xff8000000a967808 */ /* 0x000fe40002800000 */
[----:B------:R-:W-:Y:S02]  /*27c0*/  ISETP.GT.AND P5, PT, R120, 0x19, PT ;  /* 0x000000197800780c */ /* 0x000fe40003fa4270 */
[----:B------:R-:W-:Y:S01]  /*27d0*/  FSEL R156, R18, -INF , P6 ;  /* 0xff800000129c7808 */ /* 0x000fe20003000000 */
[--C-:B------:R-:W-:Y:S01]  /*27e0*/  FFMA.FTZ R150, R150, UR41, -R139.reuse ;  /* 0x0000002996967c23 */ /* 0x100fe2000801088b */
[----:B------:R-:W-:Y:S01]  /*27f0*/  FSEL R152, R19, -INF , P1 ;  /* 0xff80000013987808 */ /* 0x000fe20000800000 */
[----:B------:R-:W-:Y:S01]  /*2800*/  MUFU.EX2 R144, R144 ;  /* 0x0000009000907308 */ /* 0x000fe20000000800 */
[----:B------:R-:W-:Y:S01]  /*2810*/  FSEL R148, R20, -INF , P2 ;  /* 0xff80000014947808 */ /* 0x000fe20001000000 */
[--C-:B------:R-:W-:Y:S01]  /*2820*/  FFMA.FTZ R156, R156, UR41, -R139.reuse ;  /* 0x000000299c9c7c23 */ /* 0x100fe2000801088b */
[----:B------:R-:W-:Y:S01]  /*2830*/  FSEL R120, R21, -INF , P3 ;  /* 0xff80000015787808 */ /* 0x000fe20001800000 */
[--C-:B------:R-:W-:Y:S01]  /*2840*/  FFMA.FTZ R152, R152, UR41, -R139.reuse ;  /* 0x0000002998987c23 */ /* 0x100fe2000801088b */
[----:B---3--:R-:W-:Y:S01]  /*2850*/  FSEL R146, R137, -INF , P4 ;  /* 0xff80000089927808 */ /* 0x008fe20002000000 */
[--C-:B------:R-:W-:Y:S01]  /*2860*/  FFMA.FTZ R148, R148, UR41, -R139.reuse ;  /* 0x0000002994947c23 */ /* 0x100fe2000801088b */
[----:B-----5:R-:W-:Y:S01]  /*2870*/  FSEL R122, R136, -INF , P5 ;  /* 0xff800000887a7808 */ /* 0x020fe20002800000 */
[--C-:B------:R-:W-:Y:S01]  /*2880*/  FFMA.FTZ R147, R120, UR41, -R139.reuse ;  /* 0x0000002978937c23 */ /* 0x100fe2000801088b */
[----:B------:R-:W-:Y:S01]  /*2890*/  LEA R15, R6, UR37, 0x2 ;  /* 0x00000025060f7c11 */ /* 0x000fe2000f8e10ff */
[--C-:B------:R-:W-:Y:S01]  /*28a0*/  FFMA.FTZ R146, R146, UR41, -R139.reuse ;  /* 0x0000002992927c23 */ /* 0x100fe2000801088b */
[----:B------:R-:W3:Y:S01]  /*28b0*/  MUFU.EX2 R150, R150 ;  /* 0x0000009600967308 */ /* 0x000ee20000000800 */
[----:B------:R-:W-:-:S02]  /*28c0*/  FFMA.FTZ R139, R122, UR41, -R139 ;  /* 0x000000297a8b7c23 */ /* 0x000fc4000801088b */
[----:B------:R-:W-:-:S05]  /*28d0*/  WARPGROUP.ARRIVE ;  /* 0x00000000000079c5 */ /* 0x000fca0000000000 */
[----:B------:R-:W-:Y:S01]  /*28e0*/  MUFU.EX2 R152, R152 ;  /* 0x0000009800987308 */ /* 0x000fe20000000800 */
        /* <DEDUP_REMOVED lines=68> */
[----:B------:R-:W-:Y:S01]  /*2d30*/  UIADD3 UR8, UR6, 0x406, URZ ;  /* 0x0000040606087890 */ /* 0x000fe2000fffe03f */
[----:B------:R-:W-:Y:S02]  /*2d40*/  WARPGROUP.DEPBAR.LE gsb0, 0x0 ;  /* 0x00008000000079c5 */ /* 0x000fe40000010000 */
[----:B------:R-:W-:-:S06]  /*2d50*/  WARPGROUP.ARRIVE ;  /* 0x00000000000079c5 */ /* 0x000fcc0000000000 */
[----:B------:R-:W-:Y:S03]  /*2d60*/  HGMMA.64x32x16.F32 R120, gdesc[UR12], R120, gsb0 ;  /* 0x006000000c7879f0 */ /* 0x000fe60008000878 */
[----:B------:R-:W-:Y:S02]  /*2d70*/  WARPGROUP.DEPBAR.LE gsb0, 0x0 ;  /* 0x00008000000079c5 */ /* 0x000fe40000010000 */
[----:B------:R-:W-:-:S06]  /*2d80*/  WARPGROUP.ARRIVE ;  /* 0x00000000000079c5 */ /* 0x000fcc0000000000 */
[----:B------:R-:W-:Y:S03]  /*2d90*/  HGMMA.64x32x16.F32 R120, gdesc[UR8], R120, gsb0 ;  /* 0x00600000087879f0 */ /* 0x000fe60008000878 */
[----:B------:R-:W-:Y:S02]  /*2da0*/  WARPGROUP.DEPBAR.LE gsb0, 0x0 ;  /* 0x00008000000079c5 */ /* 0x000fe40000010000 */
[----:B------:R-:W4:Y:S02]  /*2db0*/  LDS R145, [R15+0x30200] ;  /* 0x030200000f917984 */ /* 0x000f240000000800 */
[--C-:B----4-:R-:W-:Y:S01]  /*2dc0*/  FADD.FTZ R120, R120, -R145.reuse ;  /* 0x8000009178787221 */ /* 0x110fe20000010000 */
[--C-:B------:R-:W-:Y:S01]  /*2dd0*/  FADD.FTZ R124, R124, -R145.reuse ;  /* 0x800000917c7c7221 */ /* 0x100fe20000010000 */
[--C-:B------:R-:W-:Y:S02]  /*2de0*/  FADD.FTZ R125, R125, -R145.reuse ;  /* 0x800000917d7d7221 */ /* 0x100fe40000010000 */
[----:B-1----:R-:W-:Y:S01]  /*2df0*/  FMUL.FTZ R120, R154, R120 ;  /* 0x000000789a787220 */ /* 0x002fe20000410000 */
[----:B--2---:R-:W-:Y:S01]  /*2e00*/  FMUL.FTZ R124, R14, R124 ;  /* 0x0000007c0e7c7220 */ /* 0x004fe20000410000 */
[C---:B------:R-:W-:Y:S01]  /*2e10*/  FMUL.FTZ R125, R151.reuse, R125 ;  /* 0x0000007d977d7220 */ /* 0x040fe20000410000 */
[----:B------:R-:W-:Y:S01]  /*2e20*/  F2FP.F16.F32.PACK_AB R14, R151, R14 ;  /* 0x0000000e970e723e */ /* 0x000fe200000000ff */
[----:B------:R-:W-:Y:S01]  /*2e30*/  FMUL.FTZ R11, R11, R120 ;  /* 0x000000780b0b7220 */ /* 0x000fe20000410000 */
[----:B------:R-:W-:Y:S01]  /*2e40*/  FADD.FTZ R120, R121, -R145 ;  /* 0x8000009179787221 */ /* 0x000fe20000010000 */
[----:B------:R1:W2:Y:S01]  /*2e50*/  LDS R151, [R15+0x30220] ;  /* 0x030220000f977984 */ /* 0x0002a20000000800 */
[----:B------:R-:W1:Y:S01]  /*2e60*/  MUFU.EX2 R121, R156 ;  /* 0x0000009c00797308 */ /* 0x000e620000000800 */
[----:B------:R-:W-:Y:S01]  /*2e70*/  FMUL.FTZ R124, R13, R124 ;  /* 0x0000007c0d7c7220 */ /* 0x000fe20000410000 */
[----:B------:R-:W-:Y:S01]  /*2e80*/  FMUL.FTZ R120, R153, R120 ;  /* 0x0000007899787220 */ /* 0x000fe20000410000 */
[----:B---3--:R-:W-:-:S03]  /*2e90*/  F2FP.F16.F32.PACK_AB R13, R150, R144 ;  /* 0x00000090960d723e */ /* 0x008fc600000000ff */
[----:B------:R-:W-:Y:S01]  /*2ea0*/  FMUL.FTZ R120, R12, R120 ;  /* 0x000000780c787220 */ /* 0x000fe20000410000 */
[----:B------:R-:W-:Y:S02]  /*2eb0*/  F2FP.F16.F32.PACK_AB R12, R153, R154 ;  /* 0x0000009a990c723e */ /* 0x000fe400000000ff */
[----:B------:R3:W4:Y:S01]  /*2ec0*/  MUFU.EX2 R154, R143 ;  /* 0x0000008f009a7308 */ /* 0x0007220000000800 */
[--C-:B------:R-:W-:Y:S01]  /*2ed0*/  FADD.FTZ R128, R128, -R145.reuse ;  /* 0x8000009180807221 */ /* 0x100fe20000010000 */
[----:B------:R-:W-:Y:S01]  /*2ee0*/  FADD.FTZ R129, R129, -R145 ;  /* 0x8000009181817221 */ /* 0x000fe20000010000 */
[----:B-1----:R-:W-:Y:S01]  /*2ef0*/  F2FP.F16.F32.PACK_AB R15, R152, R121 ;  /* 0x00000079980f723e */ /* 0x002fe200000000ff */
[----:B---3--:R-:W3:Y:S01]  /*2f00*/  LDL R143, [R1+0x4] ;  /* 0x00000400018f7983 */ /* 0x008ee20000100800 */
[----:B------:R-:W-:Y:S06]  /*2f10*/  BAR.SYNC.DEFER_BLOCKING 0x9, 0x180 ;  /* 0x0246000000007b1d */ /* 0x000fec0000010000 */
[----:B------:R-:W-:Y:S01]  /*2f20*/  MUFU.EX2 R140, R140 ;  /* 0x0000008c008c7308 */ /* 0x000fe20000000800 */
[----:B------:R-:W-:-:S07]  /*2f30*/  FFMA.FTZ R22, -R22, R22, 1 ;  /* 0x3f80000016167423 */ /* 0x000fce0000010116 */
[----:B------:R-:W1:Y:S01]  /*2f40*/  MUFU.EX2 R153, R142 ;  /* 0x0000008e00997308 */ /* 0x000e620000000800 */
[----:B----4-:R-:W-:-:S07]  /*2f50*/  FMUL.FTZ R129, R154, R129 ;  /* 0x000000819a817220 */ /* 0x010fce0000410000 */
[----:B------:R-:W-:Y:S01]  /*2f60*/  MUFU.EX2 R148, R148 ;  /* 0x0000009400947308 */ /* 0x000fe20000000800 */
[----:B------:R4:W-:Y:S07]  /*2f70*/  STSM.16.M88.4 [R155+0x30400], R12 ;  /* 0x0304000c9b007844 */ /* 0x0009ee0000000200 */
[----:B------:R-:W5:Y:S08]  /*2f80*/  MUFU.EX2 R147, R147 ;  /* 0x0000009300937308 */ /* 0x000f700000000800 */
[----:B------:R-:W-:Y:S01]  /*2f90*/  MUFU.EX2 R146, R146 ;  /* 0x0000009200927308 */ /* 0x000fe20000000800 */
[----:B----4-:R-:W-:-:S07]  /*2fa0*/  FFMA.FTZ R12, -R23, R23, 1 ;  /* 0x3f800000170c7423 */ /* 0x010fce0000010117 */
[----:B------:R-:W4:Y:S01]  /*2fb0*/  MUFU.EX2 R139, R139 ;  /* 0x0000008b008b7308 */ /* 0x000f220000000800 */
[----:B------:R-:W-:Y:S01]  /*2fc0*/  FMUL.FTZ R23, R149, R128 ;  /* 0x0000008095177220 */ /* 0x000fe20000410000 */
[--C-:B--2---:R-:W-:Y:S01]  /*2fd0*/  FADD.FTZ R13, R122, -R151.reuse ;  /* 0x800000977a0d7221 */ /* 0x104fe20000010000 */
[--C-:B------:R-:W-:Y:S02]  /*2fe0*/  FADD.FTZ R15, R123, -R151.reuse ;  /* 0x800000977b0f7221 */ /* 0x100fe40000010000 */
[----:B------:R-:W-:Y:S01]  /*2ff0*/  FMUL.FTZ R23, R22, R23 ;  /* 0x0000001716177220 */ /* 0x000fe20000410000 */
[----:B------:R-:W-:Y:S01]  /*3000*/  FMUL.FTZ R22, R12, R129 ;  /* 0x000000810c167220 */ /* 0x000fe20000410000 */
[----:B------:R-:W-:Y:S01]  /*3010*/  FADD.FTZ R12, R126, -R151 ;  /* 0x800000977e0c7221 */ /* 0x000fe20000010000 */
[----:B------:R-:W-:Y:S01]  /*3020*/  FMUL.FTZ R144, R144, R13 ;  /* 0x0000000d90907220 */ /* 0x000fe20000410000 */
[----:B------:R-:W-:Y:S01]  /*3030*/  FMUL.FTZ R150, R150, R15 ;  /* 0x0000000f96967220 */ /* 0x000fe20000410000 */
[----:B-1----:R-:W-:Y:S01]  /*3040*/  F2FP.F16.F32.PACK_AB R14, R153, R140 ;  /* 0x0000008c990e723e */ /* 0x002fe200000000ff */
[----:B------:R-:W-:Y:S01]  /*3050*/  FMUL.FTZ R121, R121, R12 ;  /* 0x0000000c79797220 */ /* 0x000fe20000410000 */
[----:B------:R-:W-:-:S02]  /*3060*/  F2FP.F16.F32.PACK_AB R12, R154, R149 ;  /* 0x000000959a0c723e */ /* 0x000fc400000000ff */
[----:B-----5:R-:W-:Y:S02]  /*3070*/  F2FP.F16.F32.PACK_AB R13, R147, R148 ;  /* 0x00000094930d723e */ /* 0x020fe400000000ff */
[----:B----4-:R-:W-:Y:S02]  /*3080*/  F2FP.F16.F32.PACK_AB R15, R139, R146 ;  /* 0x000000928b0f723e */ /* 0x010fe400000000ff */
[----:B------:R-:W-:Y:S01]  /*3090*/  R2UR UR10, R4 ;  /* 0x00000000040a72ca */ /* 0x000fe200000e0000 */
[--C-:B------:R-:W-:Y:S01]  /*30a0*/  FADD.FTZ R129, R127, -R151.reuse ;  /* 0x800000977f817221 */ /* 0x100fe20000010000 */
[----:B------:R-:W-:Y:S01]  /*30b0*/  FFMA.FTZ R156, -R17, R17, 1 ;  /* 0x3f800000119c7423 */ /* 0x000fe20000010111 */
[----:B------:R-:W-:Y:S01]  /*30c0*/  FADD.FTZ R127, R134, -R151 ;  /* 0x80000097867f7221 */ /* 0x000fe20000010000 */
[--C-:B------:R-:W-:Y:S01]  /*30d0*/  FADD.FTZ R17, R132, -R145.reuse ;  /* 0x8000009184117221 */ /* 0x100fe20000010000 */
[----:B------:R-:W-:Y:S01]  /*30e0*/  FADD.FTZ R132, R133, -R145 ;  /* 0x8000009185847221 */ /* 0x000fe20000010000 */
[--C-:B------:R-:W-:Y:S01]  /*30f0*/  FADD.FTZ R123, R130, -R151.reuse ;  /* 0x80000097827b7221 */ /* 0x100fe20000010000 */
[--C-:B------:R-:W-:Y:S01]  /*3100*/  FADD.FTZ R122, R131, -R151.reuse ;  /* 0x80000097837a7221 */ /* 0x100fe20000010000 */
[----:B------:R-:W-:Y:S01]  /*3110*/  FADD.FTZ R126, R135, -R151 ;  /* 0x80000097877e7221 */ /* 0x000fe20000010000 */
[----:B------:R-:W-:Y:S01]  /*3120*/  FMUL.FTZ R146, R146, R127 ;  /* 0x0000007f92927220 */ /* 0x000fe20000410000 */
[----:B------:R-:W-:Y:S01]  /*3130*/  FFMA.FTZ R128, -R138, R138, 1 ;  /* 0x3f8000008a807423 */ /* 0x000fe2000001018a */
[----:B------:R-:W-:Y:S01]  /*3140*/  FMUL.FTZ R17, R140, R17 ;  /* 0x000000118c117220 */ /* 0x000fe20000410000 */
[----:B------:R-:W-:Y:S01]  /*3150*/  FMUL.FTZ R152, R152, R129 ;  /* 0x0000008198987220 */ /* 0x000fe20000410000 */
[----:B------:R-:W-:Y:S01]  /*3160*/  FFMA.FTZ R9, -R9, R9, 1 ;  /* 0x3f80000009097423 */ /* 0x000fe20000010109 */
[----:B------:R-:W-:Y:S01]  /*3170*/  FFMA.FTZ R127, -R10, R10, 1 ;  /* 0x3f8000000a7f7423 */ /* 0x000fe2000001010a */
[----:B------:R-:W-:Y:S01]  /*3180*/  FFMA.FTZ R18, -R18, R18, 1 ;  /* 0x3f80000012127423 */ /* 0x000fe20000010112 */
[----:B------:R-:W-:Y:S01]  /*3190*/  FFMA.FTZ R19, -R19, R19, 1 ;  /* 0x3f80000013137423 */ /* 0x000fe20000010113 */
        /* <DEDUP_REMOVED lines=18> */
[----:B------:R-:W-:-:S02]  /*32c0*/  USHF.R.U32.HI UR5, URZ, 0x4, UR39 ;  /* 0x000000043f057899 */ /* 0x000fc40008011627 */
[----:B------:R-:W-:Y:S01]  /*32d0*/  ULEA UR4, UR10, UR4, 0xd ;  /* 0x000000040a047291 */ /* 0x000fe2000f8e683f */
[----:B------:R-:W-:Y:S01]  /*32e0*/  F2FP.F16.F32.PACK_AB R120, R120, R11 ;  /* 0x0000000b7878723e */ /* 0x000fe200000000ff */
[----:B------:R-:W-:Y:S01]  /*32f0*/  ULOP3.LUT UR5, UR5, 0x3fff, URZ, 0xc0, !UPT ;  /* 0x00003fff05057892 */ /* 0x000fe2000f8ec03f */
[----:B------:R-:W-:Y:S01]  /*3300*/  F2FP.F16.F32.PACK_AB R122, R125, R124 ;  /* 0x0000007c7d7a723e */ /* 0x000fe200000000ff */
[----:B------:R-:W-:Y:S01]  /*3310*/  USHF.R.U32.HI UR4, URZ, 0x4, UR4 ;  /* 0x000000043f047899 */ /* 0x000fe20008011604 */
[----:B------:R-:W-:Y:S01]  /*3320*/  F2FP.F16.F32.PACK_AB R121, R150, R9 ;  /* 0x000000099679723e */ /* 0x000fe200000000ff */
[----:B------:R-:W-:Y:S02]  /*3330*/  ULOP3.LUT UR9, UR5, 0x1000000, URZ, 0xfc, !UPT ;  /* 0x0100000005097892 */ /* 0x000fe4000f8efc3f */
[----:B------:R-:W-:Y:S01]  /*3340*/  ULOP3.LUT UR8, UR4, 0x3fff, URZ, 0xc0, !UPT ;  /* 0x00003fff04087892 */ /* 0x000fe2000f8ec03f */
[----:B------:R-:W-:Y:S01]  /*3350*/  UMOV UR7, 0x80000020 ;  /* 0x8000002000077882 */ /* 0x000fe20000000000 */
[----:B------:R-:W-:-:S03]  /*3360*/  UMOV UR5, 0x40000040 ;  /* 0x4000004000057882 */ /* 0x000fc60000000000 */
[----:B------:R-:W-:Y:S02]  /*3370*/  UMOV UR6, UR9 ;  /* 0x0000000900067c82 */ /* 0x000fe40008000000 */
[----:B------:R-:W-:Y:S01]  /*3380*/  UMOV UR4, UR8 ;  /* 0x0000000800047c82 */ /* 0x000fe20008000000 */
[----:B---3--:R1:W-:Y:S01]  /*3390*/  STSM.16.M88.4 [R143], R12 ;  /* 0x0000000c8f007844 */ /* 0x0083e20000000200 */
[----:B------:R-:W-:Y:S01]  /*33a0*/  @!PT LDS RZ, [RZ] ;  /* 0x00000000fffff984 */ /* 0x000fe20000000800 */
[----:B------:R-:W-:Y:S01]  /*33b0*/  @!PT LDS RZ, [RZ] ;  /* 0x00000000fffff984 */ /* 0x000fe20000000800 */
[----:B------:R-:W-:Y:S01]  /*33c0*/  @!PT LDS RZ, [RZ] ;  /* 0x00000000fffff984 */ /* 0x000fe20000000800 */
[----:B------:R-:W-:Y:S01]  /*33d0*/  @!PT LDS RZ, [RZ] ;  /* 0x00000000fffff984 */ /* 0x000fe20000000800 */
[----:B------:R2:W-:Y:S06]  /*33e0*/  MEMBAR.ALL.CTA ;  /* 0x0000000000007992 */ /* 0x0005ec0000008000 */
[----:B--2---:R-:W2:Y:S01]  /*33f0*/  FENCE.VIEW.ASYNC.S ;  /* 0x00000000000073c6 */ /* 0x004ea20000000000 */
[----:B-1----:R-:W-:Y:S01]  /*3400*/  FMUL.FTZ R13, R20, R123 ;  /* 0x0000007b140d7220 */ /* 0x002fe20000410000 */
[----:B------:R-:W-:Y:S01]  /*3410*/  FMUL.FTZ R15, R137, R146 ;  /* 0x00000092890f7220 */ /* 0x000fe20000410000 */
[----:B------:R-:W-:Y:S01]  /*3420*/  F2FP.F16.F32.PACK_AB R123, R19, R18 ;  /* 0x00000012137b723e */ /* 0x000fe200000000ff */
[----:B--2---:R-:W-:Y:S01]  /*3430*/  BAR.SYNC.DEFER_BLOCKING 0x9, 0x180 ;  /* 0x0246000000007b1d */ /* 0x004fe20000010000 */
[----:B------:R-:W-:-:S02]  /*3440*/  F2FP.F16.F32.PACK_AB R12, R22, R23 ;  /* 0x00000017160c723e */ /* 0x000fc400000000ff */
[----:B------:R-:W-:Y:S02]  /*3450*/  F2FP.F16.F32.PACK_AB R14, R17, R128 ;  /* 0x00000080110e723e */ /* 0x000fe400000000ff */
[----:B------:R-:W-:Y:S02]  /*3460*/  F2FP.F16.F32.PACK_AB R13, R10, R13 ;  /* 0x0000000d0a0d723e */ /* 0x000fe400000000ff */
[----:B------:R-:W-:Y:S01]  /*3470*/  F2FP.F16.F32.PACK_AB R15, R136, R15 ;  /* 0x0000000f880f723e */ /* 0x000fe200000000ff */
        /* <DEDUP_REMOVED lines=15> */
[----:B-1----:R-:W-:-:S04]  /*3570*/  IMAD.U32 R143, RZ, RZ, UR37 ;  /* 0x00000025ff8f7e24 */ /* 0x002fc8000f8e00ff */
[----:B------:R-:W-:Y:S01]  /*3580*/  VIADD R143, R143, 0x33400 ;  /* 0x000334008f8f7836 */ /* 0x000fe20000000000 */
[----:B------:R-:W-:Y:S02]  /*3590*/  WARPGROUP.DEPBAR.LE gsb0, 0x0 ;  /* 0x00008000000079c5 */ /* 0x000fe40000010000 */
[----:B------:R-:W-:-:S06]  /*35a0*/  WARPGROUP.ARRIVE ;  /* 0x00000000000079c5 */ /* 0x000fcc0000000000 */
[----:B------:R-:W-:Y:S01]  /*35b0*/  HGMMA.64x96x16.F32 R72, gdesc[UR4].tnspA.tnspB, R72, gsb0 ;  /* 0x61600000044879f0 */ /* 0x000fe20008000848 */
[----:B------:R-:W-:Y:S01]  /*35c0*/  R2UR UR5, R143 ;  /* 0x000000008f0572ca */ /* 0x000fe200000e0000 */
[----:B------:R-:W-:Y:S02]  /*35d0*/  UIMAD UR4, UR10, 0x3000, UR37 ;  /* 0x000030000a0478a4 */ /* 0x000fe4000f8e0225 */
[----:B------:R-:W-:-:S10]  /*35e0*/  UIADD3 UR6, UR9, 0xc0, URZ ;  /* 0x000000c009067890 */ /* 0x000fd4000fffe03f */
[----:B------:R-:W-:-:S04]  /*35f0*/  USHF.R.U32.HI UR5, URZ, 0x4, UR5 ;  /* 0x000000043f057899 */ /* 0x000fc80008011605 */
[----:B------:R-:W-:Y:S02]  /*3600*/  ULOP3.LUT UR12, UR5, 0x3fff, URZ, 0xc0, !UPT ;  /* 0x00003fff050c7892 */ /* 0x000fe4000f8ec03f */
[----:B------:R-:W-:Y:S02]  /*3610*/  USHF.R.U32.HI UR5, URZ, 0x4, UR4 ;  /* 0x000000043f057899 */ /* 0x000fe40008011604 */
[----:B------:R-:W-:Y:S02]  /*3620*/  UIADD3 UR4, UR8, 0x180, URZ ;  /* 0x0000018008047890 */ /* 0x000fe4000fffe03f */
[----:B------:R-:W-:Y:S01]  /*3630*/  ULOP3.LUT UR10, UR5, 0x3fff, URZ, 0xc0, !UPT ;  /* 0x00003fff050a7892 */ /* 0x000fe2000f8ec03f */
[----:B------:R-:W-:Y:S02]  /*3640*/  UMOV UR7, 0x80000020 ;  /* 0x8000002000077882 */ /* 0x000fe40000000000 */
[----:B------:R-:W-:Y:S01]  /*3650*/  UMOV UR5, 0x40000040 ;  /* 0x4000004000057882 */ /* 0x000fe20000000000 */
[----:B------:R-:W-:-:S02]  /*3660*/  WARPGROUP.DEPBAR.LE gsb0, 0x0 ;  /* 0x00008000000079c5 */ /* 0x000fc40000010000 */
[----:B------:R-:W-:-:S06]  /*3670*/  WARPGROUP.ARRIVE ;  /* 0x00000000000079c5 */ /* 0x000fcc0000000000 */
[----:B------:R-:W-:Y:S01]  /*3680*/  HGMMA.64x96x16.F32 R72, gdesc[UR4].tnspA.tnspB, R72, gsb0 ;  /* 0x61600000044879f0 */ /* 0x000fe20008000848 */
        /* <DEDUP_REMOVED lines=52> */
.L_x_2538:
        /* <DEDUP_REMOVED lines=60> */
.L_x_2539:
[----:B------:R-:W-:Y:S01]  /*3d90*/  VIADD R16, R16, 0x1 ;  /* 0x0000000110107836 */ /* 0x000fe20000000000 */
[----:B------:R-:W-:Y:S01]  /*3da0*/  LOP3.LUT R5, R5, 0x1, RZ, 0x3c, !PT ;  /* 0x0000000105057812 */ /* 0x000fe200078e3cff */
[----:B------:R-:W-:Y:S02]  /*3db0*/  VIADD R2, R2, 0x1 ;  /* 0x0000000102027836 */ /* 0x000fe40000000000 */
[----:B------:R-:W-:Y:S01]  /*3dc0*/  VIADD R3, R3, 0x36420 ;  /* 0x0003642003037836 */ /* 0x000fe20000000000 */
[----:B------:R-:W-:Y:S02]  /*3dd0*/  ISETP.GE.AND P1, PT, R16, UR36, PT ;  /* 0x0000002410007c0c */ /* 0x000fe4000bf26270 */
[----:B------:R-:W-:Y:S02]  /*3de0*/  ISETP.NE.AND P0, PT, R2, 0x2, PT ;  /* 0x000000020200780c */ /* 0x000fe40003f05270 */
[----:B------:R-:W-:Y:S02]  /*3df0*/  PRMT R3, RZ, 0x654, R3 ;  /* 0x00000654ff037816 */ /* 0x000fe40000000003 */
[----:B-1----:R-:W-:-:S02]  /*3e00*/  SEL R10, RZ, 0x1, P0 ;  /* 0x00000001ff0a7807 */ /* 0x002fc40000000000 */
[----:B------:R1:W-:Y:S01]  /*3e10*/  SYNCS.ARRIVE.TRANS64.RED.A1T0 RZ, [R3+URZ], RZ ;  /* 0x000000ff03ff79a7 */ /* 0x0003e2000810043f */
[----:B------:R-:W-:Y:S02]  /*3e20*/  SEL R2, R2, RZ, P0 ;  /* 0x000000ff02027207 */ /* 0x000fe40000000000 */
[----:B------:R-:W-:Y:S02]  /*3e30*/  LOP3.LUT R7, R7, R10, RZ, 0x3c, !PT ;  /* 0x0000000a07077212 */ /* 0x000fe400078e3cff */
        /* <DEDUP_REMOVED lines=51> */
.L_x_2522:
[----:B------:R-:W-:Y:S05]  /*4170*/  @P0 BRA `(.L_x_2541) ;  /* 0x0000000c005c0947 */ /* 0x000fea0003800000 */
[----:B------:R-:W2:Y:S01]  /*4180*/  S2UR UR4, SR_CgaCtaId ;  /* 0x00000000000479c3 */ /* 0x000ea20000008800 */
[----:B------:R-:W-:Y:S02]  /*4190*/  UMOV UR37, 0x400 ;  /* 0x0000040000257882 */ /* 0x000fe40000000000 */
[----:B--2---:R-:W-:-:S06]  /*41a0*/  ULEA UR37, UR4, UR37, 0x18 ;  /* 0x0000002504257291 */ /* 0x004fcc000f8ec03f */
        /* <DEDUP_REMOVED lines=8> */
[----:B-1----:R-:W1:Y:S01]  /*4230*/  LDC.64 R2, c[0x4][R2] ;  /* 0x0100000002027b82 */ /* 0x002e620000000a00 */
        /* <DEDUP_REMOVED lines=10> */
.L_x_2542:
        /* <DEDUP_REMOVED lines=20> */
.L_x_2543:
        /* <DEDUP_REMOVED lines=18> */
.L_x_2544:
        /* <DEDUP_REMOVED lines=18> */
.L_x_2545:
[----:B------:R-:W2:Y:S01]  /*4660*/  S2R R0, SR_TID.X ;  /* 0x0000000000007919 */ /* 0x000ea20000002100 */
        /* <DEDUP_REMOVED lines=15> */
[----:B--2---:R-:W-:Y:S01]  /*4760*/  VIADD R5, R0, 0xffffff80 ;  /* 0xffffff8000057836 */ /* 0x004fe20000000000 */
        /* <DEDUP_REMOVED lines=10> */
[----:B-1----:R-:W-:Y:S01]  /*4810*/  IMAD.SHL.U32 R3, R7, 0x10, RZ ;  /* 0x0000001007037824 */ /* 0x002fe200078e00ff */
        /* <DEDUP_REMOVED lines=70> */
[----:B------:R-:W-:Y:S01]  /*4c80*/  ULDC.64 UR6, c[0x0][0x198] ;  /* 0x0000660000067ab9 */ /* 0x000fe20000000a00 */
[----:B------:R-:W-:Y:S02]  /*4c90*/  UIADD3 UR40, UR37, 0x9000, URZ ;  /* 0x0000900025287890 */ /* 0x000fe4000fffe03f */
[----:B------:R-:W-:Y:S02]  /*4ca0*/  UIADD3 UR4, UP0, UR6, 0x770, URZ ;  /* 0x0000077006047890 */ /* 0x000fe4000ff1e03f */
[----:B------:R-:W-:Y:S02]  /*4cb0*/  UIMAD UR42, UR38, 0x60, URZ ;  /* 0x00000060262a78a4 */ /* 0x000fe4000f8e023f */
[----:B------:R-:W-:Y:S02]  /*4cc0*/  UIADD3.X UR5, URZ, UR7, URZ, UP0, !UPT ;  /* 0x000000073f057290 */ /* 0x000fe400087fe43f */
[----:B------:R-:W-:Y:S02]  /*4cd0*/  UIADD3 UR6, UP0, UR6, 0x670, URZ ;  /* 0x0000067006067890 */ /* 0x000fe4000ff1e03f */
[----:B------:R-:W-:-:S02]  /*4ce0*/  UIADD3 UR32, UR37, 0xc000, URZ ;  /* 0x0000c00025207890 */ /* 0x000fc4000fffe03f */
[----:B------:R-:W-:Y:S02]  /*4cf0*/  UIADD3 UR24, UR37, 0xf000, URZ ;  /* 0x0000f00025187890 */ /* 0x000fe4000fffe03f */
[----:B------:R-:W-:Y:S02]  /*4d00*/  UIADD3.X UR7, URZ, UR7, URZ, UP0, !UPT ;  /* 0x000000073f077290 */ /* 0x000fe400087fe43f */
[----:B------:R-:W-:Y:S02]  /*4d10*/  UIADD3 UR16, UR37, 0x3000, URZ ;  /* 0x0000300025107890 */ /* 0x000fe4000fffe03f */
[----:B------:R-:W-:Y:S01]  /*4d20*/  UIADD3 UR8, UR37, 0x6000, URZ ;  /* 0x0000600025087890 */ /* 0x000fe2000fffe03f */
[----:B------:R-:W-:Y:S01]  /*4d30*/  UMOV UR41, URZ ;  /* 0x0000003f00297c82 */ /* 0x000fe20008000000 */
[----:B------:R-:W-:Y:S01]  /*4d40*/  UMOV UR33, 0x40 ;  /* 0x0000004000217882 */ /* 0x000fe20000000000 */
[----:B------:R-:W-:Y:S01]  /*4d50*/  UMOV UR35, UR43 ;  /* 0x0000002b00237c82 */ /* 0x000fe20008000000 */
[----:B------:R-:W-:Y:S01]  /*4d60*/  UMOV UR36, UR44 ;  /* 0x0000002c00247c82 */ /* 0x000fe20008000000 */
[----:B------:R-:W-:Y:S01]  /*4d70*/  UMOV UR34, UR42 ;  /* 0x0000002a00227c82 */ /* 0x000fe20008000000 */
[----:B------:R-:W-:Y:S01]  /*4d80*/  UMOV UR25, 0x80 ;  /* 0x0000008000197882 */ /* 0x000fe20000000000 */
[----:B------:R-:W-:Y:S01]  /*4d90*/  UMOV UR27, UR43 ;  /* 0x0000002b001b7c82 */ /* 0x000fe20008000000 */
[----:B------:R-:W-:Y:S01]  /*4da0*/  UMOV UR28, UR44 ;  /* 0x0000002c001c7c82 */ /* 0x000fe20008000000 */
[----:B------:R1:W-:Y:S01]  /*4db0*/  UTMASTG.4D [UR40], [UR4] ;  /* 0x00000028040073b5 */ /* 0x0003e20008018000 */
[----:B------:R-:W-:Y:S01]  /*4dc0*/  UMOV UR26, UR42 ;  /* 0x0000002a001a7c82 */ /* 0x000fe20008000000 */
[----:B------:R-:W-:Y:S01]  /*4dd0*/  UMOV UR17, 0x40 ;  /* 0x0000004000117882 */ /* 0x000fe20000000000 */
[----:B------:R-:W-:Y:S01]  /*4de0*/  UMOV UR19, UR43 ;  /* 0x0000002b00137c82 */ /* 0x000fe20008000000 */
[----:B------:R-:W-:Y:S01]  /*4df0*/  UMOV UR20, UR44 ;  /* 0x0000002c00147c82 */ /* 0x000fe20008000000 */
[----:B------:R-:W-:Y:S01]  /*4e00*/  UMOV UR18, UR42 ;  /* 0x0000002a00127c82 */ /* 0x000fe20008000000 */
[----:B------:R-:W-:Y:S01]  /*4e10*/  UMOV UR9, 0x80 ;  /* 0x0000008000097882 */ /* 0x000fe20000000000 */
[----:B------:R-:W-:Y:S01]  /*4e20*/  UMOV UR11, UR43 ;  /* 0x0000002b000b7c82 */ /* 0x000fe20008000000 */
[----:B------:R3:W-:Y:S01]  /*4e30*/  UTMASTG.4D [UR32], [UR4] ;  /* 0x00000020040073b5 */ /* 0x0007e20008018000 */
[----:B------:R-:W-:Y:S01]  /*4e40*/  UMOV UR12, UR44 ;  /* 0x0000002c000c7c82 */ /* 0x000fe20008000000 */
[----:B------:R-:W-:Y:S01]  /*4e50*/  UMOV UR10, UR42 ;  /* 0x0000002a000a7c82 */ /* 0x000fe20008000000 */
[----:B------:R3:W-:Y:S01]  /*4e60*/  UTMASTG.4D [UR24], [UR4] ;  /* 0x00000018040073b5 */ /* 0x0007e20008018000 */
[----:B-1----:R-:W-:-:S02]  /*4e70*/  UMOV UR40, UR37 ;  /* 0x0000002500287c82 */ /* 0x002fc40008000000 */
[----:B------:R3:W-:Y:S01]  /*4e80*/  UTMASTG.4D [UR40], [UR6] ;  /* 0x00000028060073b5 */ /* 0x0007e20008018000 */
[----:B------:R3:W-:Y:S01]  /*4e90*/  UTMASTG.4D [UR16], [UR6] ;  /* 0x00000010060073b5 */ /* 0x0007e20008018000 */
[----:B------:R3:W-:Y:S02]  /*4ea0*/  UTMASTG.4D [UR8], [UR6] ;  /* 0x00000008060073b5 */ /* 0x0007e40008018000 */
[----:B---3--:R0:W-:Y:S02]  /*4eb0*/  UTMACMDFLUSH ;  /* 0x00000000000079b7 */ /* 0x0081e40000000000 */
.L_x_2547:
[----:B------:R-:W-:Y:S05]  /*4ec0*/  BSYNC B0 ;  /* 0x0000000000007941 */ /* 0x000fea0003800000 */
.L_x_2546:
[----:B------:R-:W-:-:S04]  /*4ed0*/  DEPBAR.LE SB0, 0x0 ;  /* 0x000080000000791a */ /* 0x000fc80000000000 */
[----:B------:R-:W-:Y:S05]  /*4ee0*/  EXIT ;  /* 0x000000000000794d */ /* 0x000fea0003800000 */
.L_x_2541:
[----:B------:R-:W2:Y:S01]  /*4ef0*/  S2R R0, SR_TID.X ;  /* 0x0000000000007919 */ /* 0x000ea20000002100 */
[----:B-1----:R-:W1:Y:S01]  /*4f00*/  LDC.64 R2, c[0x0][0x820] ;  /* 0x00020800ff027b82 */ /* 0x002e620000000a00 */
[----:B------:R-:W-:Y:S01]  /*4f10*/  ULDC.64 UR4, c[0x0][0x808] ;  /* 0x0002020000047ab9 */ /* 0x000fe20000000a00 */
[----:B------:R-:W-:Y:S01]  /*4f20*/  USHF.R.S32.HI UR10, URZ, 0x1f, UR43 ;  /* 0x0000001f3f0a7899 */ /* 0x000fe2000801142b */
[----:B------:R-:W-:Y:S01]  /*4f30*/  BSSY B0, `(.L_x_2548) ;  /* 0x000002f000007945 */ /* 0x000fe20003800000 */
[----:B------:R-:W-:Y:S02]  /*4f40*/  UIMAD UR4, UR38, -0x60, UR4 ;  /* 0xffffffa0260478a4 */ /* 0x000fe4000f8e0204 */
[----:B------:R-:W-:Y:S02]  /*4f50*/  USHF.R.S32.HI UR11, URZ, 0x1f, UR44 ;  /* 0x0000001f3f0b7899 */ /* 0x000fe4000801142c */
[----:B------:R-:W3:Y:S01]  /*4f60*/  LDC.64 R10, c[0x0][0x828] ;  /* 0x00020a00ff0a7b82 */ /* 0x000ee20000000a00 */
[----:B------:R-:W-:-:S07]  /*4f70*/  ULDC.64 UR6, c[0x0][0x208] ;  /* 0x0000820000067ab9 */ /* 0x000fce0000000a00 */
[----:B------:R-:W4:Y:S08]  /*4f80*/  LDC.64 R16, c[0x0][0x850] ;  /* 0x00021400ff107b82 */ /* 0x000f300000000a00 */
[----:B------:R-:W3:Y:S01]  /*4f90*/  LDC.64 R18, c[0x0][0x858] ;  /* 0x00021600ff127b82 */ /* 0x000ee20000000a00 */
[----:B--2---:R-:W-:Y:S02]  /*4fa0*/  VIADD R7, R0, 0xffffff80 ;  /* 0xffffff8000077836 */ /* 0x004fe40000000000 */
[----:B-1----:R-:W-:-:S02]  /*4fb0*/  IMAD R0, R2, UR10, RZ ;  /* 0x0000000a02007c24 */ /* 0x002fc4000f8e02ff */
[----:B------:R-:W-:-:S05]  /*4fc0*/  IMAD.HI R4, R7, 0x2aaaaaab, RZ ;  /* 0x2aaaaaab07047827 */ /* 0x000fca00078e02ff */
[----:B------:R-:W-:-:S04]  /*4fd0*/  SHF.R.U32.HI R5, RZ, 0x1f, R4 ;  /* 0x0000001fff057819 */ /* 0x000fc80000011604 */
[----:B------:R-:W-:-:S04]  /*4fe0*/  LEA.HI.SX32 R4, R4, R5, 0x1e ;  /* 0x0000000504047211 */ /* 0x000fc800078ff2ff */
[C---:B------:R-:W-:Y:S01]  /*4ff0*/  ISETP.GE.AND P3, PT, R4.reuse, UR4, PT ;  /* 0x0000000404007c0c */ /* 0x040fe2000bf66270 */
[C---:B------:R-:W-:Y:S02]  /*5000*/  IMAD R6, R4.reuse, -0x18, R7 ;  /* 0xffffffe804067824 */ /* 0x040fe400078e0207 */
[----:B------:R-:W-:Y:S02]  /*5010*/  VIADD R5, R4, 0x10 ;  /* 0x0000001004057836 */ /* 0x000fe40000000000 */
[----:B------:R-:W-:Y:S02]  /*5020*/  IMAD.SHL.U32 R6, R6, 0x8, RZ ;  /* 0x0000000806067824 */ /* 0x000fe400078e00ff */
[C---:B------:R-:W-:Y:S01]  /*5030*/  VIADD R9, R4.reuse, 0x40 ;  /* 0x0000004004097836 */ /* 0x040fe20000000000 */
[----:B------:R-:W-:Y:S01]  /*5040*/  ISETP.GE.AND P4, PT, R5, UR4, PT ;  /* 0x0000000405007c0c */ /* 0x000fe2000bf86270 */
[----:B------:R-:W-:Y:S01]  /*5050*/  IMAD R5, R3, UR43, R0 ;  /* 0x0000002b03057c24 */ /* 0x000fe2000f8e0200 */
[--C-:B------:R-:W-:Y:S01]  /*5060*/  SHF.R.S32.HI R7, RZ, 0x1f, R6.reuse ;  /* 0x0000001fff077819 */ /* 0x100fe20000011406 */
[----:B------:R-:W-:Y:S01]  /*5070*/  VIADD R0, R4, 0x20 ;  /* 0x0000002004007836 */ /* 0x000fe20000000000 */
[----:B------:R-:W-:Y:S01]  /*5080*/  ISETP.GE.OR P6, PT, R6, UR5, P3 ;  /* 0x0000000506007c0c */ /* 0x000fe20009fc6670 */
[----:B------:R-:W-:Y:S01]  /*5090*/  VIADD R8, R4, 0x30 ;  /* 0x0000003004087836 */ /* 0x000fe20000000000 */
[----:B------:R-:W-:Y:S01]  /*50a0*/  ISETP.GE.AND P1, PT, R9, UR4, PT ;  /* 0x0000000409007c0c */ /* 0x000fe2000bf26270 */
[----:B------:R-:W-:Y:S01]  /*50b0*/  IMAD.WIDE.U32 R2, R2, UR43, R6 ;  /* 0x0000002b02027c25 */ /* 0x000fe2000f8e0006 */
[----:B------:R-:W-:-:S02]  /*50c0*/  ISETP.GE.AND P5, PT, R0, UR4, PT ;  /* 0x0000000400007c0c */ /* 0x000fc4000bfa6270 */
[----:B------:R-:W-:Y:S01]  /*50d0*/  ISETP.GE.AND P0, PT, R8, UR4, PT ;  /* 0x0000000408007c0c */ /* 0x000fe2000bf06270 */
[----:B------:R-:W-:Y:S01]  /*50e0*/  IMAD.IADD R3, R3, 0x1, R5 ;  /* 0x0000000103037824 */ /* 0x000fe200078e0205 */
[----:B------:R-:W-:Y:S01]  /*50f0*/  SHF.R.S32.HI R5, RZ, 0x1f, R4 ;  /* 0x0000001fff057819 */ /* 0x000fe20000011404 */
[----:B---3--:R-:W-:Y:S01]  /*5100*/  IMAD R0, R10, UR11, RZ ;  /* 0x0000000b0a007c24 */ /* 0x008fe2000f8e02ff */
[----:B------:R-:W-:Y:S01]  /*5110*/  ISETP.GE.OR P2, PT, R6, UR5, P4 ;  /* 0x0000000506007c0c */ /* 0x000fe2000a746670 */
[----:B------:R-:W-:Y:S02]  /*5120*/  IMAD.U32 R9, RZ, RZ, UR38 ;  /* 0x00000026ff097e24 */ /* 0x000fe4000f8e00ff */
[----:B------:R-:W-:Y:S02]  /*5130*/  IMAD R11, R11, UR44, R0 ;  /* 0x0000002c0b0b7c24 */ /* 0x000fe4000f8e0200 */
[----:B------:R-:W-:-:S04]  /*5140*/  IMAD.WIDE.U32 R12, R10, UR44, R2 ;  /* 0x0000002c0a0c7c25 */ /* 0x000fc8000f8e0002 */
[----:B------:R-:W-:-:S04]  /*5150*/  IMAD.WIDE R2, R9, 0x60, R4 ;  /* 0x0000006009027825 */ /* 0x000fc800078e0204 */
[----:B------:R-:W-:Y:S01]  /*5160*/  IMAD.IADD R11, R13, 0x1, R11 ;  /* 0x000000010d0b7824 */ /* 0x000fe200078e020b */
[----:B----4-:R-:W-:Y:S06]  /*5170*/  @P6 BRA `(.L_x_2549) ;  /* 0x0000000000286947 */ /* 0x010fec0003800000 */
        /* <DEDUP_REMOVED lines=10> */
.L_x_2549:
[----:B------:R-:W-:Y:S05]  /*5220*/  BSYNC B0 ;  /* 0x0000000000007941 */ /* 0x000fea0003800000 */
.L_x_2548:
[----:B------:R-:W-:Y:S01]  /*5230*/  BSSY B0, `(.L_x_2550) ;  /* 0x0000010000007945 */ /* 0x000fe20003800000 */
[----:B------:R-:W-:-:S03]  /*5240*/  ISETP.GE.OR P6, PT, R6, UR5, P5 ;  /* 0x0000000506007c0c */ /* 0x000fc6000afc6670 */
        /* <DEDUP_REMOVED lines=14> */
.L_x_2551:
[----:B------:R-:W-:Y:S05]  /*5330*/  BSYNC B0 ;  /* 0x0000000000007941 */ /* 0x000fea0003800000 */
.L_x_2550:
[----:B------:R-:W-:Y:S01]  /*5340*/  BSSY B0, `(.L_x_2552) ;  /* 0x0000010000007945 */ /* 0x000fe20003800000 */
[----:B------:R-:W-:-:S03]  /*5350*/  ISETP.GE.OR P2, PT, R6, UR5, P0 ;  /* 0x0000000506007c0c */ /* 0x000fc60008746670 */
[----:B------:R-:W-:Y:S10]  /*5360*/  @P6 BRA `(.L_x_2553) ;  /* 0x0000000000346947 */ /* 0x000ff40003800000 */
[----:B-12---:R-:W-:Y:S01]  /*5370*/  IADD3 R15, P6, R2, 0x20, RZ ;  /* 0x00000020020f7810 */ /* 0x006fe20007fde0ff */
        /* <DEDUP_REMOVED lines=12> */
.L_x_2553:
[----:B------:R-:W-:Y:S05]  /*5440*/  BSYNC B0 ;  /* 0x0000000000007941 */ /* 0x000fea0003800000 */
.L_x_2552:
[----:B------:R-:W-:Y:S01]  /*5450*/  BSSY B0, `(.L_x_2554) ;  /* 0x0000011000007945 */ /* 0x000fe20003800000 */
[----:B------:R-:W-:Y:S01]  /*5460*/  ISETP.GE.OR P6, PT, R6, UR5, P1 ;  /* 0x0000000506007c0c */ /* 0x000fe20008fc6670 */
        /* <DEDUP_REMOVED lines=15> */
.L_x_2555:
[----:B------:R-:W-:Y:S05]  /*5560*/  BSYNC B0 ;  /* 0x0000000000007941 */ /* 0x000fea0003800000 */
.L_x_2554:
[----:B------:R-:W-:Y:S01]  /*5570*/  ISETP.GE.AND P2, PT, R0, UR4, PT ;  /* 0x0000000400007c0c */ /* 0x000fe2000bf46270 */
[C---:B------:R-:W-:Y:S01]  /*5580*/  IMAD R0, R16.reuse, UR10, RZ ;  /* 0x0000000a10007c24 */ /* 0x040fe2000f8e02ff */
[----:B------:R-:W-:Y:S01]  /*5590*/  ULDC UR8, c[0x0][0x83c] ;  /* 0x00020f0000087ab9 */ /* 0x000fe20000000800 */
[----:B------:R-:W-:Y:S01]  /*55a0*/  BSSY B0, `(.L_x_2556) ;  /* 0x0000011000007945 */ /* 0x000fe20003800000 */
[----:B----4-:R-:W-:-:S04]  /*55b0*/  IMAD.WIDE.U32 R8, R16, UR43, R6 ;  /* 0x0000002b10087c25 */ /* 0x010fc8000f8e0006 */
[----:B------:R-:W-:Y:S01]  /*55c0*/  IMAD R17, R17, UR43, R0 ;  /* 0x0000002b11117c24 */ /* 0x000fe2000f8e0200 */
[----:B------:R-:W-:Y:S06]  /*55d0*/  @P6 BRA `(.L_x_2557) ;  /* 0x0000000000346947 */ /* 0x000fec0003800000 */
[----:B-123--:R-:W-:Y:S01]  /*55e0*/  IADD3 R15, P6, R2, 0x40, RZ ;  /* 0x00000040020f7810 */ /* 0x00efe20007fde0ff */
        /* <DEDUP_REMOVED lines=12> */
.L_x_2557:
[----:B------:R-:W-:Y:S05]  /*56b0*/  BSYNC B0 ;  /* 0x0000000000007941 */ /* 0x000fea0003800000 */
.L_x_2556:
[----:B------:R-:W-:Y:S01]  /*56c0*/  ISETP.GE.OR P6, PT, R6, UR5, P2 ;  /* 0x0000000506007c0c */ /* 0x000fe200097c6670 */
[----:B------:R-:W-:Y:S01]  /*56d0*/  IMAD.IADD R9, R9, 0x1, R17 ;  /* 0x0000000109097824 */ /* 0x000fe200078e0211 */
[----:B------:R-:W-:Y:S01]  /*56e0*/  BSSY B0, `(.L_x_2558) ;  /* 0x0000018000007945 */ /* 0x000fe20003800000 */
[----:B------:R-:W-:Y:S01]  /*56f0*/  IMAD R0, R18, UR11, RZ ;  /* 0x0000000b12007c24 */ /* 0x000fe2000f8e02ff */
[----:B------:R-:W-:Y:S01]  /*5700*/  ISETP.GE.OR P3, PT, R6, UR8, P3 ;  /* 0x0000000806007c0c */ /* 0x000fe20009f66670 */
[----:B------:R-:W-:Y:S01]  /*5710*/  IMAD.WIDE.U32 R8, R18, UR44, R8 ;  /* 0x0000002c12087c25 */ /* 0x000fe2000f8e0008 */
[C---:B------:R-:W-:Y:S02]  /*5720*/  ISETP.GE.OR P4, PT, R6.reuse, UR8, P4 ;  /* 0x0000000806007c0c */ /* 0x040fe4000a786670 */
[C---:B------:R-:W-:Y:S01]  /*5730*/  ISETP.GE.OR P5, PT, R6.reuse, UR8, P5 ;  /* 0x0000000806007c0c */ /* 0x040fe2000afa6670 */
[----:B-1234-:R-:W-:Y:S01]  /*5740*/  IMAD R15, R19, UR44, R0 ;  /* 0x0000002c130f7c24 */ /* 0x01efe2000f8e0200 */
[----:B------:R-:W-:-:S02]  /*5750*/  ISETP.GE.OR P0, PT, R6, UR8, P0 ;  /* 0x0000000806007c0c */ /* 0x000fc40008706670 */
[C---:B------:R-:W-:Y:S02]  /*5760*/  ISETP.GE.OR P1, PT, R6.reuse, UR8, P1 ;  /* 0x0000000806007c0c */ /* 0x040fe40008f26670 */
[----:B------:R-:W-:Y:S01]  /*5770*/  ISETP.GE.OR P2, PT, R6, UR8, P2 ;  /* 0x0000000806007c0c */ /* 0x000fe20009746670 */
[----:B------:R-:W-:-:S12]  /*5780*/  @P6 BRA `(.L_x_2559) ;  /* 0x0000000000346947 */ /* 0x000fd80003800000 */
        /* <DEDUP_REMOVED lines=13> */
.L_x_2559:
[----:B------:R-:W-:Y:S05]  /*5860*/  BSYNC B0 ;  /* 0x0000000000007941 */ /* 0x000fea0003800000 */
.L_x_2558:
[----:B------:R-:W-:Y:S01]  /*5870*/  BSSY B0, `(.L_x_2560) ;  /* 0x000000d000007945 */ /* 0x000fe20003800000 */
[----:B-1----:R-:W-:-:S03]  /*5880*/  IMAD.IADD R7, R9, 0x1, R15 ;  /* 0x0000000109077824 */ /* 0x002fc600078e020f */
        /* <DEDUP_REMOVED lines=11> */
.L_x_2561:
[----:B------:R-:W-:Y:S05]  /*5940*/  BSYNC B0 ;  /* 0x0000000000007941 */ /* 0x000fea0003800000 */
.L_x_2560:
        /* <DEDUP_REMOVED lines=15> */
.L_x_2563:
[----:B------:R-:W-:Y:S05]  /*5a40*/  BSYNC B0 ;  /* 0x0000000000007941 */ /* 0x000fea0003800000 */
.L_x_2562:
[----:B------:R-:W-:Y:S04]  /*5a50*/  BSSY B0, `(.L_x_2564) ;  /* 0x000000f000007945 */ /* 0x000fe80003800000 */
[----:B------:R-:W-:Y:S05]  /*5a60*/  @P5 BRA `(.L_x_2565) ;  /* 0x0000000000345947 */ /* 0x000fea0003800000 */
        /* <DEDUP_REMOVED lines=13> */
.L_x_2565:
[----:B------:R-:W-:Y:S05]  /*5b40*/  BSYNC B0 ;  /* 0x0000000000007941 */ /* 0x000fea0003800000 */
.L_x_2564:
[----:B------:R-:W-:Y:S04]  /*5b50*/  BSSY B0, `(.L_x_2566) ;  /* 0x000000f000007945 */ /* 0x000fe80003800000 */
[----:B------:R-:W-:Y:S05]  /*5b60*/  @P0 BRA `(.L_x_2567) ;  /* 0x0000000000340947 */ /* 0x000fea0003800000 */
        /* <DEDUP_REMOVED lines=13> */
.L_x_2567:
[----:B------:R-:W-:Y:S05]  /*5c40*/  BSYNC B0 ;  /* 0x0000000000007941 */ /* 0x000fea0003800000 */
.L_x_2566:
[----:B------:R-:W-:Y:S04]  /*5c50*/  BSSY B0, `(.L_x_2568) ;  /* 0x000000f000007945 */ /* 0x000fe80003800000 */
[----:B------:R-:W-:Y:S05]  /*5c60*/  @P1 BRA `(.L_x_2569) ;  /* 0x0000000000341947 */ /* 0x000fea0003800000 */
[----:B-1234-:R-:W-:Y:S01]  /*5c70*/  IADD3 R11, P0, R2, 0x40, RZ ;  /* 0x00000040020b7810 */ /* 0x01efe20007f1e0ff */
        /* <DEDUP_REMOVED lines=12> */
.L_x_2569:
[----:B------:R-:W-:Y:S05]  /*5d40*/  BSYNC B0 ;  /* 0x0000000000007941 */ /* 0x000fea0003800000 */
.L_x_2568:
        /* <DEDUP_REMOVED lines=15> */
.L_x_2571:
[----:B------:R-:W-:Y:S05]  /*5e40*/  BSYNC B0 ;  /* 0x0000000000007941 */ /* 0x000fea0003800000 */
.L_x_2570:
[----:B------:R-:W-:Y:S05]  /*5e50*/  EXIT ;  /* 0x000000000000794d */ /* 0x000fea0003800000 */
.L_x_2518:
[----:B------:R-:W-:-:S08]  /*5e60*/  NOP ;  /* 0x0000000000007918 */ /* 0x000fd00000000000 */
[----:B---3--:R-:W1:-:S00]  /*5e70*/  USETMAXREG.DEALLOC.CTAPOOL 0x20 ;  /* 0x00000020000079c8 */ /* 0x008e4000080e0500 */
[----:B-1----:R-:W-:Y:S01]  /*5e80*/  LOP3.LUT R0, R0, 0x3, RZ, 0xc0, !PT ;  /* 0x0000000300007812 */ /* 0x002fe200078ec0ff */
[----:B------:R-:W-:Y:S05]  /*5e90*/  BSSY B0, `(.L_x_2572) ;  /* 0x000039a000007945 */ /* 0x000fea0003800000 */
[----:B------:R-:W1:Y:S02]  /*5ea0*/  SHFL.IDX PT, R0, R0, RZ, 0x1f ;  /* 0x00001fff00007589 */ /* 0x000e6400000e0000 */
[----:B-1----:R-:W-:-:S13]  /*5eb0*/  ISETP.NE.AND P0, PT, R0, RZ, PT ;  /* 0x000000ff0000720c */ /* 0x002fda0003f05270 */
[----:B------:R-:W-:Y:S05]  /*5ec0*/  @!P0 BRA `(.L_x_2573) ;  /* 0x0000001000908947 */ /* 0x000fea0003800000 */
[----:B------:R-:W-:-:S13]  /*5ed0*/  ISETP.NE.AND P0, PT, R0, 0x1, PT ;  /* 0x000000010000780c */ /* 0x000fda0003f05270 */
[----:B------:R-:W-:Y:S05]  /*5ee0*/  @P0 BRA `(.L_x_2574) ;  /* 0x0000003800500947 */ /* 0x000fea0003800000 */
[----:B------:R-:W1:Y:S01]  /*5ef0*/  S2UR UR7, SR_CTAID.X ;  /* 0x00000000000779c3 */ /* 0x000e620000002500 */
[----:B------:R-:W-:Y:S02]  /*5f00*/  ULDC UR8, c[0x0][0xb50] ;  /* 0x0002d40000087ab9 */ /* 0x000fe40000000800 */
[----:B------:R-:W-:-:S05]  /*5f10*/  UISETP.NE.AND UP0, UPT, UR8, 0x1, UPT ;  /* 0x000000010800788c */ /* 0x000fca000bf05270 */
[----:B------:R-:W2:Y:S06]  /*5f20*/  LDC R0, c[0x0][0xb68] ;  /* 0x0002da00ff007b82 */ /* 0x000eac0000000800 */
[----:B------:R-:W-:Y:S01]  /*5f30*/  @UP0 ULDC UR4, c[0x0][0xb54] ;  /* 0x0002d50000040ab9 */ /* 0x000fe20000000800 */
[----:B------:R-:W-:Y:S01]  /*5f40*/  @UP0 ULDC UR9, c[0x0][0xb58] ;  /* 0x0002d60000090ab9 */ /* 0x000fe20000000800 */
[----:B-1----:R-:W-:Y:S02]  /*5f50*/  UIMAD.WIDE.U32 UR4, UR7, UR4, URZ ;  /* 0x00000004070472a5 */ /* 0x002fe4000f8e003f */
[----:B------:R-:W-:-:S02]  /*5f60*/  UMOV UR6, UR7 ;  /* 0x0000000700067c82 */ /* 0x000fc40008000000 */
[----:B------:R-:W-:-:S04]  /*5f70*/  @UP0 USHF.R.U32.HI UR6, URZ, UR9, UR5 ;  /* 0x000000093f060299 */ /* 0x000fc80008011605 */
[----:B------:R-:W-:Y:S02]  /*5f80*/  UIADD3 UR4, -UR6, URZ, URZ ;  /* 0x0000003f06047290 */ /* 0x000fe4000fffe13f */
[----:B--2---:R-:W-:Y:S02]  /*5f90*/  ISETP.LE.AND P0, PT, R0, UR6, PT ;  /* 0x0000000600007c0c */ /* 0x004fe4000bf03270 */
[----:B------:R-:W-:-:S11]  /*5fa0*/  UIMAD UR8, UR8, UR4, UR7 ;  /* 0x00000004080872a4 */ /* 0x000fd6000f8e0207 */
[----:B------:R-:W-:Y:S05]  /*5fb0*/  @!P0 BRA `(.L_x_2575) ;  /* 0x0000000000208947 */ /* 0x000fea0003800000 */
        /* <DEDUP_REMOVED lines=8> */
.L_x_2575:
[----:B------:R-:W-:Y:S01]  /*6040*/  ULDC UR9, c[0x0][0xb44] ;  /* 0x0002d10000097ab9 */ /* 0x000fe20000000800 */
[----:B------:R-:W-:Y:S01]  /*6050*/  UMOV UR7, UR8 ;  /* 0x0000000800077c82 */ /* 0x000fe20008000000 */
[----:B------:R-:W-:-:S11]  /*6060*/  UISETP.NE.AND UP0, UPT, UR9, 0x1, UPT ;  /* 0x000000010900788c */ /* 0x000fd6000bf05270 */
[----:B------:R-:W-:Y:S02]  /*6070*/  @UP0 ULDC.64 UR10, c[0x0][0xb48] ;  /* 0x0002d200000a0ab9 */ /* 0x000fe40000000a00 */
[----:B------:R-:W-:-:S04]  /*6080*/  UIMAD.WIDE.U32 UR4, UR8, UR10, URZ ;  /* 0x0000000a080472a5 */ /* 0x000fc8000f8e003f */
[----:B------:R-:W-:-:S04]  /*6090*/  @UP0 USHF.R.U32.HI UR7, URZ, UR11, UR5 ;  /* 0x0000000b3f070299 */ /* 0x000fc80008011605 */
[----:B------:R-:W-:-:S12]  /*60a0*/  UIMAD UR4, UR7, UR9, URZ ;  /* 0x00000009070472a4 */ /* 0x000fd8000f8e023f */
.L_x_2576:
        /* <DEDUP_REMOVED lines=13> */
[----:B------:R-:W-:Y:S05]  /*6180*/  @!P0 BRA `(.L_x_2574) ;  /* 0x0000003400a88947 */ /* 0x000fea0003800000 */
[----:B------:R-:W-:Y:S01]  /*6190*/  ULDC UR5, c[0x0][0x280] ;  /* 0x0000a00000057ab9 */ /* 0x000fe20000000800 */
[----:B------:R-:W-:Y:S01]  /*61a0*/  ULDC UR4, c[0x0][0x290] ;  /* 0x0000a40000047ab9 */ /* 0x000fe20000000800 */
[----:B------:R-:W-:Y:S01]  /*61b0*/  UIMAD UR7, UR7, 0x60, UR5 ;  /* 0x00000060070778a4 */ /* 0x000fe2000f8e0205 */
[----:B------:R-:W-:Y:S01]  /*61c0*/  ULDC UR6, c[0x0][0x74c] ;  /* 0x0001d30000067ab9 */ /* 0x000fe20000000800 */
[----:B------:R-:W-:Y:S02]  /*61d0*/  UIADD3 UR5, UR5, 0x3f, URZ ;  /* 0x0000003f05057890 */ /* 0x000fe4000fffe03f */
[----:B------:R-:W-:Y:S02]  /*61e0*/  UIADD3 UR7, -UR6, UR7, -UR4 ;  /* 0x0000000706077290 */ /* 0x000fe4000fffe904 */
[----:B------:R-:W-:Y:S02]  /*61f0*/  USHF.R.S32.HI UR6, URZ, 0x1f, UR5 ;  /* 0x0000001f3f067899 */ /* 0x000fe40008011405 */
[----:B------:R-:W-:-:S02]  /*6200*/  USHF.R.S32.HI UR4, URZ, 0x1f, UR7 ;  /* 0x0000001f3f047899 */ /* 0x000fc40008011407 */
[----:B------:R-:W-:Y:S02]  /*6210*/  ULEA.HI UR5, UR6, UR5, URZ, 0x6 ;  /* 0x0000000506057291 */ /* 0x000fe4000f8f303f */
[----:B------:R-:W-:Y:S02]  /*6220*/  ULEA.HI UR4, UR4, UR7, URZ, 0x6 ;  /* 0x0000000704047291 */ /* 0x000fe4000f8f303f */
[----:B------:R-:W-:Y:S02]  /*6230*/  USHF.R.S32.HI UR5, URZ, 0x6, UR5 ;  /* 0x000000063f057899 */ /* 0x000fe40008011405 */
[----:B------:R-:W-:-:S04]  /*6240*/  USHF.R.S32.HI UR4, URZ, 0x6, UR4 ;  /* 0x000000063f047899 */ /* 0x000fc80008011404 */
[----:B------:R-:W-:-:S04]  /*6250*/  UISETP.LT.AND UP0, UPT, URZ, UR4, UPT ;  /* 0x000000043f00728c */ /* 0x000fc8000bf01270 */
[----:B------:R-:W-:-:S04]  /*6260*/  USEL UR8, URZ, UR4, !UP0 ;  /* 0x000000043f087287 */ /* 0x000fc8000c000000 */
[----:B------:R-:W-:-:S06]  /*6270*/  UISETP.GT.AND UP0, UPT, UR5, UR8, UPT ;  /* 0x000000080500728c */ /* 0x000fcc000bf04270 */
[----:B------:R-:W-:-:S13]  /*6280*/  PLOP3.LUT P0, PT, PT, PT, UP0, 0x80, 0x0 ;  /* 0x000000000000781c */ /* 0x000fda0003f0f008 */
[----:B------:R-:W-:Y:S05]  /*6290*/  @!P0 BRA `(.L_x_2574) ;  /* 0x0000003400648947 */ /* 0x000fea0003800000 */
[----:B------:R-:W-:Y:S01]  /*62a0*/  USHF.R.S32.HI UR4, URZ, 0x1f, UR11 ;  /* 0x0000001f3f047899 */ /* 0x000fe2000801140b */
[----:B------:R-:W-:Y:S01]  /*62b0*/  ULDC.64 UR12, c[0x0][0x2d8] ;  /* 0x0000b600000c7ab9 */ /* 0x000fe20000000a00 */
[----:B------:R-:W-:Y:S02]  /*62c0*/  ELECT P0, URZ, PT ;  /* 0x00000000003f782f */ /* 0x000fe40003800000 */
[----:B------:R-:W-:Y:S02]  /*62d0*/  UIMAD UR9, UR4, UR12, URZ ;  /* 0x0000000c040972a4 */ /* 0x000fe4000f8e023f */
[----:B------:R-:W-:Y:S02]  /*62e0*/  UIADD3 UR4, UR5, -UR8, URZ ;  /* 0x8000000805047290 */ /* 0x000fe4000fffe03f */
[----:B------:R-:W-:Y:S02]  /*62f0*/  UIMAD.WIDE.U32 UR6, UR11, UR12, URZ ;  /* 0x0000000c0b0672a5 */ /* 0x000fe4000f8e003f */
[----:B------:R-:W-:-:S02]  /*6300*/  ULOP3.LUT UR4, UR4, 0x1, URZ, 0xc0, !UPT ;  /* 0x0000000104047892 */ /* 0x000fc4000f8ec03f */
[----:B------:R-:W-:Y:S02]  /*6310*/  UIMAD UR9, UR11, UR13, UR9 ;  /* 0x0000000d0b0972a4 */ /* 0x000fe4000f8e0209 */
[----:B------:R-:W-:Y:S02]  /*6320*/  UISETP.NE.U32.AND UP0, UPT, UR4, 0x1, UPT ;  /* 0x000000010400788c */ /* 0x000fe4000bf05070 */
[----:B------:R-:W-:Y:S01]  /*6330*/  USHF.R.S32.HI UR11, URZ, 0x1f, UR10 ;  /* 0x0000001f3f0b7899 */ /* 0x000fe2000801140a */
[----:B------:R-:W-:Y:S01]  /*6340*/  ULDC.64 UR12, c[0x0][0x2e0] ;  /* 0x0000b800000c7ab9 */ /* 0x000fe20000000a00 */
[----:B------:R-:W-:Y:S02]  /*6350*/  UIADD3 UR7, UR7, UR9, URZ ;  /* 0x0000000907077290 */ /* 0x000fe4000fffe03f */
[----:B------:R-:W-:Y:S01]  /*6360*/  PLOP3.LUT P1, PT, PT, PT, UP0, 0x80, 0x0 ;  /* 0x000000000000781c */ /* 0x000fe20003f2f008 */
[----:B------:R-:W-:Y:S02]  /*6370*/  UIMAD UR9, UR11, UR12, URZ ;  /* 0x0000000c0b0972a4 */ /* 0x000fe4000f8e023f */
[----:B------:R-:W-:-:S02]  /*6380*/  UIMAD.WIDE.U32 UR6, UR10, UR12, UR6 ;  /* 0x0000000c0a0672a5 */ /* 0x000fc4000f8e0006 */
[----:B------:R-:W-:-:S04]  /*6390*/  UIMAD UR9, UR10, UR13, UR9 ;  /* 0x0000000d0a0972a4 */ /* 0x000fc8000f8e0209 */
[----:B------:R-:W-:-:S04]  /*63a0*/  UIADD3 UR25, UR7, UR9, URZ ;  /* 0x0000000907197290 */ /* 0x000fc8000fffe03f */
[----:B------:R-:W-:Y:S08]  /*63b0*/  @P1 BRA `(.L_x_2577) ;  /* 0x00000004001c1947 */ /* 0x000ff00003800000 */
        /* <DEDUP_REMOVED lines=18> */
.L_x_2579:
[----:B------:R-:W-:Y:S05]  /*64e0*/  BSYNC B1 ;  /* 0x0000000000017941 */ /* 0x000fea0003800000 */
.L_x_2578:
        /* <DEDUP_REMOVED lines=18> */
.L_x_2581:
[----:B------:R-:W-:Y:S05]  /*6610*/  BSYNC B1 ;  /* 0x0000000000017941 */ /* 0x000fea0003800000 */
.L_x_2580:
        /* <DEDUP_REMOVED lines=19> */
.L_x_2583:
[----:B------:R-:W-:Y:S05]  /*6750*/  BSYNC B1 ;  /* 0x0000000000017941 */ /* 0x000fea0003800000 */
.L_x_2582:
[----:B------:R-:W-:Y:S06]  /*6760*/  BAR.ARV 0xa, 0xa0 ;  /* 0x0282800000007b1d */ /* 0x000fec0000002000 */
[----:B------:R-:W-:Y:S04]  /*6770*/  BSSY B1, `(.L_x_2584) ;  /* 0x0000003000017945 */ /* 0x000fe80003800000 */
[----:B------:R-:W-:Y:S05]  /*6780*/  @!P0 BRA `(.L_x_2585) ;  /* 0x0000000000048947 */ /* 0x000fea0003800000 */
[----:B------:R-:W-:-:S04]  /*6790*/  DEPBAR.LE SB0, 0x1 ;  /* 0x000080400000791a */ /* 0x000fc80000000000 */
.L_x_2585:
[----:B------:R-:W-:Y:S05]  /*67a0*/  BSYNC B1 ;  /* 0x0000000000017941 */ /* 0x000fea0003800000 */
.L_x_2584:
[----:B------:R-:W-:Y:S06]  /*67b0*/  BAR.ARV 0xb, 0xa0 ;  /* 0x02c2800000007b1d */ /* 0x000fec0000002000 */
[----:B------:R-:W-:Y:S04]  /*67c0*/  BSSY B1, `(.L_x_2586) ;  /* 0x0000003000017945 */ /* 0x000fe80003800000 */
[----:B------:R-:W-:Y:S05]  /*67d0*/  @!P0 BRA `(.L_x_2587) ;  /* 0x0000000000048947 */ /* 0x000fea0003800000 */
[----:B------:R-:W-:-:S04]  /*67e0*/  DEPBAR.LE SB0, 0x0 ;  /* 0x000080000000791a */ /* 0x000fc80000000000 */
.L_x_2587:
[----:B------:R-:W-:Y:S05]  /*67f0*/  BSYNC B1 ;  /* 0x0000000000017941 */ /* 0x000fea0003800000 */
.L_x_2586:
[----:B------:R-:W-:Y:S06]  /*6800*/  BAR.ARV 0xc, 0xa0 ;  /* 0x0302800000007b1d */ /* 0x000fec0000002000 */
[----:B------:R-:W-:Y:S01]  /*6810*/  UIADD3 UR12, UR8, 0x1, URZ ;  /* 0x00000001080c7890 */ /* 0x000fe2000fffe03f */
[----:B------:R-:W-:Y:S11]  /*6820*/  BRA `(.L_x_2588) ;  /* 0x0000000000047947 */ /* 0x000ff60003800000 */
.L_x_2577:
[----:B------:R-:W-:-:S05]  /*6830*/  UMOV UR12, UR8 ;  /* 0x00000008000c7c82 */ /* 0x000fca0008000000 */
.L_x_2588:
[----:B------:R-:W-:-:S04]  /*6840*/  UIADD3 UR4, UR8, 0x1, URZ ;  /* 0x0000000108047890 */ /* 0x000fc8000fffe03f */
[----:B------:R-:W-:-:S06]  /*6850*/  UISETP.NE.AND UP0, UPT, UR5, UR4, UPT ;  /* 0x000000040500728c */ /* 0x000fcc000bf05270 */
[----:B------:R-:W-:-:S13]  /*6860*/  PLOP3.LUT P1, PT, PT, PT, UP0, 0x80, 0x0 ;  /* 0x000000000000781c */ /* 0x000fda0003f2f008 */
[----:B------:R-:W-:Y:S05]  /*6870*/  @!P1 BRA `(.L_x_2574) ;  /* 0x0000002c00ec9947 */ /* 0x000fea0003800000 */
[----:B------:R-:W-:Y:S01]  /*6880*/  ULDC.64 UR10, c[0x0][0x2c0] ;  /* 0x0000b000000a7ab9 */ /* 0x000fe20000000a00 */
[----:B------:R-:W-:Y:S02]  /*6890*/  UIADD3 UR23, UR9, UR7, URZ ;  /* 0x0000000709177290 */ /* 0x000fe4000fffe03f */
[----:B------:R-:W-:Y:S02]  /*68a0*/  ULEA UR22, UP0, UR6, UR10, 0x2 ;  /* 0x0000000a06167291 */ /* 0x000fe4000f80103f */
[----:B------:R-:W-:Y:S02]  /*68b0*/  UIMAD UR13, UR12, 0x3000, URZ ;  /* 0x000030000c0d78a4 */ /* 0x000fe4000f8e023f */
        /* <DEDUP_REMOVED lines=11> */
[----:B------:R-:W-:Y:S01]  /*6970*/  UMOV UR4, URZ ;  /* 0x0000003f00047c82 */ /* 0x000fe20008000000 */
[----:B------:R-:W-:Y:S01]  /*6980*/  ULDC.64 UR28, c[0x0][0x2c0] ;  /* 0x0000b000001c7ab9 */ /* 0x000fe20000000a00 */
[----:B------:R-:W-:-:S09]  /*6990*/  UMOV UR24, UR13 ;  /* 0x0000000d00187c82 */ /* 0x000fd20008000000 */
.L_x_2609:
        /* <DEDUP_REMOVED lines=13> */
[----:B------:R-:W-:Y:S02]  /*6a70*/  ULEA.HI.X.SX32 UR40, UR24, UR25, 0x1, UP0 ;  /* 0x0000001918287291 */ /* 0x000fe400080f0e3f */
[----:B------:R-:W-:-:S04]  /*6a80*/  ULEA UR38, UP0, UR39, UR28, 0x2 ;  /* 0x0000001c27267291 */ /* 0x000fc8000f80103f */
[----:B------:R-:W-:-:S03]  /*6a90*/  ULEA.HI.X UR39, UR39, UR29, UR40, 0x2, UP0 ;  /* 0x0000001d27277291 */ /* 0x000fc600080f1428 */
[----:B------:R-:W-:Y:S01]  /*6aa0*/  UMOV UR40, 0x0 ;  /* 0x0000000000287882 */ /* 0x000fe20000000000 */
[----:B-1----:R-:W-:-:S03]  /*6ab0*/  ULEA UR26, UR27, UR26, 0x18 ;  /* 0x0000001a1b1a7291 */ /* 0x002fc6000f8ec03f */
[----:B------:R-:W-:Y:S01]  /*6ac0*/  UMOV UR27, 0x400 ;  /* 0x00000400001b7882 */ /* 0x000fe20000000000 */
[----:B------:R-:W-:-:S09]  /*6ad0*/  UIADD3 UR26, UR26, 0x12000, URZ ;  /* 0x000120001a1a7890 */ /* 0x000fd2000fffe03f */
[----:B------:R1:W-:Y:S02]  /*6ae0*/  UBLKRED.G.S.ADD.F32.RN [UR38], [UR26], UR27, desc[UR40] ;  /* 0x000028261a0073bb */ /* 0x0003e400080a141b */
[----:B-1----:R0:W-:Y:S02]  /*6af0*/  UTMACMDFLUSH ;  /* 0x00000000000079b7 */ /* 0x0021e40000000000 */
.L_x_2590:
[----:B------:R-:W-:Y:S05]  /*6b00*/  BSYNC B1 ;  /* 0x0000000000017941 */ /* 0x000fea0003800000 */
.L_x_2589:
        /* <DEDUP_REMOVED lines=12> */
.L_x_2592:
[----:B------:R-:W-:Y:S05]  /*6bd0*/  BSYNC B1 ;  /* 0x0000000000017941 */ /* 0x000fea0003800000 */
.L_x_2591:
        /* <DEDUP_REMOVED lines=13> */
.L_x_2594:
[----:B------:R-:W-:Y:S05]  /*6cb0*/  BSYNC B1 ;  /* 0x0000000000017941 */ /* 0x000fea0003800000 */
.L_x_2593:
[----:B------:R-:W-:Y:S06]  /*6cc0*/  BAR.ARV 0xa, 0xa0 ;  /* 0x0282800000007b1d */ /* 0x000fec0000002000 */
[----:B------:R-:W-:Y:S04]  /*6cd0*/  BSSY B1, `(.L_x_2595) ;  /* 0x0000003000017945 */ /* 0x000fe80003800000 */
[----:B------:R-:W-:Y:S05]  /*6ce0*/  @!P0 BRA `(.L_x_2596) ;  /* 0x0000000000048947 */ /* 0x000fea0003800000 */
[----:B------:R-:W-:-:S04]  /*6cf0*/  DEPBAR.LE SB0, 0x1 ;  /* 0x000080400000791a */ /* 0x000fc80000000000 */
.L_x_2596:
[----:B------:R-:W-:Y:S05]  /*6d00*/  BSYNC B1 ;  /* 0x0000000000017941 */ /* 0x000fea0003800000 */
.L_x_2595:
[----:B------:R-:W-:Y:S06]  /*6d10*/  BAR.ARV 0xb, 0xa0 ;  /* 0x02c2800000007b1d */ /* 0x000fec0000002000 */
[----:B------:R-:W-:Y:S04]  /*6d20*/  BSSY B1, `(.L_x_2597) ;  /* 0x0000003000017945 */ /* 0x000fe80003800000 */
[----:B------:R-:W-:Y:S05]  /*6d30*/  @!P0 BRA `(.L_x_2598) ;  /* 0x0000000000048947 */ /* 0x000fea0003800000 */
[----:B------:R-:W-:-:S04]  /*6d40*/  DEPBAR.LE SB0, 0x0 ;  /* 0x000080000000791a */ /* 0x000fc80000000000 */
.L_x_2598:
[----:B------:R-:W-:Y:S05]  /*6d50*/  BSYNC B1 ;  /* 0x0000000000017941 */ /* 0x000fea0003800000 */
.L_x_2597:
        /* <DEDUP_REMOVED lines=13> */
.L_x_2600:
[----:B------:R-:W-:Y:S05]  /*6e30*/  BSYNC B1 ;  /* 0x0000000000017941 */ /* 0x000fea0003800000 */
.L_x_2599:
        /* <DEDUP_REMOVED lines=12> */
.L_x_2602:
[----:B------:R-:W-:Y:S05]  /*6f00*/  BSYNC B1 ;  /* 0x0000000000017941 */ /* 0x000fea0003800000 */
.L_x_2601:
        /* <DEDUP_REMOVED lines=13> */
.L_x_2604:
[----:B------:R-:W-:Y:S05]  /*6fe0*/  BSYNC B1 ;  /* 0x0000000000017941 */ /* 0x000fea0003800000 */
.L_x_2603:
[----:B------:R-:W-:Y:S06]  /*6ff0*/  BAR.ARV 0xa, 0xa0 ;  /* 0x0282800000007b1d */ /* 0x000fec0000002000 */
[----:B------:R-:W-:Y:S04]  /*7000*/  BSSY B1, `(.L_x_2605) ;  /* 0x0000003000017945 */ /* 0x000fe80003800000 */
[----:B------:R-:W-:Y:S05]  /*7010*/  @!P0 BRA `(.L_x_2606) ;  /* 0x0000000000048947 */ /* 0x000fea0003800000 */
[----:B------:R-:W-:-:S04]  /*7020*/  DEPBAR.LE SB0, 0x1 ;  /* 0x000080400000791a */ /* 0x000fc80000000000 */
.L_x_2606:
[----:B------:R-:W-:Y:S05]  /*7030*/  BSYNC B1 ;  /* 0x0000000000017941 */ /* 0x000fea0003800000 */
.L_x_2605:
[----:B------:R-:W-:Y:S01]  /*7040*/  UIADD3 UR12, UR12, 0x2, URZ ;  /* 0x000000020c0c7890 */ /* 0x000fe2000fffe03f */
[----:B------:R-:W-:Y:S06]  /*7050*/  BAR.ARV 0xb, 0xa0 ;  /* 0x02c2800000007b1d */ /* 0x000fec0000002000 */
[----:B------:R-:W-:Y:S01]  /*7060*/  UISETP.GE.AND UP0, UPT, UR12, UR5, UPT ;  /* 0x000000050c00728c */ /* 0x000fe2000bf06270 */
[----:B------:R-:W-:Y:S04]  /*7070*/  BSSY B1, `(.L_x_2607) ;  /* 0x0000003000017945 */ /* 0x000fe80003800000 */
[----:B------:R-:W-:Y:S06]  /*7080*/  @!P0 BRA `(.L_x_2608) ;  /* 0x0000000000048947 */ /* 0x000fec0003800000 */
[----:B------:R-:W-:-:S04]  /*7090*/  DEPBAR.LE SB0, 0x0 ;  /* 0x000080000000791a */ /* 0x000fc80000000000 */
.L_x_2608:
[----:B------:R-:W-:Y:S05]  /*70a0*/  BSYNC B1 ;  /* 0x0000000000017941 */ /* 0x000fea0003800000 */
.L_x_2607:
[----:B------:R-:W-:Y:S06]  /*70b0*/  BAR.ARV 0xc, 0xa0 ;  /* 0x0302800000007b1d */ /* 0x000fec0000002000 */
[----:B------:R-:W-:Y:S01]  /*70c0*/  PLOP3.LUT P1, PT, PT, PT, UP0, 0x80, 0x0 ;  /* 0x000000000000781c */ /* 0x000fe20003f2f008 */
[----:B------:R-:W-:Y:S02]  /*70d0*/  UIADD3 UR24, UR24, 0x6000, URZ ;  /* 0x0000600018187890 */ /* 0x000fe4000fffe03f */
[----:B------:R-:W-:-:S10]  /*70e0*/  UIADD3 UR4, UR4, 0x6000, URZ ;  /* 0x0000600004047890 */ /* 0x000fd4000fffe03f */
[----:B------:R-:W-:Y:S05]  /*70f0*/  @!P1 BRA `(.L_x_2609) ;  /* 0xfffffff800289947 */ /* 0x000fea000383ffff */
[----:B------:R-:W-:Y:S05]  /*7100*/  BRA `(.L_x_2574) ;  /* 0x0000002400c87947 */ /* 0x000fea0003800000 */
.L_x_2573:
        /* <DEDUP_REMOVED lines=21> */
.L_x_2610:
[----:B------:R-:W-:Y:S01]  /*7260*/  ULDC UR8, c[0x0][0xb44] ;  /* 0x0002d10000087ab9 */ /* 0x000fe20000000800 */
[----:B------:R-:W-:Y:S01]  /*7270*/  UMOV UR35, UR7 ;  /* 0x0000000700237c82 */ /* 0x000fe20008000000 */
[----:B------:R-:W-:-:S11]  /*7280*/  UISETP.NE.AND UP0, UPT, UR8, 0x1, UPT ;  /* 0x000000010800788c */ /* 0x000fd6000bf05270 */
[----:B------:R-:W-:Y:S02]  /*7290*/  @UP0 ULDC.64 UR10, c[0x0][0xb48] ;  /* 0x0002d200000a0ab9 */ /* 0x000fe40000000a00 */
[----:B------:R-:W-:-:S04]  /*72a0*/  UIMAD.WIDE.U32 UR4, UR7, UR10, URZ ;  /* 0x0000000a070472a5 */ /* 0x000fc8000f8e003f */
[----:B------:R-:W-:-:S04]  /*72b0*/  @UP0 USHF.R.U32.HI UR35, URZ, UR11, UR5 ;  /* 0x0000000b3f230299 */ /* 0x000fc80008011605 */
[----:B------:R-:W-:-:S12]  /*72c0*/  UIMAD UR4, UR35, UR8, URZ ;  /* 0x00000008230472a4 */ /* 0x000fd8000f8e023f */
.L_x_2611:
[----:B------:R-:W-:Y:S01]  /*72d0*/  ULDC UR8, c[0x0][0xb38] ;  /* 0x0002ce0000087ab9 */ /* 0x000fe20000000800 */
[----:B------:R-:W-:Y:S01]  /*72e0*/  UIADD3 UR4, UR7, -UR4, URZ ;  /* 0x8000000407047290 */ /* 0x000fe2000fffe03f */
[----:B------:R-:W-:Y:S01]  /*72f0*/  IMAD.MOV.U32 R16, RZ, RZ, 0x1 ;  /* 0x00000001ff107424 */ /* 0x000fe200078e00ff */
[----:B------:R-:W-:Y:S01]  /*7300*/  UISETP.NE.AND UP0, UPT, UR8, 0x1, UPT ;  /* 0x000000010800788c */ /* 0x000fe2000bf05270 */
[----:B------:R-:W-:Y:S01]  /*7310*/  IMAD.MOV.U32 R23, RZ, RZ, RZ ;  /* 0x000000ffff177224 */ /* 0x000fe200078e00ff */
[----:B------:R-:W-:Y:S01]  /*7320*/  ULDC UR5, c[0x0][0xb44] ;  /* 0x0002d10000057ab9 */ /* 0x000fe20000000800 */
[----:B------:R-:W-:Y:S01]  /*7330*/  IMAD.MOV.U32 R10, RZ, RZ, 0x1 ;  /* 0x00000001ff0a7424 */ /* 0x000fe200078e00ff */
[----:B------:R-:W-:-:S07]  /*7340*/  UIMAD UR6, UR6, UR5, UR4 ;  /* 0x00000005060672a4 */ /* 0x000fce000f8e0204 */
        /* <DEDUP_REMOVED lines=9> */
[----:B------:R-:W1:Y:S01]  /*73e0*/  LDC R2, c[0x0][0x280] ;  /* 0x0000a000ff027b82 */ /* 0x000e620000000800 */
[----:B------:R-:W-:Y:S01]  /*73f0*/  UIMAD UR35, UR35, 0x60, URZ ;  /* 0x00000060232378a4 */ /* 0x000fe2000f8e023f */
[----:B------:R-:W-:-:S06]  /*7400*/  ULDC UR4, c[0x0][0x74c] ;  /* 0x0001d30000047ab9 */ /* 0x000fcc0000000800 */
[----:B------:R-:W1:Y:S02]  /*7410*/  LDC R3, c[0x0][0x290] ;  /* 0x0000a400ff037b82 */ /* 0x000e640000000800 */
[----:B-1----:R-:W-:Y:S01]  /*7420*/  IADD3 R0, -R3, UR35, R2 ;  /* 0x0000002303007c10 */ /* 0x002fe2000fffe102 */
[----:B------:R-:W-:-:S04]  /*7430*/  VIADD R2, R2, 0x3f ;  /* 0x0000003f02027836 */ /* 0x000fc80000000000 */
[----:B------:R-:W-:Y:S01]  /*7440*/  VIADD R0, R0, -UR4 ;  /* 0x8000000400007c36 */ /* 0x000fe20008000000 */
[----:B------:R-:W-:-:S04]  /*7450*/  SHF.R.S32.HI R5, RZ, 0x1f, R2 ;  /* 0x0000001fff057819 */ /* 0x000fc80000011402 */
[----:B------:R-:W-:Y:S02]  /*7460*/  SHF.R.S32.HI R3, RZ, 0x1f, R0 ;  /* 0x0000001fff037819 */ /* 0x000fe40000011400 */
[----:B------:R-:W-:Y:S02]  /*7470*/  LEA.HI R4, R5, R2, RZ, 0x6 ;  /* 0x0000000205047211 */ /* 0x000fe400078f30ff */
[----:B------:R-:W-:Y:S02]  /*7480*/  LEA.HI R3, R3, R0, RZ, 0x6 ;  /* 0x0000000003037211 */ /* 0x000fe400078f30ff */
[----:B------:R-:W-:Y:S02]  /*7490*/  SHF.R.S32.HI R4, RZ, 0x6, R4 ;  /* 0x00000006ff047819 */ /* 0x000fe40000011404 */
[----:B------:R-:W-:-:S04]  /*74a0*/  SHF.R.S32.HI R3, RZ, 0x6, R3 ;  /* 0x00000006ff037819 */ /* 0x000fc80000011403 */
[----:B------:R-:W-:-:S04]  /*74b0*/  VIMNMX R5, RZ, R3, !PT ;  /* 0x00000003ff057248 */ /* 0x000fc80007fe0100 */
[----:B------:R-:W-:-:S13]  /*74c0*/  ISETP.GT.AND P0, PT, R4, R5, PT ;  /* 0x000000050400720c */ /* 0x000fda0003f04270 */
[----:B------:R-:W-:Y:S05]  /*74d0*/  @!P0 BRA `(.L_x_2612) ;  /* 0x0000002000508947 */ /* 0x000fea0003800000 */
[----:B------:R-:W1:Y:S01]  /*74e0*/  LDC.64 R8, c[0x0][0x718] ;  /* 0x0001c600ff087b82 */ /* 0x000e620000000a00 */
[----:B------:R-:W-:Y:S01]  /*74f0*/  IMAD.U32 R3, RZ, RZ, UR28 ;  /* 0x0000001cff037e24 */ /* 0x000fe2000f8e00ff */
[----:B------:R-:W-:Y:S01]  /*7500*/  ULDC UR4, c[0x0][0x2e8] ;  /* 0x0000ba0000047ab9 */ /* 0x000fe20000000800 */
[----:B------:R-:W-:Y:S01]  /*7510*/  ELECT P0, URZ, PT ;  /* 0x00000000003f782f */ /* 0x000fe20003800000 */
[----:B------:R-:W-:Y:S01]  /*7520*/  BSSY B1, `(.L_x_2612) ;  /* 0x000020f000017945 */ /* 0x000fe20003800000 */
[----:B------:R-:W-:Y:S01]  /*7530*/  UISETP.NE.AND UP0, UPT, UR4, 0x1, UPT ;  /* 0x000000010400788c */ /* 0x000fe2000bf05270 */
[----:B------:R-:W-:Y:S01]  /*7540*/  SHF.R.S32.HI R3, RZ, 0x1f, R3 ;  /* 0x0000001fff037819 */ /* 0x000fe20000011403 */
[----:B------:R-:W-:Y:S01]  /*7550*/  UMOV UR36, UR28 ;  /* 0x0000001c00247c82 */ /* 0x000fe20008000000 */
[----:B------:R-:W2:Y:S01]  /*7560*/  LDC.64 R6, c[0x0][0x730] ;  /* 0x0001cc00ff067b82 */ /* 0x000ea20000000a00 */
[----:B------:R-:W-:-:S07]  /*7570*/  IMAD.MOV.U32 R23, RZ, RZ, RZ ;  /* 0x000000ffff177224 */ /* 0x000fce00078e00ff */
[----:B------:R-:W3:Y:S01]  /*7580*/  LDC.64 R10, c[0x0][0x720] ;  /* 0x0001c800ff0a7b82 */ /* 0x000ee20000000a00 */
[----:B------:R-:W-:Y:S01]  /*7590*/  @UP0 ULDC UR4, c[0x0][0x2ec] ;  /* 0x0000bb0000040ab9 */ /* 0x000fe20000000800 */
[----:B------:R-:W-:Y:S01]  /*75a0*/  @UP0 ULDC UR6, c[0x0][0x2f0] ;  /* 0x0000bc0000060ab9 */ /* 0x000fe20000000800 */
[----:B------:R-:W-:-:S04]  /*75b0*/  UIMAD.WIDE.U32 UR4, UR28, UR4, URZ ;  /* 0x000000041c0472a5 */ /* 0x000fc8000f8e003f */
[----:B------:R-:W-:Y:S01]  /*75c0*/  @UP0 USHF.R.U32.HI UR36, URZ, UR6, UR5 ;  /* 0x000000063f240299 */ /* 0x000fe20008011605 */
[----:B-1----:R-:W-:-:S04]  /*75d0*/  IMAD R0, R3, R8, RZ ;  /* 0x0000000803007224 */ /* 0x002fc800078e02ff */
[----:B------:R-:W-:Y:S02]  /*75e0*/  IMAD R13, R9, UR28, R0 ;  /* 0x0000001c090d7c24 */ /* 0x000fe4000f8e0200 */
[----:B------:R-:W-:-:S04]  /*75f0*/  IMAD.WIDE.U32 R8, R8, UR28, RZ ;  /* 0x0000001c08087c25 */ /* 0x000fc8000f8e00ff */
[----:B--2---:R-:W-:Y:S02]  /*7600*/  IMAD R12, R3, R6, RZ ;  /* 0x00000006030c7224 */ /* 0x004fe400078e02ff */
[----:B------:R-:W1:Y:S01]  /*7610*/  LDC.64 R2, c[0x0][0x738] ;  /* 0x0001ce00ff027b82 */ /* 0x000e620000000a00 */
[----:B------:R-:W-:Y:S02]  /*7620*/  IMAD.U32 R0, RZ, RZ, UR29 ;  /* 0x0000001dff007e24 */ /* 0x000fe4000f8e00ff */
[----:B------:R-:W-:Y:S02]  /*7630*/  IMAD.IADD R9, R9, 0x1, R13 ;  /* 0x0000000109097824 */ /* 0x000fe400078e020d */
[----:B------:R-:W-:Y:S01]  /*7640*/  IMAD R15, R7, UR28, R12 ;  /* 0x0000001c070f7c24 */ /* 0x000fe2000f8e020c */
[----:B------:R-:W-:Y:S01]  /*7650*/  SHF.R.S32.HI R13, RZ, 0x1f, R0 ;  /* 0x0000001fff0d7819 */ /* 0x000fe20000011400 */
[----:B------:R-:W-:-:S04]  /*7660*/  IMAD.WIDE.U32 R6, R6, UR28, RZ ;  /* 0x0000001c06067c25 */ /* 0x000fc8000f8e00ff */
[----:B---3--:R-:W-:Y:S02]  /*7670*/  IMAD R0, R13, R10, RZ ;  /* 0x0000000a0d007224 */ /* 0x008fe400078e02ff */
[----:B------:R-:W-:Y:S02]  /*7680*/  IMAD.IADD R7, R7, 0x1, R15 ;  /* 0x0000000107077824 */ /* 0x000fe400078e020f */
[----:B------:R-:W-:Y:S02]  /*7690*/  IMAD R11, R11, UR29, R0 ;  /* 0x0000001d0b0b7c24 */ /* 0x000fe4000f8e0200 */
[----:B------:R-:W-:-:S04]  /*76a0*/  IMAD.WIDE.U32 R8, R10, UR29, R8 ;  /* 0x0000001d0a087c25 */ /* 0x000fc8000f8e0008 */
[----:B------:R-:W-:Y:S02]  /*76b0*/  IMAD.MOV.U32 R10, RZ, RZ, 0x1 ;  /* 0x00000001ff0a7424 */ /* 0x000fe400078e00ff */
[----:B-1----:R-:W-:Y:S02]  /*76c0*/  IMAD R0, R13, R2, RZ ;  /* 0x000000020d007224 */ /* 0x002fe400078e02ff */
[----:B------:R-:W-:-:S04]  /*76d0*/  IMAD.WIDE.U32 R6, R2, UR29, R6 ;  /* 0x0000001d02067c25 */ /* 0x000fc8000f8e0006 */
[----:B------:R-:W-:Y:S01]  /*76e0*/  IMAD R3, R3, UR29, R0 ;  /* 0x0000001d03037c24 */ /* 0x000fe2000f8e0200 */
[----:B------:R-:W-:Y:S06]  /*76f0*/  @!P0 BRA `(.L_x_2613) ;  /* 0x0000001c00c48947 */ /* 0x000fec0003800000 */
[----:B------:R-:W1:Y:S01]  /*7700*/  S2R R13, SR_CgaCtaId ;  /* 0x00000000000d7919 */ /* 0x000e620000008800 */
[----:B------:R-:W-:Y:S01]  /*7710*/  MOV R12, 0x400 ;  /* 0x00000400000c7802 */ /* 0x000fe20000000f00 */
[----:B------:R-:W-:Y:S01]  /*7720*/  IMAD.MOV.U32 R0, RZ, RZ, 0x1 ;  /* 0x00000001ff007424 */ /* 0x000fe200078e00ff */
[----:B------:R-:W2:Y:S02]  /*7730*/  S2R R14, SR_TID.X ;  /* 0x00000000000e7919 */ /* 0x000ea40000002100 */
[----:B-1----:R-:W-:Y:S02]  /*7740*/  LEA R12, R13, R12, 0x18 ;  /* 0x0000000c0d0c7211 */ /* 0x002fe400078ec0ff */
[----:B------:R-:W-:Y:S02]  /*7750*/  SHF.L.U32 R13, R0, 0x1f, RZ ;  /* 0x0000001f000d7819 */ /* 0x000fe400000006ff */
[----:B--2---:R-:W-:Y:S01]  /*7760*/  LOP3.LUT P0, RZ, R14, 0x7f, RZ, 0xc0, !PT ;  /* 0x0000007f0eff7812 */ /* 0x004fe2000780c0ff */
[----:B------:R-:W-:Y:S01]  /*7770*/  IMAD.IADD R14, R9, 0x1, R11 ;  /* 0x00000001090e7824 */ /* 0x000fe200078e020b */
[----:B------:R-:W1:Y:S02]  /*7780*/  SYNCS.PHASECHK.TRANS64.TRYWAIT P1, [R12+URZ+0x36420], R13 ;  /* 0x0364200d0c0075a7 */ /* 0x000e64000802017f */
[----:B-1----:R-:W-:Y:S09]  /*7790*/  @!P1 BRA `(.L_x_2614) ;  /* 0x00000020008c9947 */ /* 0x002ff20003800000 */
.L_x_2641:
        /* <DEDUP_REMOVED lines=9> */
.L_x_2615:
[----:B------:R-:W-:Y:S01]  /*7830*/  R2UR UR27, R5 ;  /* 0x00000000051b72ca */ /* 0x000fe200000e0000 */
[----:B------:R-:W2:Y:S01]  /*7840*/  LDC.64 R18, c[0x0][0x198] ;  /* 0x00006600ff127b82 */ /* 0x000ea20000000a00 */
[----:B------:R-:W-:Y:S01]  /*7850*/  ULDC.64 UR4, c[0x0][0x700] ;  /* 0x0001c00000047ab9 */ /* 0x000fe20000000a00 */
[----:B------:R-:W-:Y:S01]  /*7860*/  R2UR UR32, R12 ;  /* 0x000000000c2072ca */ /* 0x000fe200000e0000 */
[----:B------:R-:W-:Y:S01]  /*7870*/  IMAD.U32 R11, RZ, RZ, UR4 ;  /* 0x00000004ff0b7e24 */ /* 0x000fe2000f8e00ff */
[----:B------:R-:W-:Y:S01]  /*7880*/  UMOV UR30, 0x0 ;  /* 0x00000000001e7882 */ /* 0x000fe20000000000 */
[----:B------:R-:W-:Y:S01]  /*7890*/  IMAD.U32 R0, RZ, RZ, UR5 ;  /* 0x00000005ff007e24 */ /* 0x000fe2000f8e00ff */
[----:B------:R-:W-:Y:S01]  /*78a0*/  UMOV UR31, 0x14f00000 ;  /* 0x14f00000001f7882 */ /* 0x000fe20000000000 */
[----:B------:R-:W-:Y:S01]  /*78b0*/  UMOV UR26, URZ ;  /* 0x0000003f001a7c82 */ /* 0x000fe20008000000 */
[----:B------:R-:W-:Y:S01]  /*78c0*/  UMOV UR18, 0x40 ;  /* 0x0000004000127882 */ /* 0x000fe20000000000 */
[----:B------:R-:W-:Y:S01]  /*78d0*/  UMOV UR20, UR28 ;  /* 0x0000001c00147c82 */ /* 0x000fe20008000000 */
[----:B------:R-:W-:Y:S01]  /*78e0*/  UMOV UR21, UR29 ;  /* 0x0000001d00157c82 */ /* 0x000fe20008000000 */
[----:B------:R-:W-:Y:S01]  /*78f0*/  UMOV UR10, 0x80 ;  /* 0x00000080000a7882 */ /* 0x000fe20000000000 */
[----:B------:R-:W-:Y:S01]  /*7900*/  USHF.L.U32 UR27, UR27, 0x6, URZ ;  /* 0x000000061b1b7899 */ /* 0x000fe2000800063f */
[----:B------:R-:W-:Y:S01]  /*7910*/  IMAD.MOV.U32 R17, RZ, RZ, 0x12000 ;  /* 0x00012000ff117424 */ /* 0x000fe200078e00ff */
[----:B------:R-:W-:Y:S01]  /*7920*/  UMOV UR12, UR28 ;  /* 0x0000001c000c7c82 */ /* 0x000fe20008000000 */
[----:B------:R-:W-:Y:S01]  /*7930*/  UIADD3 UR25, UR32, 0x36410, URZ ;  /* 0x0003641020197890 */ /* 0x000fe2000fffe03f */
[----:B------:R-:W-:Y:S01]  /*7940*/  IMAD.MOV.U32 R23, RZ, RZ, 0x1 ;  /* 0x00000001ff177424 */ /* 0x000fe200078e00ff */
[----:B------:R-:W-:Y:S01]  /*7950*/  UIADD3 UR24, UR32, 0x1e000, URZ ;  /* 0x0001e00020187890 */ /* 0x000fe2000fffe03f */
[----:B------:R-:W-:Y:S01]  /*7960*/  IMAD.U32 R3, RZ, RZ, UR27 ;  /* 0x0000001bff037e24 */ /* 0x000fe2000f8e00ff */
[----:B------:R-:W-:Y:S01]  /*7970*/  IADD3 R2, P1, R8, UR27, RZ ;  /* 0x0000001b08027c10 */ /* 0x000fe2000ff3e0ff */
[----:B------:R-:W-:-:S02]  /*7980*/  UIADD3 UR16, UR32, 0x20000, URZ ;  /* 0x0002000020107890 */ /* 0x000fc4000fffe03f */
[----:B------:R-:W-:Y:S01]  /*7990*/  UIADD3 UR8, UR32, 0x22000, URZ ;  /* 0x0002200020087890 */ /* 0x000fe2000fffe03f */
[----:B------:R-:W-:Y:S01]  /*79a0*/  LEA.HI.X.SX32 R3, R3, R14, 0x1, P1 ;  /* 0x0000000e03037211 */ /* 0x000fe200008f0eff */
[----:B--2---:R-:W-:Y:S01]  /*79b0*/  IMAD.MOV.U32 R20, RZ, RZ, R18 ;  /* 0x000000ffff147224 */ /* 0x004fe200078e0012 */
[C---:B------:R-:W-:Y:S01]  /*79c0*/  LEA R10, P1, R2.reuse, R11, 0x2 ;  /* 0x0000000b020a7211 */ /* 0x040fe200078210ff */
[----:B------:R-:W-:Y:S01]  /*79d0*/  IMAD.MOV.U32 R21, RZ, RZ, R19 ;  /* 0x000000ffff157224 */ /* 0x000fe200078e0013 */
[----:B------:R-:W-:Y:S02]  /*79e0*/  UIADD3 UR40, UR32, 0x30000, URZ ;  /* 0x0003000020287890 */ /* 0x000fe4000fffe03f */
[----:B------:R-:W-:Y:S01]  /*79f0*/  LEA.HI.X R2, R2, R0, R3, 0x2, P1 ;  /* 0x0000000002027211 */ /* 0x000fe200008f1403 */
[----:B------:R-:W-:Y:S01]  /*7a00*/  UMOV UR17, UR25 ;  /* 0x0000001900117c82 */ /* 0x000fe20008000000 */
[----:B------:R-:W-:Y:S01]  /*7a10*/  R2UR UR14, R10 ;  /* 0x000000000a0e72ca */ /* 0x000fe200000e0000 */
[----:B------:R-:W-:Y:S01]  /*7a20*/  UMOV UR19, UR27 ;  /* 0x0000001b00137c82 */ /* 0x000fe20008000000 */
[----:B------:R-:W-:Y:S01]  /*7a30*/  R2UR UR15, R2 ;  /* 0x00000000020f72ca */ /* 0x000fe200000e0000 */
[----:B------:R-:W-:Y:S01]  /*7a40*/  UMOV UR13, UR29 ;  /* 0x0000001d000d7c82 */ /* 0x000fe20008000000 */
[----:B------:R-:W-:Y:S01]  /*7a50*/  IADD3 R2, P1, R20, 0x2f0, RZ ;  /* 0x000002f014027810 */ /* 0x000fe20007f3e0ff */
[----:B------:R-:W-:Y:S01]  /*7a60*/  UMOV UR9, UR25 ;  /* 0x0000001900097c82 */ /* 0x000fe20008000000 */
[----:B------:R-:W-:Y:S01]  /*7a70*/  UMOV UR11, UR27 ;  /* 0x0000001b000b7c82 */ /* 0x000fe20008000000 */
[----:B------:R-:W-:Y:S01]  /*7a80*/  UMOV UR33, 0x10 ;  /* 0x0000001000217882 */ /* 0x000fe20000000000 */
[----:B------:R-:W-:Y:S01]  /*7a90*/  R2UR UR6, R2 ;  /* 0x00000000020672ca */ /* 0x000fe200000e0000 */
[----:B------:R-:W-:Y:S01]  /*7aa0*/  UMOV UR41, UR25 ;  /* 0x0000001900297c82 */ /* 0x000fe20008000000 */
[----:B------:R-:W-:Y:S01]  /*7ab0*/  IADD3 R2, P2, R20, 0x3f0, RZ ;  /* 0x000003f014027810 */ /* 0x000fe20007f5e0ff */
[----:B------:R-:W-:Y:S01]  /*7ac0*/  VIADD R10, R4, 0xffffffff ;  /* 0xffffffff040a7836 */ /* 0x000fe20000000000 */
[----:B------:R-:W-:-:S02]  /*7ad0*/  UIADD3 UR48, UR32, 0x3000, URZ ;  /* 0x0000300020307890 */ /* 0x000fc4000fffe03f */
[----:B------:R-:W-:Y:S01]  /*7ae0*/  R2UR UR4, R2 ;  /* 0x00000000020472ca */ /* 0x000fe200000e0000 */
[--C-:B------:R-:W-:Y:S01]  /*7af0*/  IMAD.X R2, RZ, RZ, R21.reuse, P1 ;  /* 0x000000ffff027224 */ /* 0x100fe200008e0615 */
[----:B------:R-:W-:Y:S01]  /*7b00*/  UMOV UR38, 0x0 ;  /* 0x0000000000267882 */ /* 0x000fe20000000000 */
[----:B------:R-:W-:Y:S01]  /*7b10*/  UMOV UR39, 0x10000000 ;  /* 0x1000000000277882 */ /* 0x000fe20000000000 */
[----:B------:R-:W-:Y:S01]  /*7b20*/  UMOV UR37, UR29 ;  /* 0x0000001d00257c82 */ /* 0x000fe20008000000 */
[----:B------:R-:W-:Y:S01]  /*7b30*/  UMOV UR34, UR26 ;  /* 0x0000001a00227c82 */ /* 0x000fe20008000000 */
[----:B------:R-:W-:Y:S01]  /*7b40*/  R2UR UR7, R2 ;  /* 0x00000000020772ca */ /* 0x000fe200000e0000 */
[--C-:B------:R-:W-:Y:S01]  /*7b50*/  IMAD.X R2, RZ, RZ, R21.reuse, P2 ;  /* 0x000000ffff027224 */ /* 0x100fe200010e0615 */
[----:B------:R-:W-:Y:S01]  /*7b60*/  UMOV UR50, 0x40 ;  /* 0x0000004000327882 */ /* 0x000fe20000000000 */
[----:B------:R-:W-:Y:S01]  /*7b70*/  UMOV UR51, UR35 ;  /* 0x0000002300337c82 */ /* 0x000fe20008000000 */
[----:B------:R-:W-:Y:S01]  /*7b80*/  UMOV UR52, UR36 ;  /* 0x0000002400347c82 */ /* 0x000fe20008000000 */
[----:B------:R-:W-:Y:S01]  /*7b90*/  UMOV UR53, UR29 ;  /* 0x0000001d00357c82 */ /* 0x000fe20008000000 */
[----:B------:R-:W-:Y:S01]  /*7ba0*/  R2UR UR5, R2 ;  /* 0x00000000020572ca */ /* 0x000fe200000e0000 */
[----:B------:R-:W-:Y:S01]  /*7bb0*/  UMOV UR42, 0x80 ;  /* 0x00000080002a7882 */ /* 0x000fe20000000000 */
[----:B------:R-:W-:Y:S01]  /*7bc0*/  IADD3 R2, P1, R20, 0xf0, RZ ;  /* 0x000000f014027810 */ /* 0x000fe20007f3e0ff */
[----:B------:R-:W-:Y:S01]  /*7bd0*/  UMOV UR43, UR35 ;  /* 0x00000023002b7c82 */ /* 0x000fe20008000000 */
[----:B------:R-:W-:Y:S01]  /*7be0*/  UMOV UR44, UR36 ;  /* 0x00000024002c7c82 */ /* 0x000fe20008000000 */
[----:B------:R-:W-:Y:S01]  /*7bf0*/  UMOV UR45, UR29 ;  /* 0x0000001d002d7c82 */ /* 0x000fe20008000000 */
[----:B------:R-:W-:Y:S01]  /*7c00*/  R2UR UR22, R2 ;  /* 0x00000000021672ca */ /* 0x000fe200000e0000 */
[----:B------:R-:W-:Y:S01]  /*7c10*/  IMAD.X R3, RZ, RZ, R21, P1 ;  /* 0x000000ffff037224 */ /* 0x000fe200008e0615 */
[----:B------:R-:W-:Y:S01]  /*7c20*/  ISETP.GE.AND P1, PT, R5, R10, PT ;  /* 0x0000000a0500720c */ /* 0x000fe20003f26270 */
[----:B------:R2:W-:Y:S03]  /*7c30*/  STL [R1+0x8], R10 ;  /* 0x0000080a01007387 */ /* 0x0005e60000100800 */
[----:B------:R-:W-:Y:S01]  /*7c40*/  R2UR UR23, R3 ;  /* 0x00000000031772ca */ /* 0x000fe200000e0000 */
[----:B--2---:R-:W-:-:S12]  /*7c50*/  IMAD.MOV.U32 R10, RZ, RZ, 0x1 ;  /* 0x00000001ff0a7424 */ /* 0x004fd800078e00ff */
[----:B------:R-:W-:Y:S01]  /*7c60*/  UTMALDG.4D [UR24], [UR22], desc[UR30] ;  /* 0x00001e18160075b4 */ /* 0x000fe20008019000 */
[----:B------:R2:W-:Y:S01]  /*7c70*/  UTMALDG.4D [UR16], [UR22], desc[UR30] ;  /* 0x00001e10160075b4 */ /* 0x0005e20008019000 */
[----:B------:R-:W-:Y:S01]  /*7c80*/  UTMALDG.4D [UR8], [UR22], desc[UR30] ;  /* 0x00001e08160075b4 */ /* 0x000fe20008019000 */
[----:B------:R3:W-:Y:S01]  /*7c90*/  UBLKCP.S.G [UR40], [UR14], UR33 ;  /* 0x000000280e0073ba */ /* 0x0007e20008000221 */
[----:B------:R4:W-:Y:S01]  /*7ca0*/  SYNCS.ARRIVE.TRANS64 RZ, [R12+URZ+0x36400], R17 ;  /* 0x036400110cff79a7 */ /* 0x0009e2000800003f */
[----:B--2---:R-:W-:Y:S01]  /*7cb0*/  UIADD3 UR16, UR32, 0x9000, URZ ;  /* 0x0000900020107890 */ /* 0x004fe2000fffe03f */
[----:B------:R-:W-:Y:S01]  /*7cc0*/  UMOV UR19, UR35 ;  /* 0x0000002300137c82 */ /* 0x000fe20008000000 */
[----:B------:R-:W-:Y:S01]  /*7cd0*/  UMOV UR20, UR36 ;  /* 0x0000002400147c82 */ /* 0x000fe20008000000 */
[----:B------:R-:W-:Y:S01]  /*7ce0*/  UMOV UR18, UR26 ;  /* 0x0000001a00127c82 */ /* 0x000fe20008000000 */
[----:B---3--:R-:W-:Y:S02]  /*7cf0*/  UIADD3 UR33, UR32, 0x36400, URZ ;  /* 0x0003640020217890 */ /* 0x008fe4000fffe03f */
[----:B------:R-:W-:-:S02]  /*7d00*/  UIADD3 UR40, UR32, 0x6000, URZ ;  /* 0x0000600020287890 */ /* 0x000fc4000fffe03f */
[----:B------:R-:W-:Y:S01]  /*7d10*/  UIADD3 UR8, UR32, 0xc000, URZ ;  /* 0x0000c00020087890 */ /* 0x000fe2000fffe03f */
[----:B------:R-:W-:Y:S02]  /*7d20*/  UMOV UR10, 0x40 ;  /* 0x00000040000a7882 */ /* 0x000fe40000000000 */
[----:B------:R-:W-:Y:S01]  /*7d30*/  UMOV UR49, UR33 ;  /* 0x0000002100317c82 */ /* 0x000fe20008000000 */
[----:B------:R-:W-:Y:S01]  /*7d40*/  UMOV UR41, UR33 ;  /* 0x0000002100297c82 */ /* 0x000fe20008000000 */
[----:B------:R2:W-:Y:S01]  /*7d50*/  UTMALDG.4D [UR32], [UR6], desc[UR38] ;  /* 0x00002620060075b4 */ /* 0x0005e20008019000 */
[----:B------:R-:W-:Y:S01]  /*7d60*/  UMOV UR17, UR33 ;  /* 0x0000002100117c82 */ /* 0x000fe20008000000 */
[----:B------:R-:W-:Y:S01]  /*7d70*/  UMOV UR11, UR35 ;  /* 0x00000023000b7c82 */ /* 0x000fe20008000000 */
[----:B------:R-:W-:Y:S01]  /*7d80*/  UMOV UR12, UR36 ;  /* 0x00000024000c7c82 */ /* 0x000fe20008000000 */
[----:B------:R-:W-:Y:S01]  /*7d90*/  UMOV UR9, UR33 ;  /* 0x0000002100097c82 */ /* 0x000fe20008000000 */
[----:B------:R4:W-:Y:S01]  /*7da0*/  UTMALDG.4D [UR48], [UR6], desc[UR38] ;  /* 0x00002630060075b4 */ /* 0x0009e20008019000 */
[----:B------:R4:W-:Y:S01]  /*7db0*/  UTMALDG.4D [UR40], [UR6], desc[UR38] ;  /* 0x00002628060075b4 */ /* 0x0009e20008019000 */
[----:B------:R4:W-:Y:S01]  /*7dc0*/  UTMALDG.4D [UR16], [UR4], desc[UR38] ;  /* 0x00002610040075b4 */ /* 0x0009e20008019000 */
[----:B--2---:R-:W-:Y:S01]  /*7dd0*/  UIADD3 UR32, UR32, 0xf000, URZ ;  /* 0x0000f00020207890 */ /* 0x004fe2000fffe03f */
[----:B------:R-:W-:Y:S01]  /*7de0*/  UMOV UR34, 0x80 ;  /* 0x0000008000227882 */ /* 0x000fe20000000000 */
[----:B------:R4:W-:Y:S07]  /*7df0*/  UTMALDG.4D [UR8], [UR4], desc[UR38] ;  /* 0x00002608040075b4 */ /* 0x0009ee0008019000 */
[----:B------:R4:W-:Y:S02]  /*7e00*/  UTMALDG.4D [UR32], [UR4], desc[UR38] ;  /* 0x00002620040075b4 */ /* 0x0009e40008019000 */
[----:B----4-:R-:W-:Y:S05]  /*7e10*/  @P1 BRA `(.L_x_2616) ;  /* 0x0000001400201947 */ /* 0x010fea0003800000 */
[-C--:B------:R-:W-:Y:S01]  /*7e20*/  LOP3.LUT R17, RZ, R5.reuse, RZ, 0x33, !PT ;  /* 0x00000005ff117212 */ /* 0x080fe200078e33ff */
[C---:B------:R-:W-:Y:S02]  /*7e30*/  VIADD R10, R4.reuse, 0xfffffffe ;  /* 0xfffffffe040a7836 */ /* 0x040fe40000000000 */
[----:B------:R-:W-:Y:S02]  /*7e40*/  IMAD.MOV.U32 R23, RZ, RZ, 0x1 ;  /* 0x00000001ff177424 */ /* 0x000fe400078e00ff */
[----:B------:R-:W-:Y:S01]  /*7e50*/  IMAD.IADD R17, R4, 0x1, R17 ;  /* 0x0000000104117824 */ /* 0x000fe200078e0211 */
[----:B------:R-:W-:Y:S01]  /*7e60*/  ISETP.NE.AND P1, PT, R10, R5, PT ;  /* 0x000000050a00720c */ /* 0x000fe20003f25270 */
[----:B------:R-:W-:Y:S02]  /*7e70*/  IMAD.MOV.U32 R24, RZ, RZ, R5 ;  /* 0x000000ffff187224 */ /* 0x000fe400078e0005 */
[----:B------:R-:W-:Y:S01]  /*7e80*/  IMAD.MOV.U32 R16, RZ, RZ, 0x1 ;  /* 0x00000001ff107424 */ /* 0x000fe200078e00ff */
[----:B------:R-:W-:-:S05]  /*7e90*/  LOP3.LUT R4, R17, 0x1, RZ, 0xc0, !PT ;  /* 0x0000000111047812 */ /* 0x000fca00078ec0ff */
[----:B------:R2:W-:Y:S04]  /*7ea0*/  STL [R1+0x4], R4 ;  /* 0x0000040401007387 */ /* 0x0005e80000100800 */
[----:B------:R-:W-:Y:S05]  /*7eb0*/  @!P1 BRA `(.L_x_2617) ;  /* 0x0000000c005c9947 */ /* 0x000fea0003800000 */
[----:B------:R-:W-:Y:S02]  /*7ec0*/  IMAD.IADD R25, R17, 0x1, -R4 ;  /* 0x0000000111197824 */ /* 0x000fe400078e0a04 */
[----:B------:R-:W-:Y:S02]  /*7ed0*/  IMAD.MOV.U32 R24, RZ, RZ, R5 ;  /* 0x000000ffff187224 */ /* 0x000fe400078e0005 */
[----:B------:R-:W-:-:S07]  /*7ee0*/  IMAD.MOV.U32 R16, RZ, RZ, 0x1 ;  /* 0x00000001ff107424 */ /* 0x000fce00078e00ff */
.L_x_2626:
[----:B-1----:R-:W-:-:S05]  /*7ef0*/  IMAD.MOV.U32 R13, RZ, RZ, 0x1 ;  /* 0x00000001ff0d7424 */ /* 0x002fca00078e00ff */
[----:B------:R-:W-:-:S04]  /*7f00*/  SHF.L.U32 R13, R13, 0x1f, RZ ;  /* 0x0000001f0d0d7819 */ /* 0x000fc800000006ff */
[----:B------:R-:W1:Y:S02]  /*7f10*/  SYNCS.PHASECHK.TRANS64.TRYWAIT P1, [R12+URZ+0x36438], R13 ;  /* 0x0364380d0c0075a7 */ /* 0x000e64000802017f */
[----:B-1----:R-:W-:Y:S05]  /*7f20*/  @!P1 BRA `(.L_x_2618) ;  /* 0x0000001800bc9947 */ /* 0x002fea0003800000 */
.L_x_2642:
[----:B------:R-:W-:Y:S05]  /*7f30*/  @P0 BRA `(.L_x_2619) ;  /* 0x00000000001c0947 */ /* 0x000fea0003800000 */
[----:B------:R-:W3:Y:S01]  /*7f40*/  S2R R0, SR_TID.X ;  /* 0x0000000000007919 */ /* 0x000ee20000002100 */
[----:B------:R-:W-:-:S04]  /*7f50*/  IMAD.MOV.U32 R3, RZ, RZ, 0x6100 ;  /* 0x00006100ff037424 */ /* 0x000fc800078e00ff */
[----:B------:R4:W-:Y:S01]  /*7f60*/  SYNCS.ARRIVE.TRANS64 RZ, [R12+URZ+0x36430], R3 ;  /* 0x036430030cff79a7 */ /* 0x0009e2000800003f */
[----:B---3--:R-:W-:-:S04]  /*7f70*/  LOP3.LUT R0, R0, 0x1f, RZ, 0xc0, !PT ;  /* 0x0000001f00007812 */ /* 0x008fc800078ec0ff */
[----:B------:R-:W-:-:S13]  /*7f80*/  ISETP.NE.AND P1, PT, R0, RZ, PT ;  /* 0x000000ff0000720c */ /* 0x000fda0003f25270 */
[----:B----4-:R-:W-:Y:S05]  /*7f90*/  @!P1 BRA `(.L_x_2619) ;  /* 0x0000000000049947 */ /* 0x010fea0003800000 */
[----:B------:R-:W-:Y:S01]  /*7fa0*/  BPT.TRAP 0x1 ;  /* 0x000000040000795c */ /* 0x000fe20000300000 */
.L_x_2619:
[----:B------:R-:W3:Y:S01]  /*7fb0*/  LDC.64 R18, c[0x0][0x728] ;  /* 0x0001ca00ff127b82 */ /* 0x000ee20000000a00 */
[----:B------:R-:W-:Y:S01]  /*7fc0*/  IMAD.SHL.U32 R22, R24, 0x40, RZ ;  /* 0x0000004018167824 */ /* 0x000fe200078e00ff */
[----:B------:R-:W-:Y:S01]  /*7fd0*/  UMOV UR6, 0x0 ;  /* 0x0000000000067882 */ /* 0x000fe20000000000 */
[C---:B------:R-:W-:Y:S01]  /*7fe0*/  VIADD R26, R12.reuse, 0x36430 ;  /* 0x000364300c1a7836 */ /* 0x040fe20000000000 */
[----:B------:R-:W-:Y:S01]  /*7ff0*/  UMOV UR7, 0x14f00000 ;  /* 0x14f0000000077882 */ /* 0x000fe20000000000 */
[----:B------:R-:W-:Y:S01]  /*8000*/  VIADD R27, R12, 0x2a000 ;  /* 0x0002a0000c1b7836 */ /* 0x000fe20000000000 */
[----:B------:R-:W-:Y:S01]  /*8010*/  IADD3 R0, P1, R22, R6, RZ ;  /* 0x0000000616007210 */ /* 0x000fe20007f3e0ff */
[C---:B------:R-:W-:Y:S01]  /*8020*/  VIADD R28, R12.reuse, 0x2c000 ;  /* 0x0002c0000c1c7836 */ /* 0x040fe20000000000 */
[----:B--2---:R-:W2:Y:S01]  /*8030*/  LDC.64 R4, c[0x0][0x198] ;  /* 0x00006600ff047b82 */ /* 0x004ea20000000a00 */
        /* <DEDUP_REMOVED lines=39> */
.L_x_2643:
[----:B------:R-:W-:Y:S05]  /*82b0*/  @P0 BRA `(.L_x_2621) ;  /* 0x00000000001c0947 */ /* 0x000fea0003800000 */
[----:B------:R-:W3:Y:S01]  /*82c0*/  S2R R2, SR_TID.X ;  /* 0x0000000000027919 */ /* 0x000ee20000002100 */
[----:B--2---:R-:W-:-:S04]  /*82d0*/  IMAD.MOV.U32 R0, RZ, RZ, 0x6100 ;  /* 0x00006100ff007424 */ /* 0x004fc800078e00ff */
[----:B------:R4:W-:Y:S01]  /*82e0*/  SYNCS.ARRIVE.TRANS64 RZ, [R12+URZ+0x36418], R0 ;  /* 0x036418000cff79a7 */ /* 0x0009e2000800003f */
[----:B---3--:R-:W-:-:S04]  /*82f0*/  LOP3.LUT R2, R2, 0x1f, RZ, 0xc0, !PT ;  /* 0x0000001f02027812 */ /* 0x008fc800078ec0ff */
[----:B------:R-:W-:-:S13]  /*8300*/  ISETP.NE.AND P1, PT, R2, RZ, PT ;  /* 0x000000ff0200720c */ /* 0x000fda0003f25270 */
[----:B----4-:R-:W-:Y:S05]  /*8310*/  @!P1 BRA `(.L_x_2621) ;  /* 0x0000000000049947 */ /* 0x010fea0003800000 */
[----:B------:R-:W-:Y:S01]  /*8320*/  BPT.TRAP 0x1 ;  /* 0x000000040000795c */ /* 0x000fe20000300000 */
.L_x_2621:
[----:B------:R-:W-:Y:S01]  /*8330*/  VIADD R22, R22, 0x40 ;  /* 0x0000004016167836 */ /* 0x000fe20000000000 */
[----:B------:R-:W-:Y:S01]  /*8340*/  ULDC.64 UR4, c[0x0][0x700] ;  /* 0x0001c00000047ab9 */ /* 0x000fe20000000a00 */
[----:B------:R-:W-:Y:S01]  /*8350*/  R2UR UR14, R12 ;  /* 0x000000000c0e72ca */ /* 0x000fe200000e0000 */
[----:B------:R-:W-:Y:S01]  /*8360*/  IMAD.U32 R11, RZ, RZ, UR4 ;  /* 0x00000004ff0b7e24 */ /* 0x000fe2000f8e00ff */
[----:B------:R3:W-:Y:S01]  /*8370*/  STL [R1+0x10], R4 ;  /* 0x0000100401007387 */ /* 0x0007e20000100800 */
[----:B------:R-:W-:Y:S01]  /*8380*/  IADD3 R2, P1, R22, R8, RZ ;  /* 0x0000000816027210 */ /* 0x000fe20007f3e0ff */
[----:B------:R-:W-:Y:S01]  /*8390*/  UMOV UR6, 0x0 ;  /* 0x0000000000067882 */ /* 0x000fe20000000000 */
[----:B------:R-:W-:Y:S01]  /*83a0*/  SHF.R.S32.HI R10, RZ, 0x1f, R22 ;  /* 0x0000001fff0a7819 */ /* 0x000fe20000011416 */
[----:B------:R-:W-:Y:S01]  /*83b0*/  UMOV UR7, 0x14f00000 ;  /* 0x14f0000000077882 */ /* 0x000fe20000000000 */
[----:B--2---:R-:W-:Y:S01]  /*83c0*/  LEA R0, P2, R2, R11, 0x2 ;  /* 0x0000000b02007211 */ /* 0x004fe200078410ff */
[----:B------:R-:W-:Y:S01]  /*83d0*/  UMOV UR18, URZ ;  /* 0x0000003f00127c82 */ /* 0x000fe20008000000 */
[----:B------:R-:W-:Y:S01]  /*83e0*/  R2UR UR19, R22 ;  /* 0x00000000161372ca */ /* 0x000fe200000e0000 */
[----:B------:R-:W-:Y:S01]  /*83f0*/  IMAD.X R3, R10, 0x1, R14, P1 ;  /* 0x000000010a037824 */ /* 0x000fe200008e060e */
[----:B------:R-:W-:Y:S01]  /*8400*/  R2UR UR30, R0 ;  /* 0x00000000001e72ca */ /* 0x000fe200000e0000 */
[----:B------:R-:W-:Y:S01]  /*8410*/  IMAD.U32 R0, RZ, RZ, UR5 ;  /* 0x00000005ff007e24 */ /* 0x000fe2000f8e00ff */
[----:B------:R-:W-:Y:S01]  /*8420*/  UIADD3 UR17, UR14, 0x36418, URZ ;  /* 0x000364180e117890 */ /* 0x000fe2000fffe03f */
[----:B---3--:R-:W-:Y:S01]  /*8430*/  SHF.L.U32 R4, RZ, 0x1f, RZ ;  /* 0x0000001fff047819 */ /* 0x008fe200000006ff */
        /* <DEDUP_REMOVED lines=10> */
[----:B------:R-:W-:Y:S01]  /*84e0*/  UMOV UR21, UR29 ;  /* 0x0000001d00157c82 */ /* 0x000fe20008000000 */
[----:B------:R-:W-:Y:S01]  /*84f0*/  UMOV UR10, 0x40 ;  /* 0x00000040000a7882 */ /* 0x000fe20000000000 */
[----:B------:R-:W-:Y:S01]  /*8500*/  UMOV UR12, UR28 ;  /* 0x0000001c000c7c82 */ /* 0x000fe20008000000 */
[----:B------:R-:W-:Y:S01]  /*8510*/  R2UR UR5, R3 ;  /* 0x00000000030572ca */ /* 0x000fe200000e0000 */
[----:B------:R-:W-:Y:S01]  /*8520*/  UMOV UR13, UR29 ;  /* 0x0000001d000d7c82 */ /* 0x000fe20008000000 */
[----:B------:R-:W-:Y:S01]  /*8530*/  UMOV UR9, UR17 ;  /* 0x0000001100097c82 */ /* 0x000fe20008000000 */
[----:B------:R-:W-:Y:S01]  /*8540*/  UMOV UR11, UR19 ;  /* 0x00000013000b7c82 */ /* 0x000fe20008000000 */
[----:B------:R-:W-:Y:S01]  /*8550*/  UMOV UR26, 0x80 ;  /* 0x00000080001a7882 */ /* 0x000fe20000000000 */
[----:B------:R-:W-:Y:S01]  /*8560*/  UMOV UR25, UR17 ;  /* 0x0000001100197c82 */ /* 0x000fe20008000000 */
[----:B------:R-:W-:Y:S01]  /*8570*/  UMOV UR27, UR19 ;  /* 0x00000013001b7c82 */ /* 0x000fe20008000000 */
[----:B------:R-:W-:Y:S01]  /*8580*/  UMOV UR15, UR17 ;  /* 0x00000011000f7c82 */ /* 0x000fe20008000000 */
[----:B------:R-:W-:-:S05]  /*8590*/  UMOV UR22, 0x10 ;  /* 0x0000001000167882 */ /* 0x000fca0000000000 */
[----:B------:R2:W-:Y:S01]  /*85a0*/  UTMALDG.4D [UR16], [UR4], desc[UR6] ;  /* 0x00000610040075b4 */ /* 0x0005e20008019000 */
[----:B------:R2:W-:Y:S01]  /*85b0*/  UTMALDG.4D [UR8], [UR4], desc[UR6] ;  /* 0x00000608040075b4 */ /* 0x0005e20008019000 */
[----:B------:R2:W-:Y:S01]  /*85c0*/  UTMALDG.4D [UR24], [UR4], desc[UR6] ;  /* 0x00000618040075b4 */ /* 0x0005e20008019000 */
[----:B------:R2:W-:Y:S01]  /*85d0*/  UBLKCP.S.G [UR14], [UR30], UR22 ;  /* 0x0000000e1e0073ba */ /* 0x0005e20008000216 */
[----:B------:R3:W4:Y:S02]  /*85e0*/  SYNCS.PHASECHK.TRANS64.TRYWAIT P1, [R12+URZ+0x36438], R4 ;  /* 0x036438040c0075a7 */ /* 0x000724000802017f */
[----:B---3--:R2:W5:Y:S02]  /*85f0*/  LDL.LU R4, [R1+0x10] ;  /* 0x0000100001047983 */ /* 0x0085640000300800 */
[----:B--2-4-:R-:W-:Y:S05]  /*8600*/  @!P1 BRA `(.L_x_2622) ;  /* 0x00000014002c9947 */ /* 0x014fea0003800000 */
.L_x_2644:
[----:B------:R-:W-:Y:S05]  /*8610*/  @P0 BRA `(.L_x_2623) ;  /* 0x00000000002c0947 */ /* 0x000fea0003800000 */
[----:B------:R2:W-:Y:S04]  /*8620*/  STL [R1+0x14], R2 ;  /* 0x0000140201007387 */ /* 0x0005e80000100800 */
[----:B-----5:R3:W-:Y:S01]  /*8630*/  STL [R1+0x10], R0 ;  /* 0x0000100001007387 */ /* 0x0207e20000100800 */
[----:B--2---:R-:W3:Y:S02]  /*8640*/  S2R R2, SR_TID.X ;  /* 0x0000000000027919 */ /* 0x004ee40000002100 */
[----:B---3--:R-:W-:Y:S01]  /*8650*/  LOP3.LUT R0, R2, 0x1f, RZ, 0xc0, !PT ;  /* 0x0000001f02007812 */ /* 0x008fe200078ec0ff */
[----:B------:R-:W-:-:S03]  /*8660*/  IMAD.MOV.U32 R2, RZ, RZ, 0x6100 ;  /* 0x00006100ff027424 */ /* 0x000fc600078e00ff */
[----:B------:R-:W-:Y:S01]  /*8670*/  ISETP.NE.AND P1, PT, R0, RZ, PT ;  /* 0x000000ff0000720c */ /* 0x000fe20003f25270 */
[----:B------:R2:W-:Y:S02]  /*8680*/  SYNCS.ARRIVE.TRANS64 RZ, [R12+URZ+0x36430], R2 ;  /* 0x036430020cff79a7 */ /* 0x0005e4000800003f */
[----:B--2---:R2:W5:Y:S04]  /*8690*/  LDL.LU R2, [R1+0x14] ;  /* 0x0000140001027983 */ /* 0x0045680000300800 */
[----:B------:R2:W5:Y:S06]  /*86a0*/  LDL.LU R0, [R1+0x10] ;  /* 0x0000100001007983 */ /* 0x00056c0000300800 */
[----:B------:R-:W-:Y:S05]  /*86b0*/  @!P1 BRA `(.L_x_2623) ;  /* 0x0000000000049947 */ /* 0x000fea0003800000 */
[----:B------:R-:W-:Y:S01]  /*86c0*/  BPT.TRAP 0x1 ;  /* 0x000000040000795c */ /* 0x000fe20000300000 */
.L_x_2623:
        /* <DEDUP_REMOVED lines=10> */
[----:B-----5:R-:W-:Y:S01]  /*8770*/  R2UR UR4, R4 ;  /* 0x00000000040472ca */ /* 0x020fe200000e0000 */
        /* <DEDUP_REMOVED lines=26> */
.L_x_2646:
[----:B------:R-:W-:Y:S05]  /*8920*/  @P0 BRA `(.L_x_2625) ;  /* 0x00000000001c0947 */ /* 0x000fea0003800000 */
[----:B------:R-:W4:Y:S01]  /*8930*/  S2R R4, SR_TID.X ;  /* 0x0000000000047919 */ /* 0x000f220000002100 */
[----:B---3--:R-:W-:-:S04]  /*8940*/  IMAD.MOV.U32 R5, RZ, RZ, 0x6100 ;  /* 0x00006100ff057424 */ /* 0x008fc800078e00ff */
[----:B------:R3:W-:Y:S01]  /*8950*/  SYNCS.ARRIVE.TRANS64 RZ, [R12+URZ+0x36410], R5 ;  /* 0x036410050cff79a7 */ /* 0x0007e2000800003f */
[----:B----4-:R-:W-:-:S04]  /*8960*/  LOP3.LUT R4, R4, 0x1f, RZ, 0xc0, !PT ;  /* 0x0000001f04047812 */ /* 0x010fc800078ec0ff */
[----:B------:R-:W-:-:S13]  /*8970*/  ISETP.NE.AND P1, PT, R4, RZ, PT ;  /* 0x000000ff0400720c */ /* 0x000fda0003f25270 */
[----:B---3--:R-:W-:Y:S05]  /*8980*/  @!P1 BRA `(.L_x_2625) ;  /* 0x0000000000049947 */ /* 0x008fea0003800000 */
[----:B------:R-:W-:Y:S01]  /*8990*/  BPT.TRAP 0x1 ;  /* 0x000000040000795c */ /* 0x000fe20000300000 */
.L_x_2625:
        /* <DEDUP_REMOVED lines=18> */
[----:B------:R-:W-:Y:S02]  /*8ac0*/  UIADD3 UR8, UR22, 0x20000, URZ ;  /* 0x0002000016087890 */ /* 0x000fe4000fffe03f */
[----:B------:R-:W-:Y:S01]  /*8ad0*/  IADD3 R4, P1, R8, UR19, RZ ;  /* 0x0000001308047c10 */ /* 0x000fe2000ff3e0ff */
[----:B------:R-:W-:Y:S02]  /*8ae0*/  UIADD3 UR24, UR22, 0x22000, URZ ;  /* 0x0002200016187890 */ /* 0x000fe4000fffe03f */
[----:B------:R-:W-:Y:S01]  /*8af0*/  UIADD3 UR22, UR22, 0x30000, URZ ;  /* 0x0003000016167890 */ /* 0x000fe2000fffe03f */
[----:B---3--:R-:W-:Y:S01]  /*8b00*/  LEA R5, P2, R4, R11, 0x2 ;  /* 0x0000000b04057211 */ /* 0x008fe200078410ff */
[----:B------:R-:W-:Y:S01]  /*8b10*/  UMOV UR9, UR17 ;  /* 0x0000001100097c82 */ /* 0x000fe20008000000 */
[----:B------:R-:W-:Y:S01]  /*8b20*/  UMOV UR11, UR19 ;  /* 0x00000013000b7c82 */ /* 0x000fe20008000000 */
[----:B------:R-:W-:Y:S01]  /*8b30*/  UMOV UR26, 0x80 ;  /* 0x00000080001a7882 */ /* 0x000fe20000000000 */
[----:B------:R-:W-:Y:S01]  /*8b40*/  R2UR UR30, R5 ;  /* 0x00000000051e72ca */ /* 0x000fe200000e0000 */
[----:B------:R-:W-:Y:S01]  /*8b50*/  IMAD.U32 R5, RZ, RZ, UR19 ;  /* 0x00000013ff057e24 */ /* 0x000fe2000f8e00ff */
[----:B------:R-:W-:Y:S01]  /*8b60*/  UMOV UR25, UR17 ;  /* 0x0000001100197c82 */ /* 0x000fe20008000000 */
[----:B------:R3:W-:Y:S01]  /*8b70*/  UTMALDG.4D [UR16], [UR4], desc[UR6] ;  /* 0x00000610040075b4 */ /* 0x0007e20008019000 */
[----:B------:R-:W-:Y:S01]  /*8b80*/  UMOV UR27, UR19 ;  /* 0x00000013001b7c82 */ /* 0x000fe20008000000 */
[----:B------:R-:W-:Y:S01]  /*8b90*/  UMOV UR23, UR17 ;  /* 0x0000001100177c82 */ /* 0x000fe20008000000 */
[----:B------:R-:W-:Y:S01]  /*8ba0*/  LEA.HI.X.SX32 R5, R5, R14, 0x1, P1 ;  /* 0x0000000e05057211 */ /* 0x000fe200008f0eff */
[----:B------:R-:W-:Y:S01]  /*8bb0*/  UMOV UR15, 0x10 ;  /* 0x00000010000f7882 */ /* 0x000fe20000000000 */
[----:B------:R-:W-:-:S02]  /*8bc0*/  ISETP.NE.AND P1, PT, R25, RZ, PT ;  /* 0x000000ff1900720c */ /* 0x000fc40003f25270 */
[----:B------:R-:W-:Y:S01]  /*8bd0*/  LEA.HI.X R4, R4, R0, R5, 0x2, P2 ;  /* 0x0000000004047211 */ /* 0x000fe200010f1405 */
[----:B------:R3:W-:Y:S03]  /*8be0*/  UTMALDG.4D [UR8], [UR4], desc[UR6] ;  /* 0x00000608040075b4 */ /* 0x0007e60008019000 */
[----:B------:R-:W-:Y:S01]  /*8bf0*/  R2UR UR31, R4 ;  /* 0x00000000041f72ca */ /* 0x000fe200000e0000 */
[----:B------:R3:W-:-:S12]  /*8c00*/  UTMALDG.4D [UR24], [UR4], desc[UR6] ;  /* 0x00000618040075b4 */ /* 0x0007d80008019000 */
[----:B------:R3:W-:Y:S02]  /*8c10*/  UBLKCP.S.G [UR22], [UR30], UR15 ;  /* 0x000000161e0073ba */ /* 0x0007e4000800020f */
[----:B---3--:R-:W-:Y:S05]  /*8c20*/  @P1 BRA `(.L_x_2626) ;  /* 0xfffffff000b01947 */ /* 0x008fea000383ffff */
.L_x_2617:
[----:B--2---:R-:W2:Y:S01]  /*8c30*/  LDL.LU R4, [R1+0x4] ;  /* 0x0000040001047983 */ /* 0x004ea20000300800 */
[----:B------:R-:W-:-:S03]  /*8c40*/  IMAD.MOV.U32 R10, RZ, RZ, 0x1 ;  /* 0x00000001ff0a7424 */ /* 0x000fc600078e00ff */
[----:B------:R3:W5:Y:S01]  /*8c50*/  LDL R5, [R1+0x8] ;  /* 0x0000080001057983 */ /* 0x0007620000100800 */
[----:B--2---:R-:W-:-:S13]  /*8c60*/  ISETP.NE.AND P1, PT, R4, RZ, PT ;  /* 0x000000ff0400720c */ /* 0x004fda0003f25270 */
[----:B---3--:R-:W-:Y:S05]  /*8c70*/  @!P1 BRA `(.L_x_2616) ;  /* 0x0000000400889947 */ /* 0x008fea0003800000 */
[----:B------:R-:W2:Y:S02]  /*8c80*/  SYNCS.PHASECHK.TRANS64.TRYWAIT P1, [R12+URZ+0x36438], R13 ;  /* 0x0364380d0c0075a7 */ /* 0x000ea4000802017f */
[----:B--2---:R-:W-:Y:S05]  /*8c90*/  @!P1 BRA `(.L_x_2627) ;  /* 0x0000000c00c09947 */ /* 0x004fea0003800000 */
.L_x_2647:
[----:B------:R-:W-:Y:S05]  /*8ca0*/  @P0 BRA `(.L_x_2628) ;  /* 0x00000000001c0947 */ /* 0x000fea0003800000 */
[----:B------:R-:W3:Y:S01]  /*8cb0*/  S2R R4, SR_TID.X ;  /* 0x0000000000047919 */ /* 0x000ee20000002100 */
[----:B-----5:R-:W-:-:S04]  /*8cc0*/  IMAD.MOV.U32 R5, RZ, RZ, 0x6100 ;  /* 0x00006100ff057424 */ /* 0x020fc800078e00ff */
[----:B------:R4:W-:Y:S01]  /*8cd0*/  SYNCS.ARRIVE.TRANS64 RZ, [R12+URZ+0x36430], R5 ;  /* 0x036430050cff79a7 */ /* 0x0009e2000800003f */
[----:B---3--:R-:W-:-:S04]  /*8ce0*/  LOP3.LUT R4, R4, 0x1f, RZ, 0xc0, !PT ;  /* 0x0000001f04047812 */ /* 0x008fc800078ec0ff */
[----:B------:R-:W-:-:S13]  /*8cf0*/  ISETP.NE.AND P1, PT, R4, RZ, PT ;  /* 0x000000ff0400720c */ /* 0x000fda0003f25270 */
[----:B----4-:R-:W-:Y:S05]  /*8d00*/  @!P1 BRA `(.L_x_2628) ;  /* 0x0000000000049947 */ /* 0x010fea0003800000 */
[----:B------:R-:W-:Y:S01]  /*8d10*/  BPT.TRAP 0x1 ;  /* 0x000000040000795c */ /* 0x000fe20000300000 */
.L_x_2628:
[----:B-----5:R-:W3:Y:S01]  /*8d20*/  LDC.64 R4, c[0x0][0x728] ;  /* 0x0001ca00ff047b82 */ /* 0x020ee20000000a00 */
        /* <DEDUP_REMOVED lines=9> */
[----:B-12---:R-:W-:Y:S01]  /*8dc0*/  LEA.HI.X.SX32 R13, R24, R15, 0x1, P1 ;  /* 0x0000000f180d7211 */ /* 0x006fe200008f0eff */
        /* <DEDUP_REMOVED lines=9> */
[----:B---3--:R-:W-:Y:S01]  /*8e60*/  LEA R4, P2, R10, R4, 0x2 ;  /* 0x000000040a047211 */ /* 0x008fe200078410ff */
[----:B------:R-:W-:Y:S01]  /*8e70*/  UMOV UR9, UR17 ;  /* 0x0000001100097c82 */ /* 0x000fe20008000000 */
[----:B------:R-:W-:Y:S01]  /*8e80*/  UMOV UR11, UR19 ;  /* 0x00000013000b7c82 */ /* 0x000fe20008000000 */
[----:B------:R-:W-:Y:S01]  /*8e90*/  UMOV UR25, UR17 ;  /* 0x0000001100197c82 */ /* 0x000fe20008000000 */
[----:B------:R-:W-:Y:S01]  /*8ea0*/  R2UR UR22, R4 ;  /* 0x00000000041672ca */ /* 0x000fe200000e0000 */
[----:B------:R-:W-:Y:S01]  /*8eb0*/  UMOV UR27, UR19 ;  /* 0x00000013001b7c82 */ /* 0x000fe20008000000 */
[----:B------:R-:W-:Y:S01]  /*8ec0*/  IADD3 R4, P1, R20, 0x1f0, RZ ;  /* 0x000001f014047810 */ /* 0x000fe20007f3e0ff */
[----:B------:R-:W-:Y:S01]  /*8ed0*/  UMOV UR31, UR17 ;  /* 0x00000011001f7c82 */ /* 0x000fe20008000000 */
[----:B------:R-:W-:Y:S01]  /*8ee0*/  LEA.HI.X R5, R10, R5, R13, 0x2, P2 ;  /* 0x000000050a057211 */ /* 0x000fe200010f140d */
        /* <DEDUP_REMOVED lines=10> */
[----:B------:R-:W2:Y:S02]  /*8f90*/  SYNCS.PHASECHK.TRANS64.TRYWAIT P1, [R12+URZ+0x36428], R5 ;  /* 0x036428050c0075a7 */ /* 0x000ea4000802017f */
[----:B-12---:R-:W-:Y:S05]  /*8fa0*/  @!P1 BRA `(.L_x_2629) ;  /* 0x0000000c00109947 */ /* 0x006fea0003800000 */
.L_x_2648:
[----:B------:R-:W-:Y:S01]  /*8fb0*/  IMAD.MOV.U32 R10, RZ, RZ, RZ ;  /* 0x000000ffff0a7224 */ /* 0x000fe200078e00ff */
[----:B------:R-:W-:Y:S06]  /*8fc0*/  @P0 BRA `(.L_x_2630) ;  /* 0x00000000001c0947 */ /* 0x000fec0003800000 */
[----:B------:R-:W2:Y:S01]  /*8fd0*/  S2R R4, SR_TID.X ;  /* 0x0000000000047919 */ /* 0x000ea20000002100 */
[----:B-1----:R-:W-:-:S04]  /*8fe0*/  IMAD.MOV.U32 R5, RZ, RZ, 0x6100 ;  /* 0x00006100ff057424 */ /* 0x002fc800078e00ff */
[----:B------:R3:W-:Y:S01]  /*8ff0*/  SYNCS.ARRIVE.TRANS64 RZ, [R12+URZ+0x36418], R5 ;  /* 0x036418050cff79a7 */ /* 0x0007e2000800003f */
[----:B--2---:R-:W-:-:S04]  /*9000*/  LOP3.LUT R4, R4, 0x1f, RZ, 0xc0, !PT ;  /* 0x0000001f04047812 */ /* 0x004fc800078ec0ff */
[----:B------:R-:W-:-:S13]  /*9010*/  ISETP.NE.AND P1, PT, R4, RZ, PT ;  /* 0x000000ff0400720c */ /* 0x000fda0003f25270 */
[----:B---3--:R-:W-:Y:S05]  /*9020*/  @!P1 BRA `(.L_x_2630) ;  /* 0x0000000000049947 */ /* 0x008fea0003800000 */
[----:B------:R-:W-:Y:S01]  /*9030*/  BPT.TRAP 0x1 ;  /* 0x000000040000795c */ /* 0x000fe20000300000 */
.L_x_2630:
[----:B-1----:R2:W5:Y:S01]  /*9040*/  LDL.LU R5, [R1+0x8] ;  /* 0x0000080001057983 */ /* 0x0025620000300800 */
        /* <DEDUP_REMOVED lines=14> */
[----:B------:R-:W-:-:S03]  /*9130*/  UMOV UR22, 0x10 ;  /* 0x0000001000167882 */ /* 0x000fc60000000000 */
[----:B------:R-:W-:Y:S02]  /*9140*/  UIADD3 UR16, UR14, 0x24000, URZ ;  /* 0x000240000e107890 */ /* 0x000fe4000fffe03f */
[----:B------:R-:W-:Y:S01]  /*9150*/  IMAD.U32 R3, RZ, RZ, UR19 ;  /* 0x00000013ff037e24 */ /* 0x000fe2000f8e00ff */
[----:B------:R-:W-:Y:S01]  /*9160*/  IADD3 R8, P1, R8, UR19, RZ ;  /* 0x0000001308087c10 */ /* 0x000fe2000ff3e0ff */
[----:B------:R-:W-:Y:S02]  /*9170*/  UIADD3 UR17, UR14, 0x36418, URZ ;  /* 0x000364180e117890 */ /* 0x000fe4000fffe03f */
[----:B------:R-:W-:Y:S01]  /*9180*/  UIADD3 UR8, UR14, 0x26000, URZ ;  /* 0x000260000e087890 */ /* 0x000fe2000fffe03f */
[----:B------:R-:W-:Y:S01]  /*9190*/  LEA.HI.X.SX32 R3, R3, R14, 0x1, P1 ;  /* 0x0000000e03037211 */ /* 0x000fe200008f0eff */
[----:B------:R-:W-:Y:S01]  /*91a0*/  UIADD3 UR24, UR14, 0x28000, URZ ;  /* 0x000280000e187890 */ /* 0x000fe2000fffe03f */
[----:B------:R-:W-:Y:S01]  /*91b0*/  LEA R11, P1, R8, R11, 0x2 ;  /* 0x0000000b080b7211 */ /* 0x000fe200078210ff */
[----:B------:R-:W-:Y:S01]  /*91c0*/  UIADD3 UR14, UR14, 0x30100, URZ ;  /* 0x000301000e0e7890 */ /* 0x000fe2000fffe03f */
[----:B------:R-:W-:-:S02]  /*91d0*/  UMOV UR9, UR17 ;  /* 0x0000001100097c82 */ /* 0x000fc40008000000 */
[----:B------:R-:W-:Y:S01]  /*91e0*/  LEA.HI.X R0, R8, R0, R3, 0x2, P1 ;  /* 0x0000000008007211 */ /* 0x000fe200008f1403 */
[----:B------:R-:W-:Y:S01]  /*91f0*/  UMOV UR11, UR19 ;  /* 0x00000013000b7c82 */ /* 0x000fe20008000000 */
[----:B------:R-:W-:Y:S01]  /*9200*/  R2UR UR30, R11 ;  /* 0x000000000b1e72ca */ /* 0x000fe200000e0000 */
[----:B------:R2:W-:Y:S01]  /*9210*/  UTMALDG.4D [UR16], [UR4], desc[UR6] ;  /* 0x00000610040075b4 */ /* 0x0005e20008019000 */
[----:B------:R-:W-:Y:S01]  /*9220*/  R2UR UR31, R0 ;  /* 0x00000000001f72ca */ /* 0x000fe200000e0000 */
[----:B------:R-:W-:Y:S01]  /*9230*/  UMOV UR25, UR17 ;  /* 0x0000001100197c82 */ /* 0x000fe20008000000 */
[----:B------:R-:W-:Y:S01]  /*9240*/  UMOV UR27, UR19 ;  /* 0x00000013001b7c82 */ /* 0x000fe20008000000 */
[----:B------:R-:W-:Y:S01]  /*9250*/  UMOV UR15, UR17 ;  /* 0x00000011000f7c82 */ /* 0x000fe20008000000 */
[----:B------:R2:W-:Y:S01]  /*9260*/  UTMALDG.4D [UR8], [UR4], desc[UR6] ;  /* 0x00000608040075b4 */ /* 0x0005e20008019000 */
[----:B------:R2:W-:Y:S08]  /*9270*/  UTMALDG.4D [UR24], [UR4], desc[UR6] ;  /* 0x00000618040075b4 */ /* 0x0005f00008019000 */
[----:B------:R2:W-:Y:S02]  /*9280*/  UBLKCP.S.G [UR14], [UR30], UR22 ;  /* 0x0000000e1e0073ba */ /* 0x0005e40008000216 */
[----:B--2---:R-:W-:-:S07]  /*9290*/  IMAD.MOV.U32 R23, RZ, RZ, 0x2 ;  /* 0x00000002ff177424 */ /* 0x004fce00078e00ff */
.L_x_2616:
[----:B------:R-:W-:-:S04]  /*92a0*/  SHF.L.U32 R3, R10, 0x1f, RZ ;  /* 0x0000001f0a037819 */ /* 0x000fc800000006ff */
[----:B------:R-:W2:Y:S02]  /*92b0*/  SYNCS.PHASECHK.TRANS64.TRYWAIT P1, [R12+URZ+0x36438], R3 ;  /* 0x036438030c0075a7 */ /* 0x000ea4000802017f */
[----:B--2---:R-:W-:Y:S05]  /*92c0*/  @!P1 BRA `(.L_x_2631) ;  /* 0x00000008005c9947 */ /* 0x004fea0003800000 */
.L_x_2649:
[----:B------:R-:W-:Y:S05]  /*92d0*/  @P0 BRA `(.L_x_2632) ;  /* 0x0000000000180947 */ /* 0x000fea0003800000 */
[----:B------:R-:W3:Y:S01]  /*92e0*/  S2R R0, SR_TID.X ;  /* 0x0000000000007919 */ /* 0x000ee20000002100 */
[----:B--2---:R-:W-:-:S04]  /*92f0*/  IMAD.MOV.U32 R3, RZ, RZ, 0x6100 ;  /* 0x00006100ff037424 */ /* 0x004fc800078e00ff */
[----:B------:R4:W-:Y:S01]  /*9300*/  SYNCS.ARRIVE.TRANS64 RZ, [R12+URZ+0x36430], R3 ;  /* 0x036430030cff79a7 */ /* 0x0009e2000800003f */
[----:B---3--:R-:W-:-:S13]  /*9310*/  LOP3.LUT P0, RZ, R0, 0x1f, RZ, 0xc0, !PT ;  /* 0x0000001f00ff7812 */ /* 0x008fda000780c0ff */
[----:B----4-:R-:W-:Y:S05]  /*9320*/  @!P0 BRA `(.L_x_2632) ;  /* 0x0000000000048947 */ /* 0x010fea0003800000 */
[----:B------:R-:W-:Y:S01]  /*9330*/  BPT.TRAP 0x1 ;  /* 0x000000040000795c */ /* 0x000fe20000300000 */
.L_x_2632:
[----:B-----5:R-:W-:Y:S01]  /*9340*/  R2UR UR19, R5 ;  /* 0x00000000051372ca */ /* 0x020fe200000e0000 */
[----:B--2---:R-:W2:Y:S01]  /*9350*/  LDC.64 R2, c[0x0][0x728] ;  /* 0x0001ca00ff027b82 */ /* 0x004ea20000000a00 */
[----:B------:R-:W-:Y:S01]  /*9360*/  IADD3 R20, P1, R20, 0x1f0, RZ ;  /* 0x000001f014147810 */ /* 0x000fe20007f3e0ff */
[----:B------:R-:W-:Y:S01]  /*9370*/  UMOV UR6, 0x0 ;  /* 0x0000000000067882 */ /* 0x000fe20000000000 */
[----:B------:R-:W-:Y:S01]  /*9380*/  R2UR UR24, R12 ;  /* 0x000000000c1872ca */ /* 0x000fe200000e0000 */
[----:B------:R-:W-:Y:S01]  /*9390*/  UMOV UR7, 0x14f00000 ;  /* 0x14f0000000077882 */ /* 0x000fe20000000000 */
[----:B------:R-:W-:Y:S01]  /*93a0*/  R2UR UR4, R20 ;  /* 0x00000000140472ca */ /* 0x000fe200000e0000 */
[----:B------:R-:W-:Y:S01]  /*93b0*/  IMAD.X R21, RZ, RZ, R21, P1 ;  /* 0x000000ffff157224 */ /* 0x000fe200008e0615 */
[----:B------:R-:W-:Y:S01]  /*93c0*/  UMOV UR18, URZ ;  /* 0x0000003f00127c82 */ /* 0x000fe20008000000 */
[----:B------:R-:W-:Y:S01]  /*93d0*/  UMOV UR20, UR28 ;  /* 0x0000001c00147c82 */ /* 0x000fe20008000000 */
[----:B------:R-:W-:Y:S01]  /*93e0*/  UMOV UR21, UR29 ;  /* 0x0000001d00157c82 */ /* 0x000fe20008000000 */
[----:B------:R-:W-:Y:S01]  /*93f0*/  UMOV UR10, 0x40 ;  /* 0x00000040000a7882 */ /* 0x000fe20000000000 */
[----:B------:R-:W-:Y:S01]  /*9400*/  R2UR UR5, R21 ;  /* 0x00000000150572ca */ /* 0x000fe200000e0000 */
[----:B------:R-:W-:Y:S01]  /*9410*/  USHF.L.U32 UR19, UR19, 0x6, URZ ;  /* 0x0000000613137899 */ /* 0x000fe2000800063f */
[----:B------:R-:W-:Y:S01]  /*9420*/  LOP3.LUT R10, R10, 0x1, RZ, 0x3c, !PT ;  /* 0x000000010a0a7812 */ /* 0x000fe200078e3cff */
[----:B------:R-:W-:Y:S01]  /*9430*/  UMOV UR12, UR28 ;  /* 0x0000001c000c7c82 */ /* 0x000fe20008000000 */
[----:B------:R-:W-:Y:S01]  /*9440*/  UMOV UR13, UR29 ;  /* 0x0000001d000d7c82 */ /* 0x000fe20008000000 */
[----:B------:R-:W-:-:S02]  /*9450*/  UIADD3 UR17, UR24, 0x36430, URZ ;  /* 0x0003643018117890 */ /* 0x000fc4000fffe03f */
[----:B------:R-:W-:Y:S01]  /*9460*/  IMAD.U32 R0, RZ, RZ, UR19 ;  /* 0x00000013ff007e24 */ /* 0x000fe2000f8e00ff */
[----:B------:R-:W-:Y:S01]  /*9470*/  IADD3 R6, P0, R6, UR19, RZ ;  /* 0x0000001306067c10 */ /* 0x000fe2000ff1e0ff */
[----:B------:R-:W-:Y:S02]  /*9480*/  UIADD3 UR16, UR24, 0x2a000, URZ ;  /* 0x0002a00018107890 */ /* 0x000fe4000fffe03f */
[----:B------:R-:W-:Y:S01]  /*9490*/  UIADD3 UR30, UR24, 0x30200, URZ ;  /* 0x00030200181e7890 */ /* 0x000fe2000fffe03f */
[----:B------:R-:W-:Y:S01]  /*94a0*/  LEA.HI.X.SX32 R15, R0, R15, 0x1, P0 ;  /* 0x0000000f000f7211 */ /* 0x000fe200000f0eff */
[----:B------:R-:W-:Y:S01]  /*94b0*/  UIADD3 UR8, UR24, 0x2c000, URZ ;  /* 0x0002c00018087890 */ /* 0x000fe2000fffe03f */
[C---:B--2---:R-:W-:Y:S01]  /*94c0*/  LEA R2, P0, R6.reuse, R2, 0x2 ;  /* 0x0000000206027211 */ /* 0x044fe200078010ff */
[----:B------:R-:W-:Y:S01]  /*94d0*/  UIADD3 UR24, UR24, 0x2e000, URZ ;  /* 0x0002e00018187890 */ /* 0x000fe2000fffe03f */
[----:B------:R-:W-:Y:S02]  /*94e0*/  UMOV UR9, UR17 ;  /* 0x0000001100097c82 */ /* 0x000fe40008000000 */
[----:B------:R-:W-:Y:S01]  /*94f0*/  LEA.HI.X R3, R6, R3, R15, 0x2, P0 ;  /* 0x0000000306037211 */ /* 0x000fe200000f140f */
[----:B------:R-:W-:Y:S01]  /*9500*/  UMOV UR11, UR19 ;  /* 0x00000013000b7c82 */ /* 0x000fe20008000000 */
[----:B------:R-:W-:Y:S01]  /*9510*/  R2UR UR22, R2 ;  /* 0x00000000021672ca */ /* 0x000fe200000e0000 */
[----:B------:R-:W-:Y:S01]  /*9520*/  UMOV UR26, 0x80 ;  /* 0x00000080001a7882 */ /* 0x000fe20000000000 */
        /* <DEDUP_REMOVED lines=13> */
[----:B--2---:R-:W-:-:S03]  /*9600*/  NOP ;  /* 0x0000000000007918 */ /* 0x004fc60000000000 */
.L_x_2613:
[----:B------:R-:W-:Y:S05]  /*9610*/  BSYNC B1 ;  /* 0x0000000000017941 */ /* 0x000fea0003800000 */
.L_x_2612:
[----:B------:R-:W-:-:S03]  /*9620*/  UMOV UR4, 0xffffffff ;  /* 0xffffffff00047882 */ /* 0x000fc60000000000 */
[----:B------:R-:W-:Y:S05]  /*9630*/  BRA.DIV UR4, `(.L_x_2633) ;  /* 0x0000000604947947 */ /* 0x000fea000b800000 */
[----:B------:R-:W-:-:S13]  /*9640*/  ELECT P6, URZ, PT ;  /* 0x00000000003f782f */ /* 0x000fda00038c0000 */
.L_x_2652:
[----:B------:R-:W-:Y:S05]  /*9650*/  @!P6 BRA `(.L_x_2574) ;  /* 0x000000000074e947 */ /* 0x000fea0003800000 */
[----:B------:R-:W2:Y:S02]  /*9660*/  LDL.LU R0, [R1+0xc] ;  /* 0x00000c0001007983 */ /* 0x000ea40000300800 */
[----:B--2---:R-:W-:-:S04]  /*9670*/  LOP3.LUT R0, R0, 0x2, RZ, 0xfc, !PT ;  /* 0x0000000200007812 */ /* 0x004fc800078efcff */
[----:B------:R-:W-:-:S13]  /*9680*/  ISETP.NE.AND P2, PT, R0, 0x3, PT ;  /* 0x000000030000780c */ /* 0x000fda0003f45270 */
[----:B------:R-:W-:Y:S05]  /*9690*/  @!P2 BRA `(.L_x_2634) ;  /* 0x000000000004a947 */ /* 0x000fea0003800000 */
[----:B------:R-:W-:Y:S01]  /*96a0*/  BPT.TRAP 0x1 ;  /* 0x000000040000795c */ /* 0x000fe20000300000 */
.L_x_2634:
[----:B------:R-:W2:Y:S01]  /*96b0*/  S2R R3, SR_CgaCtaId ;  /* 0x0000000000037919 */ /* 0x000ea20000008800 */
[----:B------:R-:W-:Y:S02]  /*96c0*/  MOV R0, 0x400 ;  /* 0x0000040000007802 */ /* 0x000fe40000000f00 */
[----:B------:R-:W-:Y:S02]  /*96d0*/  SHF.L.U32 R2, R16, 0x1f, RZ ;  /* 0x0000001f10027819 */ /* 0x000fe400000006ff */
[----:B--2---:R-:W-:-:S05]  /*96e0*/  LEA R7, R3, R0, 0x18 ;  /* 0x0000000003077211 */ /* 0x004fca00078ec0ff */
[----:B------:R-:W-:-:S04]  /*96f0*/  VIADD R0, R7, 0x36420 ;  /* 0x0003642007007836 */ /* 0x000fc80000000000 */
[C---:B------:R-:W-:Y:S02]  /*9700*/  IMAD R5, R23.reuse, 0x8, R0 ;  /* 0x0000000817057824 */ /* 0x040fe400078e0200 */
[----:B------:R-:W-:Y:S02]  /*9710*/  VIADD R23, R23, 0x1 ;  /* 0x0000000117177836 */ /* 0x000fe40000000000 */
[----:B------:R-:W2:Y:S03]  /*9720*/  SYNCS.PHASECHK.TRANS64.TRYWAIT P0, [R5+URZ], R2 ;  /* 0x00000002050075a7 */ /* 0x000ea6000800017f */
[----:B------:R-:W-:-:S04]  /*9730*/  ISETP.NE.AND P1, PT, R23, 0x2, PT ;  /* 0x000000021700780c */ /* 0x000fc80003f25270 */
[----:B------:R-:W-:Y:S02]  /*9740*/  SEL R3, RZ, 0x1, P1 ;  /* 0x00000001ff037807 */ /* 0x000fe40000800000 */
[----:B------:R-:W-:Y:S02]  /*9750*/  SEL R23, R23, RZ, P1 ;  /* 0x000000ff17177207 */ /* 0x000fe40000800000 */
[----:B------:R-:W-:-:S03]  /*9760*/  LOP3.LUT R3, R16, R3, RZ, 0x3c, !PT ;  /* 0x0000000310037212 */ /* 0x000fc600078e3cff */
[----:B------:R-:W-:Y:S01]  /*9770*/  IMAD R23, R23, 0x8, R0 ;  /* 0x0000000817177824 */ /* 0x000fe200078e0200 */
[----:B------:R-:W-:Y:S01]  /*9780*/  SHF.L.U32 R0, R3, 0x1f, RZ ;  /* 0x0000001f03007819 */ /* 0x000fe200000006ff */
[----:B--2---:R-:W-:Y:S06]  /*9790*/  @!P0 BRA `(.L_x_2635) ;  /* 0x00000004005c8947 */ /* 0x004fec0003800000 */
.L_x_2653:
[----:B------:R-:W3:Y:S02]  /*97a0*/  SYNCS.PHASECHK.TRANS64.TRYWAIT P0, [R23+URZ], R0 ;  /* 0x00000000170075a7 */ /* 0x000ee4000800017f */
[----:B---3--:R-:W-:Y:S05]  /*97b0*/  @!P0 BRA `(.L_x_2636) ;  /* 0x0000000400688947 */ /* 0x008fea0003800000 */
.L_x_2654:
[----:B------:R-:W-:Y:S05]  /*97c0*/  @!P2 BRA `(.L_x_2637) ;  /* 0x000000000004a947 */ /* 0x000fea0003800000 */
[----:B------:R-:W-:Y:S01]  /*97d0*/  BPT.TRAP 0x1 ;  /* 0x000000040000795c */ /* 0x000fe20000300000 */
.L_x_2637:
[----:B------:R-:W-:-:S07]  /*97e0*/  SHF.L.U32 R10, R10, 0x1f, RZ ;  /* 0x0000001f0a0a7819 */ /* 0x000fce00000006ff */
.L_x_2638:
[----:B----4-:R4:W1:Y:S02]  /*97f0*/  SYNCS.PHASECHK.TRANS64.TRYWAIT P0, [R7+URZ+0x36438], R10 ;  /* 0x0364380a070075a7 */ /* 0x010864000800017f */
[----:B-1----:R-:W-:Y:S05]  /*9800*/  @!P0 NANOSLEEP.SYNCS 0x989680 ;  /* 0x009896800000895d */ /* 0x002fea0003900000 */
[----:B------:R-:W1:Y:S02]  /*9810*/  @!P0 SYNCS.PHASECHK.TRANS64 P0, [R7+URZ+0x36438], R10 ;  /* 0x0364380a070085a7 */ /* 0x000e64000800007f */
[----:B-1----:R-:W-:Y:S05]  /*9820*/  @!P0 BRA `(.L_x_2638) ;  /* 0xfffffffc00f08947 */ /* 0x002fea000383ffff */
.L_x_2574:
[----:B------:R-:W-:Y:S05]  /*9830*/  BSYNC B0 ;  /* 0x0000000000007941 */ /* 0x000fea0003800000 */
.L_x_2572:
[----:B------:R-:W-:Y:S05]  /*9840*/  EXIT ;  /* 0x000000000000794d */ /* 0x000fea0003800000 */
.L_x_2527:
[----:B------:R-:W-:Y:S02]  /*9850*/  IMAD.MOV.U32 R12, RZ, RZ, RZ ;  /* 0x000000ffff0c7224 */ /* 0x000fe400078e00ff */
[----:B------:R-:W-:Y:S02]  /*9860*/  IMAD.MOV.U32 R11, RZ, RZ, 0x1f ;  /* 0x0000001fff0b7424 */ /* 0x000fe400078e00ff */
[----:B------:R-:W-:-:S07]  /*9870*/  IMAD.MOV.U32 R15, RZ, RZ, -0x1 ;  /* 0xffffffffff0f7424 */ /* 0x000fce00078e00ff */
[----:B------:R-:W-:Y:S05]  /*9880*/  WARPSYNC.COLLECTIVE R15, `(.L_x_2639) ;  /* 0x000000000f087348 */ /* 0x000fea0003c00000 */
[----:B------:R1:W2:Y:S02]  /*9890*/  SHFL.IDX P6, R14, R13, R12, R11 ;  /* 0x0000000c0d0e7389 */ /* 0x0002a400000c000b */
[----:B-12---:R-:W-:Y:S01]  /*98a0*/  ENDCOLLECTIVE ;  /* 0x000000000000791b */ /* 0x006fe20003800000 */
.L_x_2639:
[----:B------:R-:W-:Y:S05]  /*98b0*/  BRA `(.L_x_2640) ;  /* 0xffffff78005c7947 */ /* 0x000fea000383ffff */
.L_x_2529:
[----:B--2---:R-:W-:-:S04]  /*98c0*/  IMAD.U32 R3, RZ, RZ, UR37 ;  /* 0x00000025ff037e24 */ /* 0x004fc8000f8e00ff */
[----:B------:R2:W3:Y:S03]  /*98d0*/  SYNCS.PHASECHK.TRANS64.TRYWAIT P0, [R3+URZ+0x36400], R10 ;  /* 0x0364000a030075a7 */ /* 0x0004e6000800017f */
[----:B---3--:R-:W-:Y:S05]  /*98e0*/  @!P0 NANOSLEEP.SYNCS 0x989680 ;  /* 0x009896800000895d */ /* 0x008fea0003900000 */
[----:B------:R-:W3:Y:S02]  /*98f0*/  @!P0 SYNCS.PHASECHK.TRANS64 P0, [R3+URZ+0x36400], R10 ;  /* 0x0364000a030085a7 */ /* 0x000ee4000800007f */
[----:B---3--:R-:W-:Y:S05]  /*9900*/  @!P0 BRA `(.L_x_2529) ;  /* 0xfffffffc00ec8947 */ /* 0x008fea000383ffff */
[----:B------:R-:W-:Y:S05]  /*9910*/  BRA `(.L_x_2528) ;  /* 0xffffff7800907947 */ /* 0x000fea000383ffff */
.L_x_2533:
[----:B--2---:R2:W3:Y:S02]  /*9920*/  SYNCS.PHASECHK.TRANS64.TRYWAIT P1, [R3+URZ+0x36410], R10 ;  /* 0x0364100a030075a7 */ /* 0x0044e4000802017f */
[----:B---3--:R-:W-:Y:S05]  /*9930*/  @!P1 NANOSLEEP.SYNCS 0x989680 ;  /* 0x009896800000995d */ /* 0x008fea0003900000 */
[----:B------:R-:W3:Y:S02]  /*9940*/  @!P1 SYNCS.PHASECHK.TRANS64 P1, [R3+URZ+0x36410], R10 ;  /* 0x0364100a030095a7 */ /* 0x000ee4000802007f */
[----:B---3--:R-:W-:Y:S05]  /*9950*/  @!P1 BRA `(.L_x_2533) ;  /* 0xfffffffc00f09947 */ /* 0x008fea000383ffff */
[----:B------:R-:W-:Y:S05]  /*9960*/  BRA `(.L_x_2532) ;  /* 0xffffff8000607947 */ /* 0x000fea000383ffff */
.L_x_2537:
[----:B-1----:R-:W-:-:S04]  /*9970*/  IMAD.U32 R121, RZ, RZ, UR37 ;  /* 0x00000025ff797e24 */ /* 0x002fc8000f8e00ff */
[----:B------:R1:W2:Y:S03]  /*9980*/  SYNCS.PHASECHK.TRANS64.TRYWAIT P1, [R121+URZ+0x36430], R14 ;  /* 0x0364300e790075a7 */ /* 0x0002a6000802017f */
[----:B--2---:R-:W-:Y:S05]  /*9990*/  @!P1 NANOSLEEP.SYNCS 0x989680 ;  /* 0x009896800000995d */ /* 0x004fea0003900000 */
[----:B------:R-:W2:Y:S02]  /*99a0*/  @!P1 SYNCS.PHASECHK.TRANS64 P1, [R121+URZ+0x36430], R14 ;  /* 0x0364300e790095a7 */ /* 0x000ea4000802007f */
[----:B--2---:R-:W-:Y:S05]  /*99b0*/  @!P1 BRA `(.L_x_2537) ;  /* 0xfffffffc00ec9947 */ /* 0x004fea000383ffff */
[----:B------:R-:W-:Y:S05]  /*99c0*/  BRA `(.L_x_2536) ;  /* 0xffffff8800847947 */ /* 0x000fea000383ffff */
.L_x_2614:
[----:B-1----:R1:W2:Y:S02]  /*99d0*/  SYNCS.PHASECHK.TRANS64.TRYWAIT P1, [R12+URZ+0x36420], R13 ;  /* 0x0364200d0c0075a7 */ /* 0x0022a4000802017f */
[----:B--2---:R-:W-:Y:S05]  /*99e0*/  @!P1 NANOSLEEP.SYNCS 0x989680 ;  /* 0x009896800000995d */ /* 0x004fea0003900000 */
[----:B------:R-:W2:Y:S02]  /*99f0*/  @!P1 SYNCS.PHASECHK.TRANS64 P1, [R12+URZ+0x36420], R13 ;  /* 0x0364200d0c0095a7 */ /* 0x000ea4000802007f */
[----:B--2---:R-:W-:Y:S05]  /*9a00*/  @!P1 BRA `(.L_x_2614) ;  /* 0xfffffffc00f09947 */ /* 0x004fea000383ffff */
[----:B------:R-:W-:Y:S05]  /*9a10*/  BRA `(.L_x_2641) ;  /* 0xffffffdc00607947 */ /* 0x000fea000383ffff */
.L_x_2618:
[----:B-1----:R1:W3:Y:S02]  /*9a20*/  SYNCS.PHASECHK.TRANS64.TRYWAIT P1, [R12+URZ+0x36438], R13 ;  /* 0x0364380d0c0075a7 */ /* 0x0022e4000802017f */
[----:B---3--:R-:W-:Y:S05]  /*9a30*/  @!P1 NANOSLEEP.SYNCS 0x989680 ;  /* 0x009896800000995d */ /* 0x008fea0003900000 */
[----:B------:R-:W3:Y:S02]  /*9a40*/  @!P1 SYNCS.PHASECHK.TRANS64 P1, [R12+URZ+0x36438], R13 ;  /* 0x0364380d0c0095a7 */ /* 0x000ee4000802007f */
[----:B---3--:R-:W-:Y:S05]  /*9a50*/  @!P1 BRA `(.L_x_2618) ;  /* 0xfffffffc00f09947 */ /* 0x008fea000383ffff */
[----:B------:R-:W-:Y:S05]  /*9a60*/  BRA `(.L_x_2642) ;  /* 0xffffffe400307947 */ /* 0x000fea000383ffff */
.L_x_2620:
[----:B--2---:R2:W3:Y:S02]  /*9a70*/  SYNCS.PHASECHK.TRANS64.TRYWAIT P1, [R12+URZ+0x36428], R0 ;  /* 0x036428000c0075a7 */ /* 0x0044e4000802017f */
[----:B---3--:R-:W-:Y:S05]  /*9a80*/  @!P1 NANOSLEEP.SYNCS 0x989680 ;  /* 0x009896800000995d */ /* 0x008fea0003900000 */
[----:B------:R-:W3:Y:S02]  /*9a90*/  @!P1 SYNCS.PHASECHK.TRANS64 P1, [R12+URZ+0x36428], R0 ;  /* 0x036428000c0095a7 */ /* 0x000ee4000802007f */
[----:B---3--:R-:W-:Y:S05]  /*9aa0*/  @!P1 BRA `(.L_x_2620) ;  /* 0xfffffffc00f09947 */ /* 0x008fea000383ffff */
[----:B------:R-:W-:Y:S05]  /*9ab0*/  BRA `(.L_x_2643) ;  /* 0xffffffe400fc7947 */ /* 0x000fea000383ffff */
.L_x_2622:
[----:B-----5:R2:W-:Y:S02]  /*9ac0*/  STL [R1+0x10], R0 ;  /* 0x0000100001007387 */ /* 0x0205e40000100800 */
[----:B--2---:R-:W-:-:S04]  /*9ad0*/  SHF.L.U32 R0, RZ, 0x1f, RZ ;  /* 0x0000001fff007819 */ /* 0x004fc800000006ff */
[----:B------:R2:W3:Y:S03]  /*9ae0*/  SYNCS.PHASECHK.TRANS64.TRYWAIT P1, [R12+URZ+0x36438], R0 ;  /* 0x036438000c0075a7 */ /* 0x0004e6000802017f */
[----:B---3--:R-:W-:Y:S05]  /*9af0*/  @!P1 NANOSLEEP.SYNCS 0x989680 ;  /* 0x009896800000995d */ /* 0x008fea0003900000 */
[----:B------:R2:W3:Y:S02]  /*9b00*/  @!P1 SYNCS.PHASECHK.TRANS64 P1, [R12+URZ+0x36438], R0 ;  /* 0x036438000c0095a7 */ /* 0x0004e4000802007f */
[----:B--2---:R2:W5:Y:S02]  /*9b10*/  LDL.LU R0, [R1+0x10] ;  /* 0x0000100001007983 */ /* 0x0045640000300800 */
[----:B--23--:R-:W-:Y:S05]  /*9b20*/  @!P1 BRA `(.L_x_2622) ;  /* 0xfffffffc00e49947 */ /* 0x00cfea000383ffff */
[----:B------:R-:W-:Y:S05]  /*9b30*/  BRA `(.L_x_2644) ;  /* 0xffffffe800b47947 */ /* 0x000fea000383ffff */
.L_x_2624:
[----:B------:R-:W-:-:S07]  /*9b40*/  SHF.L.U32 R5, R16, 0x1f, RZ ;  /* 0x0000001f10057819 */ /* 0x000fce00000006ff */
.L_x_2645:
[----:B---3--:R3:W4:Y:S02]  /*9b50*/  SYNCS.PHASECHK.TRANS64.TRYWAIT P1, [R12+URZ+0x36420], R5 ;  /* 0x036420050c0075a7 */ /* 0x008724000802017f */
[----:B----4-:R-:W-:Y:S05]  /*9b60*/  @!P1 NANOSLEEP.SYNCS 0x989680 ;  /* 0x009896800000995d */ /* 0x010fea0003900000 */
[----:B------:R-:W4:Y:S02]  /*9b70*/  @!P1 SYNCS.PHASECHK.TRANS64 P1, [R12+URZ+0x36420], R5 ;  /* 0x036420050c0095a7 */ /* 0x000f24000802007f */
[----:B----4-:R-:W-:Y:S05]  /*9b80*/  @!P1 BRA `(.L_x_2645) ;  /* 0xfffffffc00f09947 */ /* 0x010fea000383ffff */
[----:B------:R-:W-:Y:S05]  /*9b90*/  BRA `(.L_x_2646) ;  /* 0xffffffec00607947 */ /* 0x000fea000383ffff */
.L_x_2627:
[----:B--2---:R2:W3:Y:S02]  /*9ba0*/  SYNCS.PHASECHK.TRANS64.TRYWAIT P1, [R12+URZ+0x36438], R13 ;  /* 0x0364380d0c0075a7 */ /* 0x0044e4000802017f */
[----:B---3--:R-:W-:Y:S05]  /*9bb0*/  @!P1 NANOSLEEP.SYNCS 0x989680 ;  /* 0x009896800000995d */ /* 0x008fea0003900000 */
[----:B------:R-:W3:Y:S02]  /*9bc0*/  @!P1 SYNCS.PHASECHK.TRANS64 P1, [R12+URZ+0x36438], R13 ;  /* 0x0364380d0c0095a7 */ /* 0x000ee4000802007f */
[----:B---3--:R-:W-:Y:S05]  /*9bd0*/  @!P1 BRA `(.L_x_2627) ;  /* 0xfffffffc00f09947 */ /* 0x008fea000383ffff */
[----:B------:R-:W-:Y:S05]  /*9be0*/  BRA `(.L_x_2647) ;  /* 0xfffffff0002c7947 */ /* 0x000fea000383ffff */
.L_x_2629:
[----:B-1----:R1:W2:Y:S02]  /*9bf0*/  SYNCS.PHASECHK.TRANS64.TRYWAIT P1, [R12+URZ+0x36428], R5 ;  /* 0x036428050c0075a7 */ /* 0x0022a4000802017f */
[----:B--2---:R-:W-:Y:S05]  /*9c00*/  @!P1 NANOSLEEP.SYNCS 0x989680 ;  /* 0x009896800000995d */ /* 0x004fea0003900000 */
[----:B------:R-:W2:Y:S02]  /*9c10*/  @!P1 SYNCS.PHASECHK.TRANS64 P1, [R12+URZ+0x36428], R5 ;  /* 0x036428050c0095a7 */ /* 0x000ea4000802007f */
[----:B--2---:R-:W-:Y:S05]  /*9c20*/  @!P1 BRA `(.L_x_2629) ;  /* 0xfffffffc00f09947 */ /* 0x004fea000383ffff */
[----:B------:R-:W-:Y:S05]  /*9c30*/  BRA `(.L_x_2648) ;  /* 0xfffffff000dc7947 */ /* 0x000fea000383ffff */
.L_x_2631:
[----:B--2---:R2:W3:Y:S02]  /*9c40*/  SYNCS.PHASECHK.TRANS64.TRYWAIT P1, [R12+URZ+0x36438], R3 ;  /* 0x036438030c0075a7 */ /* 0x0044e4000802017f */
[----:B---3--:R-:W-:Y:S05]  /*9c50*/  @!P1 NANOSLEEP.SYNCS 0x989680 ;  /* 0x009896800000995d */ /* 0x008fea0003900000 */
[----:B------:R-:W3:Y:S02]  /*9c60*/  @!P1 SYNCS.PHASECHK.TRANS64 P1, [R12+URZ+0x36438], R3 ;  /* 0x036438030c0095a7 */ /* 0x000ee4000802007f */
[----:B---3--:R-:W-:Y:S05]  /*9c70*/  @!P1 BRA `(.L_x_2631) ;  /* 0xfffffffc00f09947 */ /* 0x008fea000383ffff */
[----:B------:R-:W-:Y:S05]  /*9c80*/  BRA `(.L_x_2649) ;  /* 0xfffffff400907947 */ /* 0x000fea000383ffff */
.L_x_2633:
[----:B------:R-:W-:Y:S01]  /*9c90*/  BSSY B1, `(.L_x_2650) ;  /* 0x0000006000017945 */ /* 0x000fe20003800000 */
[----:B------:R-:W-:-:S07]  /*9ca0*/  IMAD.MOV.U32 R15, RZ, RZ, -0x1 ;  /* 0xffffffffff0f7424 */ /* 0x000fce00078e00ff */
[----:B-1----:R-:W-:Y:S05]  /*9cb0*/  WARPSYNC.COLLECTIVE R15, `(.L_x_2651) ;  /* 0x000000000f0c7348 */ /* 0x002fea0003c00000 */
[----:B------:R-:W-:Y:S02]  /*9cc0*/  ELECT P6, UR62, PT ;  /* 0x00000000003e782f */ /* 0x000fe400038c0000 */
[----:B------:R-:W-:Y:S01]  /*9cd0*/  MOV R14, UR62 ;  /* 0x0000003e000e7c02 */ /* 0x000fe20008000f00 */
[----:B-1----:R-:W-:Y:S10]  /*9ce0*/  ENDCOLLECTIVE ;  /* 0x000000000000791b */ /* 0x002ff40003800000 */
.L_x_2651:
[----:B------:R-:W-:Y:S05]  /*9cf0*/  BSYNC B1 ;  /* 0x0000000000017941 */ /* 0x000fea0003800000 */
.L_x_2650:
[----:B------:R-:W-:Y:S05]  /*9d00*/  BRA `(.L_x_2652) ;  /* 0xfffffff800507947 */ /* 0x000fea000383ffff */
.L_x_2635:
[----:B--2---:R2:W3:Y:S02]  /*9d10*/  SYNCS.PHASECHK.TRANS64.TRYWAIT P0, [R5+URZ], R2 ;  /* 0x00000002050075a7 */ /* 0x0044e4000800017f */
[----:B---3--:R-:W-:Y:S05]  /*9d20*/  @!P0 NANOSLEEP.SYNCS 0x989680 ;  /* 0x009896800000895d */ /* 0x008fea0003900000 */
[----:B------:R-:W3:Y:S02]  /*9d30*/  @!P0 SYNCS.PHASECHK.TRANS64 P0, [R5+URZ], R2 ;  /* 0x00000002050085a7 */ /* 0x000ee4000800007f */
[----:B---3--:R-:W-:Y:S05]  /*9d40*/  @!P0 BRA `(.L_x_2635) ;  /* 0xfffffffc00f08947 */ /* 0x008fea000383ffff */
[----:B------:R-:W-:Y:S05]  /*9d50*/  BRA `(.L_x_2653) ;  /* 0xfffffff800907947 */ /* 0x000fea000383ffff */
.L_x_2636:
[----:B---3--:R3:W4:Y:S02]  /*9d60*/  SYNCS.PHASECHK.TRANS64.TRYWAIT P0, [R23+URZ], R0 ;  /* 0x00000000170075a7 */ /* 0x008724000800017f */
[----:B----4-:R-:W-:Y:S05]  /*9d70*/  @!P0 NANOSLEEP.SYNCS 0x989680 ;  /* 0x009896800000895d */ /* 0x010fea0003900000 */
[----:B------:R-:W4:Y:S02]  /*9d80*/  @!P0 SYNCS.PHASECHK.TRANS64 P0, [R23+URZ], R0 ;  /* 0x00000000170085a7 */ /* 0x000f24000800007f */
[----:B----4-:R-:W-:Y:S05]  /*9d90*/  @!P0 BRA `(.L_x_2636) ;  /* 0xfffffffc00f08947 */ /* 0x010fea000383ffff */
[----:B------:R-:W-:Y:S05]  /*9da0*/  BRA `(.L_x_2654) ;  /* 0xfffffff800847947 */ /* 0x000fea000383ffff */
.L_x_2655:
        /* <DEDUP_REMOVED lines=13> */
.L_x_3871:


//--------------------- .text._ZN7cutlass13device_kernelIN5flash11enable_sm90INS1_16FlashAttnBwdSm90INS1_25CollectiveMainloopBwdSm90ILi2ELi1ELi1EN4cute5tupleIJNS5_1CILi1EEES8_S8_EEENS6_IJNS7_ILi64EEENS7_ILi96EEENS7_ILi192EEEEEENS_6half_tEfNS_4arch4Sm90ELb1ELb0ELb1ELb0ELb1ELb0ELb1ELb0ELi3ELi1ELi1ELi1ELb0EEENS1_21CollectiveEpilogueBwdISD_SE_SG_Li384ELb0ELb1ELi3EEENS1_25SingleTileBwdLPTSchedulerILb0ELi96ELb1EEEEEEEEEvNT_6ParamsE --------------------------
	.section	.text._ZN7cutlass13device_kernelIN5flash11enable_sm90INS1_16FlashAttnBwdSm90INS1_25CollectiveMainloopBwdSm90ILi2ELi1ELi1EN4cute5tupleIJNS5_1CILi1EEES8_S8_EEENS6_IJNS7_ILi64EEENS7_ILi96EEENS7_ILi192EEEEEENS_6half_tEfNS_4arch4Sm90ELb1ELb0ELb1ELb0ELb1ELb0ELb1ELb0ELi3ELi1ELi1ELi1ELb0EEENS1_21CollectiveEpilogueBwdISD_SE_SG_Li384ELb0ELb1ELi3EEENS1_25SingleTileBwdLPTSchedulerILb0ELi96ELb1EEEEEEEEEvNT_6ParamsE,"ax",@progbits
	.align	128
.text._ZN7cutlass13device_kernelIN5flash11enable_sm90INS1_16FlashAttnBwdSm90INS1_25CollectiveMainloopBwdSm90ILi2ELi1ELi1EN4cute5tupleIJNS5_1CILi1EEES8_S8_EEENS6_IJNS7_ILi64EEENS7_ILi96EEENS7_ILi192EEEEEENS_6half_tEfNS_4arch4Sm90ELb1ELb0ELb1ELb0ELb1ELb0ELb1ELb0ELi3ELi1ELi1ELi1ELb0EEENS1_21CollectiveEpilogueBwdISD_SE_SG_Li384ELb0ELb1ELi3EEENS1_25SingleTileBwdLPTSchedulerILb0ELi96ELb1EEEEEEEEEvNT_6ParamsE:
        .type           _ZN7cutlass13device_kernelIN5flash11enable_sm90INS1_16FlashAttnBwdSm90INS1_25CollectiveMainloopBwdSm90ILi2ELi1ELi1EN4cute5tupleIJNS5_1CILi1EEES8_S8_EEENS6_IJNS7_ILi64EEENS7_ILi96EEENS7_ILi192EEEEEENS_6half_tEfNS_4arch4Sm90ELb1ELb0ELb1ELb0ELb1ELb0ELb1ELb0ELi3ELi1ELi1ELi1ELb0EEENS1_21CollectiveEpilogueBwdISD_SE_SG_Li384ELb0ELb1ELi3EEENS1_25SingleTileBwdLPTSchedulerILb0ELi96ELb1EEEEEEEEEvNT_6ParamsE,@function
        .size           _ZN7cutlass13device_kernelIN5flash11enable_sm90INS1_16FlashAttnBwdSm90INS1_25CollectiveMainloopBwdSm90ILi2ELi1ELi1EN4cute5tupleIJNS5_1CILi1EEES8_S8_EEENS6_IJNS7_ILi64EEENS7_ILi96EEENS7_ILi192EEEEEENS_6half_tEfNS_4arch4Sm90ELb1ELb0ELb1ELb0ELb1ELb0ELb1ELb0ELi3ELi1ELi1ELi1ELb0EEENS1_21CollectiveEpilogueBwdISD_SE_SG_Li384ELb0ELb1ELi3EEENS1_25SingleTileBwdLPTSchedulerILb0ELi96ELb1EEEEEEEEEvNT_6ParamsE,(.L_x_3872 - _ZN7cutlass13device_kernelIN5flash11enable_sm90INS1_16FlashAttnBwdSm90INS1_25CollectiveMainloopBwdSm90ILi2ELi1ELi1EN4cute5tupleIJNS5_1CILi1EEES8_S8_EEENS6_IJNS7_ILi64EEENS7_ILi96EEENS7_ILi192EEEEEENS_6half_tEfNS_4arch4Sm90ELb1ELb0ELb1ELb0ELb1ELb0ELb1ELb0ELi3ELi1ELi1ELi1ELb0EEENS1_21CollectiveEpilogueBwdISD_SE_SG_Li384ELb0ELb1ELi3EEENS1_25SingleTileBwdLPTSchedulerILb0ELi96ELb1EEEEEEEEEvNT_6ParamsE)
        .other          _ZN7cutlass13device_kernelIN5flash11enable_sm90INS1_16FlashAttnBwdSm90INS1_25CollectiveMainloopBwdSm90ILi2ELi1ELi1EN4cute5tupleIJNS5_1CILi1EEES8_S8_EEENS6_IJNS7_ILi64EEENS7_ILi96EEENS7_ILi192EEEEEENS_6half_tEfNS_4arch4Sm90ELb1ELb0ELb1ELb0ELb1ELb0ELb1ELb0ELi3ELi1ELi1ELi1ELb0EEENS1_21CollectiveEpilogueBwdISD_SE_SG_Li384ELb0ELb1ELi3EEENS1_25SingleTileBwdLPTSchedulerILb0ELi96ELb1EEEEEEEEEvNT_6ParamsE,@"STO_CUDA_ENTRY STV_DEFAULT"
_ZN7cutlass13device_kernelIN5flash11enable_sm90INS1_16FlashAttnBwdSm90INS1_25CollectiveMainloopBwdSm90ILi2ELi1ELi1EN4cute5tupleIJNS5_1CILi1EEES8_S8_EEENS6_IJNS7_ILi64EEENS7_ILi96EEENS7_ILi192EEEEEENS_6half_tEfNS_4arch4Sm90ELb1ELb0ELb1ELb0ELb1ELb0ELb1ELb0ELi3ELi1ELi1ELi1ELb0EEENS1_21CollectiveEpilogueBwdISD_SE_SG_Li384ELb0ELb1ELi3EEENS1_25SingleTileBwdLPTSchedulerILb0ELi96ELb1EEEEEEEEEvNT_6ParamsE:
        /* <DEDUP_REMOVED lines=29> */
.L_x_2657:
[----:B------:R-:W-:Y:S05]  /*01d0*/  BSYNC B0 ;  /* 0x0000000000007941 */ /* 0x000fea0003800000 */
.L_x_2656:
        /* <DEDUP_REMOVED lines=34> */
.L_x_2658:
        /* <DEDUP_REMOVED lines=20> */
.L_x_2659:
[----:B---3--:R-:W-:Y:S01]  /*0540*/  ISETP.NE.AND P0, PT, R2, RZ, PT ;  /* 0x000000ff0200720c */ /* 0x008fe20003f05270 */
[----:B------:R-:W-:Y:S01]  /*0550*/  IMAD.MOV.U32 R2, RZ, RZ, 0x1 ;  /* 0x00000001ff027424 */ /* 0x000fe200078e00ff */
[----:B------:R-:W-:Y:S01]  /*0560*/  NOP ;  /* 0x0000000000007918 */ /* 0x000fe20000000000 */
[----:B------:R-:W-:-:S03]  /*0570*/  ULDC.64 UR38, c[0x0][0x208] ;  /* 0x0000820000267ab9 */ /* 0x000fc60000000a00 */
[----:B------:R-:W-:-:S05]  /*0580*/  SEL R2, R2, 0x2, !P0 ;  /* 0x0000000202027807 */ /* 0x000fca0004000000 */
[----:B------:R3:W-:Y:S01]  /*0590*/  STL [R1+0xc], R2 ;  /* 0x00000c0201007387 */ /* 0x0007e20000100800 */
[----:B-12-4-:R-:W-:Y:S06]  /*05a0*/  BAR.SYNC.DEFER_BLOCKING 0x0 ;  /* 0x0000000000007b1d */ /* 0x016fec0000010000 */
[----:B------:R-:W-:Y:S05]  /*05b0*/  @!P0 BRA `(.L_x_2660) ;  /* 0x0000005800488947 */ /* 0x000fea0003800000 */
.L_x_2661:
        /* <DEDUP_REMOVED lines=32> */
.L_x_2662:
[----:B------:R-:W-:Y:S01]  /*07c0*/  ULDC UR7, c[0x0][0xb44] ;  /* 0x0002d10000077ab9 */ /* 0x000fe20000000800 */
[----:B------:R-:W-:Y:S01]  /*07d0*/  UMOV UR45, UR10 ;  /* 0x0000000a002d7c82 */ /* 0x000fe20008000000 */
[----:B------:R-:W-:-:S11]  /*07e0*/  UISETP.NE.AND UP0, UPT, UR7, 0x1, UPT ;  /* 0x000000010700788c */ /* 0x000fd6000bf05270 */
[----:B------:R-:W-:Y:S02]  /*07f0*/  @UP0 ULDC.64 UR8, c[0x0][0xb48] ;  /* 0x0002d20000080ab9 */ /* 0x000fe40000000a00 */
[----:B------:R-:W-:-:S04]  /*0800*/  UIMAD.WIDE.U32 UR4, UR10, UR8, URZ ;  /* 0x000000080a0472a5 */ /* 0x000fc8000f8e003f */
[----:B------:R-:W-:-:S04]  /*0810*/  @UP0 USHF.R.U32.HI UR45, URZ, UR9, UR5 ;  /* 0x000000093f2d0299 */ /* 0x000fc80008011605 */
[----:B------:R-:W-:-:S12]  /*0820*/  UIMAD UR4, UR45, UR7, URZ ;  /* 0x000000072d0472a4 */ /* 0x000fd8000f8e023f */
.L_x_2663:
[----:B------:R-:W-:Y:S01]  /*0830*/  ULDC UR43, c[0x0][0xb38] ;  /* 0x0002ce00002b7ab9 */ /* 0x000fe20000000800 */
[----:B------:R-:W-:Y:S02]  /*0840*/  UIADD3 UR4, UR10, -UR4, URZ ;  /* 0x800000040a047290 */ /* 0x000fe4000fffe03f */
[----:B------:R-:W-:Y:S01]  /*0850*/  UISETP.NE.AND UP0, UPT, UR43, 0x1, UPT ;  /* 0x000000012b00788c */ /* 0x000fe2000bf05270 */
[----:B------:R-:W-:Y:S01]  /*0860*/  ULDC UR5, c[0x0][0xb44] ;  /* 0x0002d10000057ab9 */ /* 0x000fe20000000800 */
[----:B------:R-:W-:Y:S02]  /*0870*/  ULOP3.LUT UR36, URZ, UR45, URZ, 0x33, !UPT ;  /* 0x0000002d3f247292 */ /* 0x000fe4000f8e333f */
[----:B------:R-:W-:-:S07]  /*0880*/  UIMAD UR6, UR6, UR5, UR4 ;  /* 0x00000005060672a4 */ /* 0x000fce000f8e0204 */
[----:B------:R-:W-:Y:S01]  /*0890*/  @UP0 ULDC UR4, c[0x0][0xb3c] ;  /* 0x0002cf0000040ab9 */ /* 0x000fe20000000800 */
[----:B------:R-:W-:Y:S01]  /*08a0*/  @UP0 ULDC UR7, c[0x0][0xb40] ;  /* 0x0002d00000070ab9 */ /* 0x000fe20000000800 */
[----:B------:R-:W-:Y:S02]  /*08b0*/  UIMAD.WIDE.U32 UR4, UR6, UR4, URZ ;  /* 0x00000004060472a5 */ /* 0x000fe4000f8e003f */
[----:B------:R-:W-:Y:S02]  /*08c0*/  UMOV UR44, UR6 ;  /* 0x00000006002c7c82 */ /* 0x000fe40008000000 */
[----:B------:R-:W-:-:S03]  /*08d0*/  @UP0 USHF.R.U32.HI UR44, URZ, UR7, UR5 ;  /* 0x000000073f2c0299 */ /* 0x000fc60008011605 */
[----:B------:R-:W-:Y:S01]  /*08e0*/  ULDC UR5, c[0x0][0xb2c] ;  /* 0x0002cb0000057ab9 */ /* 0x000fe20000000800 */
[----:B------:R-:W-:Y:S02]  /*08f0*/  UIADD3 UR4, -UR44, URZ, URZ ;  /* 0x0000003f2c047290 */ /* 0x000fe4000fffe13f */
[----:B------:R-:W-:Y:S01]  /*0900*/  ISETP.LE.AND P0, PT, RZ, UR44, PT ;  /* 0x0000002cff007c0c */ /* 0x000fe2000bf03270 */
[----:B------:R-:W-:Y:S02]  /*0910*/  UIADD3 UR36, UR36, UR5, URZ ;  /* 0x0000000524247290 */ /* 0x000fe4000fffe03f */
[----:B------:R-:W-:-:S10]  /*0920*/  UIMAD UR43, UR43, UR4, UR6 ;  /* 0x000000042b2b72a4 */ /* 0x000fd4000f8e0206 */
        /* <DEDUP_REMOVED lines=90> */
.L_x_2666:
        /* <DEDUP_REMOVED lines=15> */
.L_x_2665:
        /* <DEDUP_REMOVED lines=20> */
.L_x_2668:
        /* <DEDUP_REMOVED lines=15> */
.L_x_2667:
        /* <DEDUP_REMOVED lines=8> */
.L_x_2800:
        /* <DEDUP_REMOVED lines=19> */
.L_x_2670:
        /* <DEDUP_REMOVED lines=109> */
.L_x_2682:
[----:B------:R-:W-:Y:S01]  /*1a70*/  ISETP.NE.AND P0, PT, R8, 0x3, PT ;  /* 0x000000030800780c */ /* 0x000fe20003f05270 */
[----:B------:R-:W-:-:S12]  /*1a80*/  YIELD ;  /* 0x0000000000007946 */ /* 0x000fd80003800000 */
[----:B-1----:R-:W-:Y:S05]  /*1a90*/  @!P0 BRA `(.L_x_2672) ;  /* 0x0000000000048947 */ /* 0x002fea0003800000 */
[----:B------:R-:W-:Y:S01]  /*1aa0*/  BPT.TRAP 0x1 ;  /* 0x000000040000795c */ /* 0x000fe20000300000 */
.L_x_2672:
[----:B------:R-:W-:Y:S02]  /*1ab0*/  LEA R3, R2, UR40, 0x3 ;  /* 0x0000002802037c11 */ /* 0x000fe4000f8e18ff */
[----:B------:R-:W-:-:S04]  /*1ac0*/  SHF.L.U32 R10, R7, 0x1f, RZ ;  /* 0x0000001f070a7819 */ /* 0x000fc800000006ff */
[----:B------:R1:W2:Y:S01]  /*1ad0*/  SYNCS.PHASECHK.TRANS64.TRYWAIT P1, [R3+URZ+0x36410], R10 ;  /* 0x0364100a030075a7 */ /* 0x0002a2000802017f */
[----:B------:R-:W-:Y:S05]  /*1ae0*/  @!P0 BRA `(.L_x_2673) ;  /* 0x0000000000048947 */ /* 0x000fea0003800000 */
[----:B------:R-:W-:Y:S01]  /*1af0*/  BPT.TRAP 0x1 ;  /* 0x000000040000795c */ /* 0x000fe20000300000 */
.L_x_2673:
[----:B--2---:R-:W-:Y:S05]  /*1b00*/  @P1 BRA `(.L_x_2674) ;  /* 0x0000000000081947 */ /* 0x004fea0003800000 */
[----:B------:R-:W2:Y:S02]  /*1b10*/  SYNCS.PHASECHK.TRANS64.TRYWAIT P1, [R3+URZ+0x36410], R10 ;  /* 0x0364100a030075a7 */ /* 0x000ea4000802017f */
[----:B--2---:R-:W-:Y:S05]  /*1b20*/  @!P1 BRA `(.L_x_2675) ;  /* 0x00000088001c9947 */ /* 0x004fea0003800000 */
.L_x_2674:
        /* <DEDUP_REMOVED lines=103> */
.L_x_2676:
[----:B------:R-:W-:-:S04]  /*21a0*/  SHF.L.U32 R14, R5, 0x1f, RZ ;  /* 0x0000001f050e7819 */ /* 0x000fc800000006ff */
[----:B------:R1:W1:Y:S01]  /*21b0*/  SYNCS.PHASECHK.TRANS64.TRYWAIT P1, [UR40+0x36430], R14 ;  /* 0x0364300eff0075a7 */ /* 0x0002620008020168 */
[----:B------:R-:W-:Y:S05]  /*21c0*/  @!P0 BRA `(.L_x_2677) ;  /* 0x0000000000048947 */ /* 0x000fea0003800000 */
[----:B------:R-:W-:Y:S01]  /*21d0*/  BPT.TRAP 0x1 ;  /* 0x000000040000795c */ /* 0x000fe20000300000 */
.L_x_2677:
        /* <DEDUP_REMOVED lines=36> */
.L_x_2678:
        /* <DEDUP_REMOVED lines=351> */
.L_x_2680:
        /* <DEDUP_REMOVED lines=60> */
.L_x_2681:
        /* <DEDUP_REMOVED lines=62> */
.L_x_2664:
        /* <DEDUP_REMOVED lines=23> */
.L_x_2684:
        /* <DEDUP_REMOVED lines=20> */
.L_x_2685:
        /* <DEDUP_REMOVED lines=18> */
.L_x_2686:
        /* <DEDUP_REMOVED lines=18> */
.L_x_2687:
        /* <DEDUP_REMOVED lines=98> */
[----:B------:R-:W-:Y:S01]  /*4cc0*/  ULOP3.LUT UR4, URZ, UR45, URZ, 0x33, !UPT ;  /* 0x0000002d3f047292 */ /* 0x000fe2000f8e333f */
[----:B------:R-:W-:Y:S01]  /*4cd0*/  ULDC UR5, c[0x0][0xb2c] ;  /* 0x0002cb0000057ab9 */ /* 0x000fe20000000800 */
[----:B------:R-:W-:Y:S02]  /*4ce0*/  ULDC.64 UR6, c[0x0][0x198] ;  /* 0x0000660000067ab9 */ /* 0x000fe40000000a00 */
[----:B------:R-:W-:Y:S02]  /*4cf0*/  UIADD3 UR42, UR4, UR5, URZ ;  /* 0x00000005042a7290 */ /* 0x000fe4000fffe03f */
[----:B------:R-:W-:Y:S02]  /*4d00*/  UIADD3 UR4, UP0, UR6, 0x770, URZ ;  /* 0x0000077006047890 */ /* 0x000fe4000ff1e03f */
[----:B------:R-:W-:Y:S02]  /*4d10*/  UIADD3 UR40, UR37, 0x9000, URZ ;  /* 0x0000900025287890 */ /* 0x000fe4000fffe03f */
[----:B------:R-:W-:-:S02]  /*4d20*/  UIADD3.X UR5, URZ, UR7, URZ, UP0, !UPT ;  /* 0x000000073f057290 */ /* 0x000fc400087fe43f */
[----:B------:R-:W-:Y:S02]  /*4d30*/  UIADD3 UR6, UP0, UR6, 0x670, URZ ;  /* 0x0000067006067890 */ /* 0x000fe4000ff1e03f */
[----:B------:R-:W-:Y:S02]  /*4d40*/  UIMAD UR42, UR42, 0x60, URZ ;  /* 0x000000602a2a78a4 */ /* 0x000fe4000f8e023f */
[----:B------:R-:W-:Y:S02]  /*4d50*/  UIADD3 UR32, UR37, 0xc000, URZ ;  /* 0x0000c00025207890 */ /* 0x000fe4000fffe03f */
[----:B------:R-:W-:Y:S02]  /*4d60*/  UIADD3 UR24, UR37, 0xf000, URZ ;  /* 0x0000f00025187890 */ /* 0x000fe4000fffe03f */
[----:B------:R-:W-:Y:S02]  /*4d70*/  UIADD3.X UR7, URZ, UR7, URZ, UP0, !UPT ;  /* 0x000000073f077290 */ /* 0x000fe400087fe43f */
[----:B------:R-:W-:-:S02]  /*4d80*/  UIADD3 UR16, UR37, 0x3000, URZ ;  /* 0x0000300025107890 */ /* 0x000fc4000fffe03f */
        /* <DEDUP_REMOVED lines=9> */
[----:B------:R-:W-:Y:S01]  /*4e20*/  UMOV UR26, UR42 ;  /* 0x0000002a001a7c82 */ /* 0x000fe20008000000 */
[----:B------:R1:W-:Y:S01]  /*4e30*/  UTMASTG.4D [UR40], [UR4] ;  /* 0x00000028040073b5 */ /* 0x0003e20008018000 */
        /* <DEDUP_REMOVED lines=9> */
[----:B------:R3:W-:Y:S01]  /*4ed0*/  UTMASTG.4D [UR24], [UR4] ;  /* 0x00000018040073b5 */ /* 0x0007e20008018000 */
[----:B-1----:R-:W-:-:S02]  /*4ee0*/  UMOV UR40, UR37 ;  /* 0x0000002500287c82 */ /* 0x002fc40008000000 */
[----:B------:R3:W-:Y:S01]  /*4ef0*/  UTMASTG.4D [UR40], [UR6] ;  /* 0x00000028060073b5 */ /* 0x0007e20008018000 */
[----:B------:R3:W-:Y:S01]  /*4f00*/  UTMASTG.4D [UR16], [UR6] ;  /* 0x00000010060073b5 */ /* 0x0007e20008018000 */
[----:B------:R3:W-:Y:S02]  /*4f10*/  UTMASTG.4D [UR8], [UR6] ;  /* 0x00000008060073b5 */ /* 0x0007e40008018000 */
[----:B---3--:R0:W-:Y:S02]  /*4f20*/  UTMACMDFLUSH ;  /* 0x00000000000079b7 */ /* 0x0081e40000000000 */
.L_x_2689:
[----:B------:R-:W-:Y:S05]  /*4f30*/  BSYNC B0 ;  /* 0x0000000000007941 */ /* 0x000fea0003800000 */
.L_x_2688:
[----:B------:R-:W-:-:S04]  /*4f40*/  DEPBAR.LE SB0, 0x0 ;  /* 0x000080000000791a */ /* 0x000fc80000000000 */
[----:B------:R-:W-:Y:S05]  /*4f50*/  EXIT ;  /* 0x000000000000794d */ /* 0x000fea0003800000 */
.L_x_2683:
[----:B------:R-:W2:Y:S01]  /*4f60*/  S2R R0, SR_TID.X ;  /* 0x0000000000007919 */ /* 0x000ea20000002100 */
[----:B------:R-:W3:Y:S01]  /*4f70*/  LDC R8, c[0x0][0xb2c] ;  /* 0x0002cb00ff087b82 */ /* 0x000ee20000000800 */
[----:B------:R-:W-:Y:S01]  /*4f80*/  ULOP3.LUT UR45, URZ, UR45, URZ, 0x33, !UPT ;  /* 0x0000002d3f2d7292 */ /* 0x000fe2000f8e333f */
[----:B------:R-:W-:Y:S01]  /*4f90*/  BSSY B0, `(.L_x_2690) ;  /* 0x0000031000007945 */ /* 0x000fe20003800000 */
[----:B------:R-:W-:Y:S02]  /*4fa0*/  USHF.R.S32.HI UR6, URZ, 0x1f, UR43 ;  /* 0x0000001f3f067899 */ /* 0x000fe4000801142b */
[----:B------:R-:W-:-:S03]  /*4fb0*/  USHF.R.S32.HI UR7, URZ, 0x1f, UR44 ;  /* 0x0000001f3f077899 */ /* 0x000fc6000801142c */
[----:B-1----:R-:W1:Y:S08]  /*4fc0*/  LDC.64 R2, c[0x0][0x820] ;  /* 0x00020800ff027b82 */ /* 0x002e700000000a00 */
[----:B------:R-:W4:Y:S08]  /*4fd0*/  LDC.64 R16, c[0x0][0x808] ;  /* 0x00020200ff107b82 */ /* 0x000f300000000a00 */
[----:B------:R-:W5:Y:S01]  /*4fe0*/  LDC.64 R10, c[0x0][0x828] ;  /* 0x00020a00ff0a7b82 */ /* 0x000f620000000a00 */
[----:B---3--:R-:W-:-:S02]  /*4ff0*/  VIADD R9, R8, UR45 ;  /* 0x0000002d08097c36 */ /* 0x008fc40008000000 */
[----:B--2---:R-:W-:-:S05]  /*5000*/  VIADD R7, R0, 0xffffff80 ;  /* 0xffffff8000077836 */ /* 0x004fca0000000000 */
[----:B------:R-:W2:Y:S01]  /*5010*/  LDC.64 R18, c[0x0][0x850] ;  /* 0x00021400ff127b82 */ /* 0x000ea20000000a00 */
[----:B-1----:R-:W-:Y:S02]  /*5020*/  IMAD R0, R2, UR6, RZ ;  /* 0x0000000602007c24 */ /* 0x002fe4000f8e02ff */
[----:B------:R-:W-:-:S05]  /*5030*/  IMAD.HI R4, R7, 0x2aaaaaab, RZ ;  /* 0x2aaaaaab07047827 */ /* 0x000fca00078e02ff */
[----:B------:R-:W-:Y:S01]  /*5040*/  SHF.R.U32.HI R5, RZ, 0x1f, R4 ;  /* 0x0000001fff057819 */ /* 0x000fe20000011604 */
[----:B----4-:R-:W-:Y:S01]  /*5050*/  IMAD R23, R9, -0x60, R16 ;  /* 0xffffffa009177824 */ /* 0x010fe200078e0210 */
[----:B------:R-:W1:Y:S02]  /*5060*/  LDC.64 R20, c[0x0][0x858] ;  /* 0x00021600ff147b82 */ /* 0x000e640000000a00 */
[----:B------:R-:W-:Y:S01]  /*5070*/  LEA.HI.SX32 R4, R4, R5, 0x1e ;  /* 0x0000000504047211 */ /* 0x000fe200078ff2ff */
[----:B------:R-:W-:-:S03]  /*5080*/  IMAD R5, R3, UR43, R0 ;  /* 0x0000002b03057c24 */ /* 0x000fc6000f8e0200 */
[CC--:B------:R-:W-:Y:S01]  /*5090*/  ISETP.GE.AND P3, PT, R4.reuse, R23.reuse, PT ;  /* 0x000000170400720c */ /* 0x0c0fe20003f66270 */
[C---:B------:R-:W-:Y:S02]  /*50a0*/  IMAD R6, R4.reuse, -0x18, R7 ;  /* 0xffffffe804067824 */ /* 0x040fe400078e0207 */
[----:B------:R-:W-:Y:S02]  /*50b0*/  VIADD R0, R4, 0x10 ;  /* 0x0000001004007836 */ /* 0x000fe40000000000 */
[----:B------:R-:W-:Y:S02]  /*50c0*/  IMAD.SHL.U32 R6, R6, 0x8, RZ ;  /* 0x0000000806067824 */ /* 0x000fe400078e00ff */
[----:B------:R-:W-:Y:S01]  /*50d0*/  VIADD R8, R4, 0x40 ;  /* 0x0000004004087836 */ /* 0x000fe20000000000 */
[----:B------:R-:W-:Y:S01]  /*50e0*/  ISETP.GE.AND P4, PT, R0, R23, PT ;  /* 0x000000170000720c */ /* 0x000fe20003f86270 */
[----:B------:R-:W-:Y:S01]  /*50f0*/  VIADD R0, R4, 0x20 ;  /* 0x0000002004007836 */ /* 0x000fe20000000000 */
[----:B------:R-:W-:-:S02]  /*5100*/  SHF.R.S32.HI R7, RZ, 0x1f, R6 ;  /* 0x0000001fff077819 */ /* 0x000fc40000011406 */
[----:B------:R-:W-:Y:S02]  /*5110*/  ISETP.GE.OR P6, PT, R6, R17, P3 ;  /* 0x000000110600720c */ /* 0x000fe40001fc6670 */
[-C--:B------:R-:W-:Y:S01]  /*5120*/  ISETP.GE.AND P5, PT, R0, R23.reuse, PT ;  /* 0x000000170000720c */ /* 0x080fe20003fa6270 */
[----:B------:R-:W-:Y:S01]  /*5130*/  IMAD.WIDE.U32 R2, R2, UR43, R6 ;  /* 0x0000002b02027c25 */ /* 0x000fe2000f8e0006 */
[----:B------:R-:W-:Y:S02]  /*5140*/  ISETP.GE.AND P1, PT, R8, R23, PT ;  /* 0x000000170800720c */ /* 0x000fe40003f26270 */
[----:B------:R-:W-:Y:S01]  /*5150*/  ISETP.GE.OR P2, PT, R6, R17, P4 ;  /* 0x000000110600720c */ /* 0x000fe20002746670 */
[----:B------:R-:W-:Y:S02]  /*5160*/  IMAD.IADD R3, R3, 0x1, R5 ;  /* 0x0000000103037824 */ /* 0x000fe400078e0205 */
[----:B------:R-:W-:Y:S02]  /*5170*/  VIADD R5, R4, 0x30 ;  /* 0x0000003004057836 */ /* 0x000fe40000000000 */
[----:B-----5:R-:W-:-:S02]  /*5180*/  IMAD R0, R10, UR7, RZ ;  /* 0x000000070a007c24 */ /* 0x020fc4000f8e02ff */
[----:B------:R-:W-:Y:S01]  /*5190*/  IMAD.WIDE.U32 R12, R10, UR44, R2 ;  /* 0x0000002c0a0c7c25 */ /* 0x000fe2000f8e0002 */
[----:B------:R-:W-:Y:S02]  /*51a0*/  ISETP.GE.AND P0, PT, R5, R23, PT ;  /* 0x000000170500720c */ /* 0x000fe40003f06270 */
[----:B------:R-:W-:Y:S01]  /*51b0*/  SHF.R.S32.HI R5, RZ, 0x1f, R4 ;  /* 0x0000001fff057819 */ /* 0x000fe20000011404 */
[----:B------:R-:W-:Y:S02]  /*51c0*/  IMAD R11, R11, UR44, R0 ;  /* 0x0000002c0b0b7c24 */ /* 0x000fe4000f8e0200 */
[----:B------:R-:W-:-:S04]  /*51d0*/  IMAD.WIDE R2, R9, 0x60, R4 ;  /* 0x0000006009027825 */ /* 0x000fc800078e0204 */
[----:B------:R-:W-:Y:S01]  /*51e0*/  IMAD.IADD R11, R13, 0x1, R11 ;  /* 0x000000010d0b7824 */ /* 0x000fe200078e020b */
[----:B--2---:R-:W-:Y:S06]  /*51f0*/  @P6 BRA `(.L_x_2691) ;  /* 0x0000000000286947 */ /* 0x004fec0003800000 */
        /* <DEDUP_REMOVED lines=10> */
.L_x_2691:
[----:B------:R-:W-:Y:S05]  /*52a0*/  BSYNC B0 ;  /* 0x0000000000007941 */ /* 0x000fea0003800000 */
.L_x_2690:
[----:B------:R-:W-:Y:S01]  /*52b0*/  BSSY B0, `(.L_x_2692) ;  /* 0x0000010000007945 */ /* 0x000fe20003800000 */
[----:B------:R-:W-:-:S03]  /*52c0*/  ISETP.GE.OR P6, PT, R6, R17, P5 ;  /* 0x000000110600720c */ /* 0x000fc60002fc6670 */
[----:B------:R-:W-:Y:S10]  /*52d0*/  @P2 BRA `(.L_x_2693) ;  /* 0x0000000000342947 */ /* 0x000ff40003800000 */
        /* <DEDUP_REMOVED lines=13> */
.L_x_2693:
[----:B------:R-:W-:Y:S05]  /*53b0*/  BSYNC B0 ;  /* 0x0000000000007941 */ /* 0x000fea0003800000 */
.L_x_2692:
[----:B------:R-:W-:Y:S01]  /*53c0*/  BSSY B0, `(.L_x_2694) ;  /* 0x0000010000007945 */ /* 0x000fe20003800000 */
[----:B------:R-:W-:-:S03]  /*53d0*/  ISETP.GE.OR P2, PT, R6, R17, P0 ;  /* 0x000000110600720c */ /* 0x000fc60000746670 */
[----:B------:R-:W-:Y:S10]  /*53e0*/  @P6 BRA `(.L_x_2695) ;  /* 0x0000000000346947 */ /* 0x000ff40003800000 */
        /* <DEDUP_REMOVED lines=13> */
.L_x_2695:
[----:B------:R-:W-:Y:S05]  /*54c0*/  BSYNC B0 ;  /* 0x0000000000007941 */ /* 0x000fea0003800000 */
.L_x_2694:
        /* <DEDUP_REMOVED lines=17> */
.L_x_2697:
[----:B------:R-:W-:Y:S05]  /*55e0*/  BSYNC B0 ;  /* 0x0000000000007941 */ /* 0x000fea0003800000 */
.L_x_2696:
[----:B------:R-:W-:Y:S01]  /*55f0*/  BSSY B0, `(.L_x_2698) ;  /* 0x0000011000007945 */ /* 0x000fe20003800000 */
[----:B------:R-:W-:Y:S01]  /*5600*/  ISETP.GE.AND P2, PT, R0, R23, PT ;  /* 0x000000170000720c */ /* 0x000fe20003f46270 */
[----:B-1----:R-:W-:Y:S02]  /*5610*/  IMAD R8, R18, UR6, RZ ;  /* 0x0000000612087c24 */ /* 0x002fe4000f8e02ff */
        /* <DEDUP_REMOVED lines=14> */
.L_x_2699:
[----:B------:R-:W-:Y:S05]  /*5700*/  BSYNC B0 ;  /* 0x0000000000007941 */ /* 0x000fea0003800000 */
.L_x_2698:
        /* <DEDUP_REMOVED lines=8> */
[----:B------:R-:W-:Y:S01]  /*5790*/  IMAD R0, R20, UR7, RZ ;  /* 0x0000000714007c24 */ /* 0x000fe2000f8e02ff */
[----:B------:R-:W-:Y:S01]  /*57a0*/  ISETP.GE.OR P5, PT, R6, UR4, P5 ;  /* 0x0000000406007c0c */ /* 0x000fe2000afa6670 */
[----:B------:R-:W-:Y:S01]  /*57b0*/  IMAD.WIDE.U32 R8, R20, UR44, R4 ;  /* 0x0000002c14087c25 */ /* 0x000fe2000f8e0004 */
[----:B------:R-:W-:-:S02]  /*57c0*/  ISETP.GE.OR P0, PT, R6, UR4, P0 ;  /* 0x0000000406007c0c */ /* 0x000fc40008706670 */
[C---:B------:R-:W-:Y:S01]  /*57d0*/  ISETP.GE.OR P1, PT, R6.reuse, UR4, P1 ;  /* 0x0000000406007c0c */ /* 0x040fe20008f26670 */
[----:B-1234-:R-:W-:Y:S01]  /*57e0*/  IMAD R15, R21, UR44, R0 ;  /* 0x0000002c150f7c24 */ /* 0x01efe2000f8e0200 */
        /* <DEDUP_REMOVED lines=15> */
.L_x_2701:
[----:B------:R-:W-:Y:S05]  /*58e0*/  BSYNC B0 ;  /* 0x0000000000007941 */ /* 0x000fea0003800000 */
.L_x_2700:
        /* <DEDUP_REMOVED lines=13> */
.L_x_2703:
[----:B------:R-:W-:Y:S05]  /*59c0*/  BSYNC B0 ;  /* 0x0000000000007941 */ /* 0x000fea0003800000 */
.L_x_2702:
        /* <DEDUP_REMOVED lines=15> */
.L_x_2705:
[----:B------:R-:W-:Y:S05]  /*5ac0*/  BSYNC B0 ;  /* 0x0000000000007941 */ /* 0x000fea0003800000 */
.L_x_2704:
        /* <DEDUP_REMOVED lines=15> */
.L_x_2707:
[----:B------:R-:W-:Y:S05]  /*5bc0*/  BSYNC B0 ;  /* 0x0000000000007941 */ /* 0x000fea0003800000 */
.L_x_2706:
        /* <DEDUP_REMOVED lines=15> */
.L_x_2709:
[----:B------:R-:W-:Y:S05]  /*5cc0*/  BSYNC B0 ;  /* 0x0000000000007941 */ /* 0x000fea0003800000 */
.L_x_2708:
        /* <DEDUP_REMOVED lines=15> */
.L_x_2711:
[----:B------:R-:W-:Y:S05]  /*5dc0*/  BSYNC B0 ;  /* 0x0000000000007941 */ /* 0x000fea0003800000 */
.L_x_2710:
        /* <DEDUP_REMOVED lines=15> */
.L_x_2713:
[----:B------:R-:W-:Y:S05]  /*5ec0*/  BSYNC B0 ;  /* 0x0000000000007941 */ /* 0x000fea0003800000 */
.L_x_2712:
[----:B------:R-:W-:Y:S05]  /*5ed0*/  EXIT ;  /* 0x000000000000794d */ /* 0x000fea0003800000 */
.L_x_2660:
        /* <DEDUP_REMOVED lines=30> */
.L_x_2717:
[----:B------:R-:W-:Y:S01]  /*60c0*/  ULDC UR9, c[0x0][0xb44] ;  /* 0x0002d10000097ab9 */ /* 0x000fe20000000800 */
[----:B------:R-:W-:Y:S01]  /*60d0*/  UMOV UR7, UR8 ;  /* 0x0000000800077c82 */ /* 0x000fe20008000000 */
[----:B------:R-:W-:-:S11]  /*60e0*/  UISETP.NE.AND UP0, UPT, UR9, 0x1, UPT ;  /* 0x000000010900788c */ /* 0x000fd6000bf05270 */
[----:B------:R-:W-:Y:S02]  /*60f0*/  @UP0 ULDC.64 UR10, c[0x0][0xb48] ;  /* 0x0002d200000a0ab9 */ /* 0x000fe40000000a00 */
[----:B------:R-:W-:-:S04]  /*6100*/  UIMAD.WIDE.U32 UR4, UR8, UR10, URZ ;  /* 0x0000000a080472a5 */ /* 0x000fc8000f8e003f */
[----:B------:R-:W-:-:S04]  /*6110*/  @UP0 USHF.R.U32.HI UR7, URZ, UR11, UR5 ;  /* 0x0000000b3f070299 */ /* 0x000fc80008011605 */
[----:B------:R-:W-:-:S12]  /*6120*/  UIMAD UR4, UR7, UR9, URZ ;  /* 0x00000009070472a4 */ /* 0x000fd8000f8e023f */
.L_x_2718:
[----:B------:R-:W-:Y:S01]  /*6130*/  ULDC UR16, c[0x0][0xb38] ;  /* 0x0002ce0000107ab9 */ /* 0x000fe20000000800 */
[----:B------:R-:W-:Y:S02]  /*6140*/  UIADD3 UR4, UR8, -UR4, URZ ;  /* 0x8000000408047290 */ /* 0x000fe4000fffe03f */
[----:B------:R-:W-:Y:S01]  /*6150*/  UISETP.NE.AND UP0, UPT, UR16, 0x1, UPT ;  /* 0x000000011000788c */ /* 0x000fe2000bf05270 */
[----:B------:R-:W-:Y:S01]  /*6160*/  ULDC UR5, c[0x0][0xb44] ;  /* 0x0002d10000057ab9 */ /* 0x000fe20000000800 */
[----:B------:R-:W-:Y:S02]  /*6170*/  ULOP3.LUT UR7, URZ, UR7, URZ, 0x33, !UPT ;  /* 0x000000073f077292 */ /* 0x000fe4000f8e333f */
[----:B------:R-:W-:Y:S01]  /*6180*/  UIMAD UR6, UR6, UR5, UR4 ;  /* 0x00000005060672a4 */ /* 0x000fe2000f8e0204 */
[----:B------:R-:W-:Y:S02]  /*6190*/  ULDC UR18, c[0x0][0xb2c] ;  /* 0x0002cb0000127ab9 */ /* 0x000fe40000000800 */
[----:B------:R-:W-:-:S04]  /*61a0*/  UIADD3 UR18, UR7, UR18, URZ ;  /* 0x0000001207127290 */ /* 0x000fc8000fffe03f */
        /* <DEDUP_REMOVED lines=14> */
[----:B------:R-:W-:-:S04]  /*6290*/  UIADD3 UR4, -UR5, UR4, -UR20 ;  /* 0x0000000405047290 */ /* 0x000fc8000fffe914 */
        /* <DEDUP_REMOVED lines=8> */
[----:B------:R-:W-:-:S06]  /*6320*/  UISETP.GT.AND UP0, UPT, UR5, UR8, UPT ;  /* 0x000000080500728c */ /* 0x000fcc000bf04270 */
[----:B------:R-:W-:-:S13]  /*6330*/  PLOP3.LUT P0, PT, PT, PT, UP0, 0x80, 0x0 ;  /* 0x000000000000781c */ /* 0x000fda0003f0f008 */
[----:B------:R-:W-:Y:S05]  /*6340*/  @!P0 BRA `(.L_x_2716) ;  /* 0x0000003c00d88947 */ /* 0x000fea0003800000 */
[----:B------:R-:W-:Y:S01]  /*6350*/  USHF.R.S32.HI UR19, URZ, 0x1f, UR16 ;  /* 0x0000001f3f137899 */ /* 0x000fe20008011410 */
[----:B------:R-:W1:Y:S01]  /*6360*/  S2R R0, SR_TID.X ;  /* 0x0000000000007919 */ /* 0x000e620000002100 */
[----:B------:R-:W-:Y:S01]  /*6370*/  ULDC.64 UR12, c[0x0][0x2d8] ;  /* 0x0000b600000c7ab9 */ /* 0x000fe20000000a00 */
[----:B------:R-:W-:Y:S01]  /*6380*/  UIADD3 UR11, UR5, -UR8, URZ ;  /* 0x80000008050b7290 */ /* 0x000fe2000fffe03f */
[----:B------:R-:W-:Y:S01]  /*6390*/  LOP3.LUT R10, RZ, UR18, RZ, 0x33, !PT ;  /* 0x00000012ff0a7c12 */ /* 0x000fe2000f8e33ff */
[----:B------:R-:W-:Y:S02]  /*63a0*/  UIMAD UR4, UR19, UR12, URZ ;  /* 0x0000000c130472a4 */ /* 0x000fe4000f8e023f */
[----:B------:R-:W-:Y:S02]  /*63b0*/  UIMAD.WIDE.U32 UR6, UR16, UR12, URZ ;  /* 0x0000000c100672a5 */ /* 0x000fe4000f8e003f */
[----:B------:R-:W-:Y:S02]  /*63c0*/  UIMAD UR4, UR16, UR13, UR4 ;  /* 0x0000000d100472a4 */ /* 0x000fe4000f8e0204 */
[----:B------:R-:W-:-:S02]  /*63d0*/  USHF.R.S32.HI UR9, URZ, 0x1f, UR10 ;  /* 0x0000001f3f097899 */ /* 0x000fc4000801140a */
[----:B------:R-:W-:Y:S02]  /*63e0*/  UIADD3 UR7, UR7, UR4, URZ ;  /* 0x0000000407077290 */ /* 0x000fe4000fffe03f */
[----:B------:R-:W-:Y:S01]  /*63f0*/  ULOP3.LUT UR14, UR11, 0x1, URZ, 0xc0, !UPT ;  /* 0x000000010b0e7892 */ /* 0x000fe2000f8ec03f */
[----:B------:R-:W-:Y:S01]  /*6400*/  ULDC.64 UR12, c[0x0][0x2e0] ;  /* 0x0000b800000c7ab9 */ /* 0x000fe20000000a00 */
[----:B------:R-:W-:Y:S01]  /*6410*/  ULDC UR15, c[0x0][0x288] ;  /* 0x0000a200000f7ab9 */ /* 0x000fe20000000800 */
[----:B------:R-:W-:Y:S02]  /*6420*/  UIMAD UR9, UR9, UR12, URZ ;  /* 0x0000000c090972a4 */ /* 0x000fe4000f8e023f */
[----:B------:R-:W-:Y:S02]  /*6430*/  UIMAD.WIDE.U32 UR6, UR10, UR12, UR6 ;  /* 0x0000000c0a0672a5 */ /* 0x000fe4000f8e0006 */
[----:B------:R-:W-:Y:S02]  /*6440*/  UISETP.NE.U32.AND UP0, UPT, UR14, 0x1, UPT ;  /* 0x000000010e00788c */ /* 0x000fe4000bf05070 */
[----:B------:R-:W-:-:S02]  /*6450*/  UIADD3 UR12, UR20, 0x5f, URZ ;  /* 0x0000005f140c7890 */ /* 0x000fc4000fffe03f */
[----:B------:R-:W-:Y:S02]  /*6460*/  UIMAD UR9, UR10, UR13, UR9 ;  /* 0x0000000d0a0972a4 */ /* 0x000fe4000f8e0209 */
[----:B------:R-:W-:Y:S01]  /*6470*/  UIMAD.WIDE UR12, UR12, 0x2aaaaaab, URZ ;  /* 0x2aaaaaab0c0c78a5 */ /* 0x000fe2000f8e023f */
[----:B------:R-:W-:Y:S01]  /*6480*/  PLOP3.LUT P1, PT, PT, PT, UP0, 0x80, 0x0 ;  /* 0x000000000000781c */ /* 0x000fe20003f2f008 */
[----:B------:R-:W-:Y:S02]  /*6490*/  UIMAD UR4, UR10, UR15, URZ ;  /* 0x0000000f0a0472a4 */ /* 0x000fe4000f8e023f */
[----:B------:R-:W-:Y:S01]  /*64a0*/  UIADD3 UR10, UR20, 0x9f, -UR17 ;  /* 0x0000009f140a7890 */ /* 0x000fe2000fffe811 */
[----:B-1----:R-:W-:Y:S01]  /*64b0*/  LOP3.LUT R0, R0, 0x1f, RZ, 0xc0, !PT ;  /* 0x0000001f00007812 */ /* 0x002fe200078ec0ff */
[----:B------:R-:W-:Y:S01]  /*64c0*/  UIADD3 UR11, UP1, UR16, UR4, URZ ;  /* 0x00000004100b7290 */ /* 0x000fe2000ff3e03f */
[----:B------:R-:W-:Y:S02]  /*64d0*/  ULDC UR17, c[0x0][0x760] ;  /* 0x0001d80000117ab9 */ /* 0x000fe40000000800 */
[----:B------:R-:W-:Y:S01]  /*64e0*/  UMOV UR16, UR13 ;  /* 0x0000000d00107c82 */ /* 0x000fe20008000000 */
[----:B------:R-:W-:Y:S01]  /*64f0*/  ELECT P0, URZ, PT ;  /* 0x00000000003f782f */ /* 0x000fe20003800000 */
[----:B------:R-:W-:-:S02]  /*6500*/  USHF.R.U32.HI UR14, URZ, 0x1f, UR16 ;  /* 0x0000001f3f0e7899 */ /* 0x000fc40008011610 */
[----:B------:R-:W-:Y:S02]  /*6510*/  UIMAD UR12, UR15, UR17, URZ ;  /* 0x000000110f0c72a4 */ /* 0x000fe4000f8e023f */
[----:B------:R-:W-:Y:S02]  /*6520*/  ULEA.HI.X.SX32 UR13, UR4, UR19, 0x1, UP1 ;  /* 0x00000013040d7291 */ /* 0x000fe400088f0e3f */
[----:B------:R-:W-:Y:S02]  /*6530*/  ULEA.HI.SX32 UR16, UR16, UR14, 0x1c ;  /* 0x0000000e10107291 */ /* 0x000fe4000f8fe23f */
[----:B------:R-:W-:Y:S01]  /*6540*/  UIADD3 UR25, UR7, UR9, URZ ;  /* 0x0000000907197290 */ /* 0x000fe2000fffe03f */
[----:B------:R-:W-:Y:S11]  /*6550*/  @P1 BRA `(.L_x_2719) ;  /* 0x0000000400ec1947 */ /* 0x000ff60003800000 */
        /* <DEDUP_REMOVED lines=11> */
[----:B------:R-:W-:-:S04]  /*6610*/  ULEA UR14, UR8, UR10, 0x6 ;  /* 0x0000000a080e7291 */ /* 0x000fc8000f8e303f */
[----:B------:R-:W-:-:S04]  /*6620*/  UIMAD.WIDE UR14, UR14, 0x2aaaaaab, URZ ;  /* 0x2aaaaaab0e0e78a5 */ /* 0x000fc8000f8e023f */
[----:B------:R-:W-:-:S04]  /*6630*/  USHF.R.U32.HI UR4, URZ, 0x1f, UR15 ;  /* 0x0000001f3f047899 */ /* 0x000fc8000801160f */
[----:B------:R-:W-:-:S04]  /*6640*/  ULEA.HI.SX32 UR4, UR15, UR4, 0x1c ;  /* 0x000000040f047291 */ /* 0x000fc8000f8fe23f */
[----:B------:R-:W-:-:S04]  /*6650*/  UISETP.LT.AND UP0, UPT, UR16, UR4, UPT ;  /* 0x000000041000728c */ /* 0x000fc8000bf01270 */
[----:B------:R-:W-:-:S06]  /*6660*/  USEL UR4, UR16, UR4, UP0 ;  /* 0x0000000410047287 */ /* 0x000fcc0008000000 */
[----:B------:R-:W-:-:S07]  /*6670*/  VIADD R5, R10, UR4 ;  /* 0x000000040a057c36 */ /* 0x000fce0008000000 */
.L_x_2722:
[----:B------:R-:W2:Y:S04]  /*6680*/  LDG.E.STRONG.GPU R4, desc[UR38][R2.64] ;  /* 0x0000002602047981 */ /* 0x000ea8000c1ef900 */
[----:B--2---:R-:W-:Y:S01]  /*6690*/  CCTL.IVALL ;  /* 0x00000000ff00798f */ /* 0x004fe20002000000 */
[----:B------:R-:W-:Y:S05]  /*66a0*/  YIELD ;  /* 0x0000000000007946 */ /* 0x000fea0003800000 */
[----:B------:R-:W-:-:S13]  /*66b0*/  ISETP.NE.AND P1, PT, R4, R5, PT ;  /* 0x000000050400720c */ /* 0x000fda0003f25270 */
[----:B------:R-:W-:Y:S05]  /*66c0*/  @P1 BRA `(.L_x_2722) ;  /* 0xfffffffc00ec1947 */ /* 0x000fea000383ffff */
.L_x_2721:
[----:B------:R-:W-:Y:S05]  /*66d0*/  BSYNC B1 ;  /* 0x0000000000017941 */ /* 0x000fea0003800000 */
.L_x_2720:
[----:B------:R-:W-:-:S03]  /*66e0*/  UMOV UR4, 0xffffffff ;  /* 0xffffffff00047882 */ /* 0x000fc60000000000 */
[----:B------:R-:W-:Y:S05]  /*66f0*/  BRA.DIV UR4, `(.L_x_2723) ;  /* 0x0000003e04547947 */ /* 0x000fea000b800000 */
[----:B------:R-:W-:Y:S01]  /*6700*/  NOP ;  /* 0x0000000000007918 */ /* 0x000fe20000000000 */
.L_x_2803:
        /* <DEDUP_REMOVED lines=22> */
.L_x_2725:
[----:B------:R-:W-:Y:S05]  /*6870*/  BSYNC B1 ;  /* 0x0000000000017941 */ /* 0x000fea0003800000 */
.L_x_2724:
[----:B------:R-:W-:Y:S06]  /*6880*/  BAR.SYNC.DEFER_BLOCKING 0xe, 0xa0 ;  /* 0x0382800000007b1d */ /* 0x000fec0000010000 */
[----:B------:R-:W-:Y:S04]  /*6890*/  BSSY B1, `(.L_x_2726) ;  /* 0x0000012000017945 */ /* 0x000fe80003800000 */
[----:B------:R-:W-:Y:S05]  /*68a0*/  @!P0 BRA `(.L_x_2727) ;  /* 0x0000000000408947 */ /* 0x000fea0003800000 */
[----:B------:R-:W1:Y:S01]  /*68b0*/  S2UR UR18, SR_CgaCtaId ;  /* 0x00000000001279c3 */ /* 0x000e620000008800 */
[----:B------:R-:W-:Y:S01]  /*68c0*/  R2UR UR4, R7 ;  /* 0x00000000070472ca */ /* 0x000fe200000e0000 */
[----:B------:R-:W-:Y:S01]  /*68d0*/  UMOV UR17, 0x400 ;  /* 0x0000040000117882 */ /* 0x000fe20000000000 */
[----:B------:R-:W-:-:S11]  /*68e0*/  ULDC.64 UR14, c[0x0][0x2c0] ;  /* 0x0000b000000e7ab9 */ /* 0x000fd60000000a00 */
[----:B------:R-:W-:-:S04]  /*68f0*/  UIADD3 UR4, UR4, 0x1000, URZ ;  /* 0x0000100004047890 */ /* 0x000fc8000fffe03f */
[----:B------:R-:W-:-:S04]  /*6900*/  UIADD3 UR19, UP0, UR4, UR6, URZ ;  /* 0x0000000604137290 */ /* 0x000fc8000ff1e03f */
[----:B------:R-:W-:Y:S02]  /*6910*/  ULEA.HI.X.SX32 UR4, UR4, UR25, 0x1, UP0 ;  /* 0x0000001904047291 */ /* 0x000fe400080f0e3f */
[----:B-1----:R-:W-:Y:S02]  /*6920*/  ULEA UR17, UR18, UR17, 0x18 ;  /* 0x0000001112117291 */ /* 0x002fe4000f8ec03f */
[----:B------:R-:W-:Y:S02]  /*6930*/  ULEA UR14, UP0, UR19, UR14, 0x2 ;  /* 0x0000000e130e7291 */ /* 0x000fe4000f80103f */
[----:B------:R-:W-:Y:S02]  /*6940*/  UIADD3 UR17, UR17, 0x16000, URZ ;  /* 0x0001600011117890 */ /* 0x000fe4000fffe03f */
[----:B------:R-:W-:Y:S01]  /*6950*/  ULEA.HI.X UR15, UR19, UR15, UR4, 0x2, UP0 ;  /* 0x0000000f130f7291 */ /* 0x000fe200080f1404 */
[----:B------:R-:W-:Y:S02]  /*6960*/  UMOV UR18, 0x0 ;  /* 0x0000000000127882 */ /* 0x000fe40000000000 */
[----:B------:R-:W-:Y:S01]  /*6970*/  UMOV UR4, 0x400 ;  /* 0x0000040000047882 */ /* 0x000fe20000000000 */
[----:B------:R-:W-:-:S05]  /*6980*/  UMOV UR19, 0x14f00000 ;  /* 0x14f0000000137882 */ /* 0x000fca0000000000 */
[----:B------:R1:W-:Y:S02]  /*6990*/  UBLKRED.G.S.ADD.F32.RN [UR14], [UR17], UR4, desc[UR18] ;  /* 0x0000120e110073bb */ /* 0x0003e400080a1404 */
[----:B-1----:R0:W-:Y:S02]  /*69a0*/  UTMACMDFLUSH ;  /* 0x00000000000079b7 */ /* 0x0021e40000000000 */
.L_x_2727:
[----:B------:R-:W-:Y:S05]  /*69b0*/  BSYNC B1 ;  /* 0x0000000000017941 */ /* 0x000fea0003800000 */
.L_x_2726:
        /* <DEDUP_REMOVED lines=17> */
[----:B------:R1:W-:Y:S01]  /*6ad0*/  UBLKRED.G.S.ADD.F32.RN [UR14], [UR17], UR4, desc[UR18] ;  /* 0x0000120e110073bb */ /* 0x0003e200080a1404 */
[----:B------:R0:W-:Y:S01]  /*6ae0*/  UTMACMDFLUSH ;  /* 0x00000000000079b7 */ /* 0x0001e20000000000 */
[----:B-1----:R-:W-:-:S04]  /*6af0*/  DEPBAR.LE SB0, 0x2 ;  /* 0x000080800000791a */ /* 0x002fc80000000000 */
.L_x_2729:
[----:B------:R-:W-:Y:S05]  /*6b00*/  BSYNC B1 ;  /* 0x0000000000017941 */ /* 0x000fea0003800000 */
.L_x_2728:
[----:B------:R-:W-:Y:S06]  /*6b10*/  BAR.ARV 0xa, 0xa0 ;  /* 0x0282800000007b1d */ /* 0x000fec0000002000 */
[----:B------:R-:W-:Y:S04]  /*6b20*/  BSSY B1, `(.L_x_2730) ;  /* 0x0000003000017945 */ /* 0x000fe80003800000 */
[----:B------:R-:W-:Y:S05]  /*6b30*/  @!P0 BRA `(.L_x_2731) ;  /* 0x0000000000048947 */ /* 0x000fea0003800000 */
[----:B------:R-:W-:-:S04]  /*6b40*/  DEPBAR.LE SB0, 0x1 ;  /* 0x000080400000791a */ /* 0x000fc80000000000 */
.L_x_2731:
[----:B------:R-:W-:Y:S05]  /*6b50*/  BSYNC B1 ;  /* 0x0000000000017941 */ /* 0x000fea0003800000 */
.L_x_2730:
[----:B------:R-:W-:Y:S06]  /*6b60*/  BAR.ARV 0xb, 0xa0 ;  /* 0x02c2800000007b1d */ /* 0x000fec0000002000 */
[----:B------:R-:W-:Y:S04]  /*6b70*/  BSSY B1, `(.L_x_2732) ;  /* 0x0000003000017945 */ /* 0x000fe80003800000 */
[----:B------:R-:W-:Y:S05]  /*6b80*/  @!P0 BRA `(.L_x_2733) ;  /* 0x0000000000048947 */ /* 0x000fea0003800000 */
[----:B------:R-:W-:-:S04]  /*6b90*/  DEPBAR.LE SB0, 0x0 ;  /* 0x000080000000791a */ /* 0x000fc80000000000 */
.L_x_2733:
[----:B------:R-:W-:Y:S05]  /*6ba0*/  BSYNC B1 ;  /* 0x0000000000017941 */ /* 0x000fea0003800000 */
.L_x_2732:
        /* <DEDUP_REMOVED lines=19> */
.L_x_2735:
[----:B------:R-:W-:Y:S05]  /*6ce0*/  BSYNC B1 ;  /* 0x0000000000017941 */ /* 0x000fea0003800000 */
.L_x_2734:
[----:B------:R-:W-:Y:S01]  /*6cf0*/  UIADD3 UR17, UR8, 0x1, URZ ;  /* 0x0000000108117890 */ /* 0x000fe2000fffe03f */
[----:B------:R-:W-:Y:S11]  /*6d00*/  BRA `(.L_x_2736) ;  /* 0x0000000000047947 */ /* 0x000ff60003800000 */
.L_x_2719:
[----:B------:R-:W-:-:S05]  /*6d10*/  UMOV UR17, UR8 ;  /* 0x0000000800117c82 */ /* 0x000fca0008000000 */
.L_x_2736:
[----:B------:R-:W-:-:S04]  /*6d20*/  UIADD3 UR4, UR8, 0x1, URZ ;  /* 0x0000000108047890 */ /* 0x000fc8000fffe03f */
[----:B------:R-:W-:-:S06]  /*6d30*/  UISETP.NE.AND UP0, UPT, UR5, UR4, UPT ;  /* 0x000000040500728c */ /* 0x000fcc000bf05270 */
[----:B------:R-:W-:-:S13]  /*6d40*/  PLOP3.LUT P1, PT, PT, PT, UP0, 0x80, 0x0 ;  /* 0x000000000000781c */ /* 0x000fda0003f2f008 */
[----:B------:R-:W-:Y:S05]  /*6d50*/  @!P1 BRA `(.L_x_2716) ;  /* 0x0000003400549947 */ /* 0x000fea0003800000 */
[----:B------:R-:W-:Y:S01]  /*6d60*/  ULDC.64 UR14, c[0x0][0x2c0] ;  /* 0x0000b000000e7ab9 */ /* 0x000fe20000000a00 */
[----:B------:R-:W-:Y:S02]  /*6d70*/  UIADD3 UR21, UR9, UR7, URZ ;  /* 0x0000000709157290 */ /* 0x000fe4000fffe03f */
[----:B------:R-:W-:Y:S01]  /*6d80*/  ULEA UR20, UP0, UR6, UR14, 0x2 ;  /* 0x0000000e06147291 */ /* 0x000fe2000f80103f */
[----:B------:R-:W-:Y:S01]  /*6d90*/  UMOV UR22, UR17 ;  /* 0x0000001100167c82 */ /* 0x000fe20008000000 */
[----:B------:R-:W-:Y:S02]  /*6da0*/  UMOV UR4, URZ ;  /* 0x0000003f00047c82 */ /* 0x000fe40008000000 */
[----:B------:R-:W-:Y:S02]  /*6db0*/  ULEA.HI.X UR21, UR6, UR15, UR21, 0x2, UP0 ;  /* 0x0000000f06157291 */ /* 0x000fe400080f1415 */
[----:B------:R-:W-:-:S04]  /*6dc0*/  UIADD3 UR20, UP0, UR20, 0x4000, URZ ;  /* 0x0000400014147890 */ /* 0x000fc8000ff1e03f */
[----:B------:R-:W-:-:S12]  /*6dd0*/  UIADD3.X UR21, URZ, UR21, URZ, UP0, !UPT ;  /* 0x000000153f157290 */ /* 0x000fd800087fe43f */
.L_x_2769:
[----:B------:R-:W-:Y:S01]  /*6de0*/  UIMAD UR23, UR12, UR17, URZ ;  /* 0x000000110c1772a4 */ /* 0x000fe2000f8e023f */
[----:B------:R-:W-:Y:S01]  /*6df0*/  ISETP.NE.AND P2, PT, R0, RZ, PT ;  /* 0x000000ff0000720c */ /* 0x000fe20003f45270 */
[----:B------:R-:W-:Y:S01]  /*6e00*/  ULDC.64 UR14, c[0x0][0x768] ;  /* 0x0001da00000e7ab9 */ /* 0x000fe20000000a00 */
[----:B------:R-:W-:Y:S01]  /*6e10*/  ULEA UR28, UR17, UR10, 0x6 ;  /* 0x0000000a111c7291 */ /* 0x000fe2000f8e303f */
        /* <DEDUP_REMOVED lines=8> */
[----:B------:R-:W-:-:S04]  /*6ea0*/  UIMAD.WIDE UR18, UR28, 0x2aaaaaab, URZ ;  /* 0x2aaaaaab1c1278a5 */ /* 0x000fc8000f8e023f */
[----:B------:R-:W-:-:S04]  /*6eb0*/  USHF.R.U32.HI UR18, URZ, 0x1f, UR19 ;  /* 0x0000001f3f127899 */ /* 0x000fc80008011613 */
[----:B------:R-:W-:-:S04]  /*6ec0*/  ULEA.HI.SX32 UR18, UR19, UR18, 0x1c ;  /* 0x0000001213127291 */ /* 0x000fc8000f8fe23f */
[----:B------:R-:W-:-:S04]  /*6ed0*/  UISETP.LT.AND UP0, UPT, UR16, UR18, UPT ;  /* 0x000000121000728c */ /* 0x000fc8000bf01270 */
[----:B------:R-:W-:-:S06]  /*6ee0*/  USEL UR18, UR16, UR18, UP0 ;  /* 0x0000001210127287 */ /* 0x000fcc0008000000 */
[----:B------:R-:W-:-:S07]  /*6ef0*/  VIADD R5, R10, UR18 ;  /* 0x000000120a057c36 */ /* 0x000fce0008000000 */
.L_x_2739:
[----:B------:R-:W2:Y:S04]  /*6f00*/  LDG.E.STRONG.GPU R4, desc[UR38][R2.64] ;  /* 0x0000002602047981 */ /* 0x000ea8000c1ef900 */
[----:B--2---:R-:W-:Y:S01]  /*6f10*/  CCTL.IVALL ;  /* 0x00000000ff00798f */ /* 0x004fe20002000000 */
[----:B------:R-:W-:Y:S05]  /*6f20*/  YIELD ;  /* 0x0000000000007946 */ /* 0x000fea0003800000 */
[----:B------:R-:W-:-:S13]  /*6f30*/  ISETP.NE.AND P1, PT, R4, R5, PT ;  /* 0x000000050400720c */ /* 0x000fda0003f25270 */
[----:B------:R-:W-:Y:S05]  /*6f40*/  @P1 BRA `(.L_x_2739) ;  /* 0xfffffffc00ec1947 */ /* 0x000fea000383ffff */
.L_x_2738:
[----:B------:R-:W-:Y:S05]  /*6f50*/  BSYNC B1 ;  /* 0x0000000000017941 */ /* 0x000fea0003800000 */
.L_x_2737:
[----:B------:R-:W-:-:S03]  /*6f60*/  UMOV UR18, 0xffffffff ;  /* 0xffffffff00127882 */ /* 0x000fc60000000000 */
[----:B------:R-:W-:Y:S05]  /*6f70*/  BRA.DIV UR18, `(.L_x_2740) ;  /* 0x0000003612507947 */ /* 0x000fea000b800000 */
[----:B------:R-:W-:Y:S01]  /*6f80*/  NOP ;  /* 0x0000000000007918 */ /* 0x000fe20000000000 */
.L_x_2806:
        /* <DEDUP_REMOVED lines=19> */
.L_x_2742:
[----:B------:R-:W-:Y:S05]  /*70c0*/  BSYNC B1 ;  /* 0x0000000000017941 */ /* 0x000fea0003800000 */
.L_x_2741:
        /* <DEDUP_REMOVED lines=14> */
.L_x_2744:
[----:B------:R-:W-:Y:S05]  /*71b0*/  BSYNC B1 ;  /* 0x0000000000017941 */ /* 0x000fea0003800000 */
.L_x_2743:
        /* <DEDUP_REMOVED lines=15> */
.L_x_2746:
[----:B------:R-:W-:Y:S05]  /*72b0*/  BSYNC B1 ;  /* 0x0000000000017941 */ /* 0x000fea0003800000 */
.L_x_2745:
[----:B------:R-:W-:Y:S06]  /*72c0*/  BAR.ARV 0xa, 0xa0 ;  /* 0x0282800000007b1d */ /* 0x000fec0000002000 */
[----:B------:R-:W-:Y:S04]  /*72d0*/  BSSY B1, `(.L_x_2747) ;  /* 0x0000003000017945 */ /* 0x000fe80003800000 */
[----:B------:R-:W-:Y:S05]  /*72e0*/  @!P0 BRA `(.L_x_2748) ;  /* 0x0000000000048947 */ /* 0x000fea0003800000 */
[----:B------:R-:W-:-:S04]  /*72f0*/  DEPBAR.LE SB0, 0x1 ;  /* 0x000080400000791a */ /* 0x000fc80000000000 */
.L_x_2748:
[----:B------:R-:W-:Y:S05]  /*7300*/  BSYNC B1 ;  /* 0x0000000000017941 */ /* 0x000fea0003800000 */
.L_x_2747:
[----:B------:R-:W-:Y:S06]  /*7310*/  BAR.ARV 0xb, 0xa0 ;  /* 0x02c2800000007b1d */ /* 0x000fec0000002000 */
[----:B------:R-:W-:Y:S04]  /*7320*/  BSSY B1, `(.L_x_2749) ;  /* 0x0000003000017945 */ /* 0x000fe80003800000 */
[----:B------:R-:W-:Y:S05]  /*7330*/  @!P0 BRA `(.L_x_2750) ;  /* 0x0000000000048947 */ /* 0x000fea0003800000 */
[----:B------:R-:W-:-:S04]  /*7340*/  DEPBAR.LE SB0, 0x0 ;  /* 0x000080000000791a */ /* 0x000fc80000000000 */
.L_x_2750:
[----:B------:R-:W-:Y:S05]  /*7350*/  BSYNC B1 ;  /* 0x0000000000017941 */ /* 0x000fea0003800000 */
.L_x_2749:
        /* <DEDUP_REMOVED lines=19> */
.L_x_2752:
[----:B------:R-:W-:Y:S05]  /*7490*/  BSYNC B1 ;  /* 0x0000000000017941 */ /* 0x000fea0003800000 */
.L_x_2751:
        /* <DEDUP_REMOVED lines=9> */
[----:B------:R-:W-:-:S04]  /*7530*/  UIADD3 UR14, UR28, 0x40, URZ ;  /* 0x000000401c0e7890 */ /* 0x000fc8000fffe03f */
[----:B------:R-:W-:-:S04]  /*7540*/  UIMAD.WIDE UR14, UR14, 0x2aaaaaab, URZ ;  /* 0x2aaaaaab0e0e78a5 */ /* 0x000fc8000f8e023f */
[----:B------:R-:W-:-:S04]  /*7550*/  USHF.R.U32.HI UR14, URZ, 0x1f, UR15 ;  /* 0x0000001f3f0e7899 */ /* 0x000fc8000801160f */
[----:B------:R-:W-:-:S04]  /*7560*/  ULEA.HI.SX32 UR14, UR15, UR14, 0x1c ;  /* 0x0000000e0f0e7291 */ /* 0x000fc8000f8fe23f */
[----:B------:R-:W-:-:S04]  /*7570*/  UISETP.LT.AND UP0, UPT, UR16, UR14, UPT ;  /* 0x0000000e1000728c */ /* 0x000fc8000bf01270 */
[----:B------:R-:W-:-:S06]  /*7580*/  USEL UR14, UR16, UR14, UP0 ;  /* 0x0000000e100e7287 */ /* 0x000fcc0008000000 */
[----:B------:R-:W-:-:S07]  /*7590*/  VIADD R5, R10, UR14 ;  /* 0x0000000e0a057c36 */ /* 0x000fce0008000000 */
.L_x_2755:
[----:B------:R-:W2:Y:S04]  /*75a0*/  LDG.E.STRONG.GPU R4, desc[UR38][R2.64] ;  /* 0x0000002602047981 */ /* 0x000ea8000c1ef900 */
[----:B--2---:R-:W-:Y:S01]  /*75b0*/  CCTL.IVALL ;  /* 0x00000000ff00798f */ /* 0x004fe20002000000 */
[----:B------:R-:W-:Y:S05]  /*75c0*/  YIELD ;  /* 0x0000000000007946 */ /* 0x000fea0003800000 */
[----:B------:R-:W-:-:S13]  /*75d0*/  ISETP.NE.AND P1, PT, R4, R5, PT ;  /* 0x000000050400720c */ /* 0x000fda0003f25270 */
[----:B------:R-:W-:Y:S05]  /*75e0*/  @P1 BRA `(.L_x_2755) ;  /* 0xfffffffc00ec1947 */ /* 0x000fea000383ffff */
.L_x_2754:
[----:B------:R-:W-:Y:S05]  /*75f0*/  BSYNC B1 ;  /* 0x0000000000017941 */ /* 0x000fea0003800000 */
.L_x_2753:
[----:B------:R-:W-:-:S03]  /*7600*/  UMOV UR14, 0xffffffff ;  /* 0xffffffff000e7882 */ /* 0x000fc60000000000 */
[----:B------:R-:W-:Y:S05]  /*7610*/  BRA.DIV UR14, `(.L_x_2756) ;  /* 0x0000002e0ec47947 */ /* 0x000fea000b800000 */
[----:B------:R-:W-:Y:S01]  /*7620*/  NOP ;  /* 0x0000000000007918 */ /* 0x000fe20000000000 */
.L_x_2809:
        /* <DEDUP_REMOVED lines=15> */
.L_x_2758:
[----:B------:R-:W-:Y:S05]  /*7720*/  BSYNC B1 ;  /* 0x0000000000017941 */ /* 0x000fea0003800000 */
.L_x_2757:
        /* <DEDUP_REMOVED lines=14> */
.L_x_2760:
[----:B------:R-:W-:Y:S05]  /*7810*/  BSYNC B1 ;  /* 0x0000000000017941 */ /* 0x000fea0003800000 */
.L_x_2759:
        /* <DEDUP_REMOVED lines=15> */
.L_x_2762:
[----:B------:R-:W-:Y:S05]  /*7910*/  BSYNC B1 ;  /* 0x0000000000017941 */ /* 0x000fea0003800000 */
.L_x_2761:
[----:B------:R-:W-:Y:S06]  /*7920*/  BAR.ARV 0xa, 0xa0 ;  /* 0x0282800000007b1d */ /* 0x000fec0000002000 */
[----:B------:R-:W-:Y:S04]  /*7930*/  BSSY B1, `(.L_x_2763) ;  /* 0x0000003000017945 */ /* 0x000fe80003800000 */
[----:B------:R-:W-:Y:S05]  /*7940*/  @!P0 BRA `(.L_x_2764) ;  /* 0x0000000000048947 */ /* 0x000fea0003800000 */
[----:B------:R-:W-:-:S04]  /*7950*/  DEPBAR.LE SB0, 0x1 ;  /* 0x000080400000791a */ /* 0x000fc80000000000 */
.L_x_2764:
[----:B------:R-:W-:Y:S05]  /*7960*/  BSYNC B1 ;  /* 0x0000000000017941 */ /* 0x000fea0003800000 */
.L_x_2763:
[----:B------:R-:W-:Y:S06]  /*7970*/  BAR.ARV 0xb, 0xa0 ;  /* 0x02c2800000007b1d */ /* 0x000fec0000002000 */
[----:B------:R-:W-:Y:S04]  /*7980*/  BSSY B1, `(.L_x_2765) ;  /* 0x0000003000017945 */ /* 0x000fe80003800000 */
[----:B------:R-:W-:Y:S05]  /*7990*/  @!P0 BRA `(.L_x_2766) ;  /* 0x0000000000048947 */ /* 0x000fea0003800000 */
[----:B------:R-:W-:-:S04]  /*79a0*/  DEPBAR.LE SB0, 0x0 ;  /* 0x000080000000791a */ /* 0x000fc80000000000 */
.L_x_2766:
[----:B------:R-:W-:Y:S05]  /*79b0*/  BSYNC B1 ;  /* 0x0000000000017941 */ /* 0x000fea0003800000 */
.L_x_2765:
        /* <DEDUP_REMOVED lines=19> */
.L_x_2768:
[----:B------:R-:W-:Y:S05]  /*7af0*/  BSYNC B1 ;  /* 0x0000000000017941 */ /* 0x000fea0003800000 */
.L_x_2767:
[----:B------:R-:W-:Y:S02]  /*7b00*/  UIADD3 UR17, UR17, 0x2, URZ ;  /* 0x0000000211117890 */ /* 0x000fe4000fffe03f */
[----:B------:R-:W-:Y:S02]  /*7b10*/  UIADD3 UR4, UR4, 0x6000, URZ ;  /* 0x0000600004047890 */ /* 0x000fe4000fffe03f */
[----:B------:R-:W-:-:S06]  /*7b20*/  UISETP.GE.AND UP0, UPT, UR17, UR5, UPT ;  /* 0x000000051100728c */ /* 0x000fcc000bf06270 */
[----:B------:R-:W-:-:S13]  /*7b30*/  PLOP3.LUT P1, PT, PT, PT, UP0, 0x80, 0x0 ;  /* 0x000000000000781c */ /* 0x000fda0003f2f008 */
[----:B------:R-:W-:Y:S05]  /*7b40*/  @!P1 BRA `(.L_x_2769) ;  /* 0xfffffff000a49947 */ /* 0x000fea000383ffff */
[----:B------:R-:W-:Y:S05]  /*7b50*/  BRA `(.L_x_2716) ;  /* 0x0000002400d47947 */ /* 0x000fea0003800000 */
.L_x_2715:
        /* <DEDUP_REMOVED lines=21> */
.L_x_2770:
[----:B------:R-:W-:Y:S01]  /*7cb0*/  ULDC UR9, c[0x0][0xb44] ;  /* 0x0002d10000097ab9 */ /* 0x000fe20000000800 */
[----:B------:R-:W-:Y:S01]  /*7cc0*/  UMOV UR7, UR8 ;  /* 0x0000000800077c82 */ /* 0x000fe20008000000 */
[----:B------:R-:W-:-:S11]  /*7cd0*/  UISETP.NE.AND UP0, UPT, UR9, 0x1, UPT ;  /* 0x000000010900788c */ /* 0x000fd6000bf05270 */
[----:B------:R-:W-:Y:S02]  /*7ce0*/  @UP0 ULDC.64 UR10, c[0x0][0xb48] ;  /* 0x0002d200000a0ab9 */ /* 0x000fe40000000a00 */
[----:B------:R-:W-:-:S04]  /*7cf0*/  UIMAD.WIDE.U32 UR4, UR8, UR10, URZ ;  /* 0x0000000a080472a5 */ /* 0x000fc8000f8e003f */
[----:B------:R-:W-:-:S04]  /*7d00*/  @UP0 USHF.R.U32.HI UR7, URZ, UR11, UR5 ;  /* 0x0000000b3f070299 */ /* 0x000fc80008011605 */
[----:B------:R-:W-:-:S12]  /*7d10*/  UIMAD UR4, UR7, UR9, URZ ;  /* 0x00000009070472a4 */ /* 0x000fd8000f8e023f */
.L_x_2771:
        /* <DEDUP_REMOVED lines=18> */
[----:B------:R-:W-:Y:S01]  /*7e40*/  ULOP3.LUT UR7, URZ, UR7, URZ, 0x33, !UPT ;  /* 0x000000073f077292 */ /* 0x000fe2000f8e333f */
[----:B------:R-:W-:-:S03]  /*7e50*/  ULDC UR4, c[0x0][0xb2c] ;  /* 0x0002cb0000047ab9 */ /* 0x000fc60000000800 */
[----:B------:R-:W-:-:S03]  /*7e60*/  UIADD3 UR7, UR7, UR4, URZ ;  /* 0x0000000407077290 */ /* 0x000fc6000fffe03f */
[----:B------:R-:W1:Y:S01]  /*7e70*/  LDC R3, c[0x0][0x290] ;  /* 0x0000a400ff037b82 */ /* 0x000e620000000800 */
[----:B------:R-:W-:Y:S01]  /*7e80*/  UIMAD UR35, UR7, 0x60, URZ ;  /* 0x00000060072378a4 */ /* 0x000fe2000f8e023f */
[----:B------:R-:W-:-:S05]  /*7e90*/  ULDC UR4, c[0x0][0x74c] ;  /* 0x0001d30000047ab9 */ /* 0x000fca0000000800 */
        /* <DEDUP_REMOVED lines=56> */
.L_x_2810:
        /* <DEDUP_REMOVED lines=9> */
.L_x_2775:
        /* <DEDUP_REMOVED lines=108> */
.L_x_2786:
[----:B-1----:R-:W-:-:S05]  /*8970*/  IMAD.MOV.U32 R13, RZ, RZ, 0x1 ;  /* 0x00000001ff0d7424 */ /* 0x002fca00078e00ff */
[----:B------:R-:W-:-:S04]  /*8980*/  SHF.L.U32 R13, R13, 0x1f, RZ ;  /* 0x0000001f0d0d7819 */ /* 0x000fc800000006ff */
[----:B------:R-:W1:Y:S02]  /*8990*/  SYNCS.PHASECHK.TRANS64.TRYWAIT P1, [R12+URZ+0x36438], R13 ;  /* 0x0364380d0c0075a7 */ /* 0x000e64000802017f */
[----:B-1----:R-:W-:Y:S05]  /*89a0*/  @!P1 BRA `(.L_x_2778) ;  /* 0x0000001c00109947 */ /* 0x002fea0003800000 */
.L_x_2811:
        /* <DEDUP_REMOVED lines=8> */
.L_x_2779:
        /* <DEDUP_REMOVED lines=48> */
.L_x_2812:
        /* <DEDUP_REMOVED lines=8> */
.L_x_2781:
        /* <DEDUP_REMOVED lines=46> */
.L_x_2813:
        /* <DEDUP_REMOVED lines=12> */
.L_x_2783:
        /* <DEDUP_REMOVED lines=37> */
.L_x_2815:
        /* <DEDUP_REMOVED lines=8> */
.L_x_2785:
        /* <DEDUP_REMOVED lines=41> */
.L_x_2777:
[----:B--2---:R-:W2:Y:S01]  /*96b0*/  LDL.LU R4, [R1+0x4] ;  /* 0x0000040001047983 */ /* 0x004ea20000300800 */
[----:B------:R-:W-:-:S03]  /*96c0*/  IMAD.MOV.U32 R10, RZ, RZ, 0x1 ;  /* 0x00000001ff0a7424 */ /* 0x000fc600078e00ff */
[----:B------:R3:W5:Y:S01]  /*96d0*/  LDL R5, [R1+0x8] ;  /* 0x0000080001057983 */ /* 0x0007620000100800 */
[----:B--2---:R-:W-:-:S13]  /*96e0*/  ISETP.NE.AND P1, PT, R4, RZ, PT ;  /* 0x000000ff0400720c */ /* 0x004fda0003f25270 */
[----:B---3--:R-:W-:Y:S05]  /*96f0*/  @!P1 BRA `(.L_x_2776) ;  /* 0x0000000400889947 */ /* 0x008fea0003800000 */
[----:B------:R-:W2:Y:S02]  /*9700*/  SYNCS.PHASECHK.TRANS64.TRYWAIT P1, [R12+URZ+0x36438], R13 ;  /* 0x0364380d0c0075a7 */ /* 0x000ea4000802017f */
[----:B--2---:R-:W-:Y:S05]  /*9710*/  @!P1 BRA `(.L_x_2787) ;  /* 0x0000001000149947 */ /* 0x004fea0003800000 */
.L_x_2816:
        /* <DEDUP_REMOVED lines=8> */
.L_x_2788:
        /* <DEDUP_REMOVED lines=41> */
.L_x_2817:
        /* <DEDUP_REMOVED lines=9> */
.L_x_2790:
        /* <DEDUP_REMOVED lines=38> */
.L_x_2776:
[----:B------:R-:W-:-:S04]  /*9d20*/  SHF.L.U32 R3, R10, 0x1f, RZ ;  /* 0x0000001f0a037819 */ /* 0x000fc800000006ff */
[----:B------:R-:W2:Y:S02]  /*9d30*/  SYNCS.PHASECHK.TRANS64.TRYWAIT P1, [R12+URZ+0x36438], R3 ;  /* 0x036438030c0075a7 */ /* 0x000ea4000802017f */
[----:B--2---:R-:W-:Y:S05]  /*9d40*/  @!P1 BRA `(.L_x_2791) ;  /* 0x0000000800b09947 */ /* 0x004fea0003800000 */
.L_x_2818:
[----:B------:R-:W-:Y:S05]  /*9d50*/  @P0 BRA `(.L_x_2792) ;  /* 0x0000000000180947 */ /* 0x000fea0003800000 */
[----:B------:R-:W3:Y:S01]  /*9d60*/  S2R R0, SR_TID.X ;  /* 0x0000000000007919 */ /* 0x000ee20000002100 */
[----:B--2---:R-:W-:-:S04]  /*9d70*/  IMAD.MOV.U32 R3, RZ, RZ, 0x6100 ;  /* 0x00006100ff037424 */ /* 0x004fc800078e00ff */
[----:B------:R4:W-:Y:S01]  /*9d80*/  SYNCS.ARRIVE.TRANS64 RZ, [R12+URZ+0x36430], R3 ;  /* 0x036430030cff79a7 */ /* 0x0009e2000800003f */
[----:B---3--:R-:W-:-:S13]  /*9d90*/  LOP3.LUT P0, RZ, R0, 0x1f, RZ, 0xc0, !PT ;  /* 0x0000001f00ff7812 */ /* 0x008fda000780c0ff */
[----:B----4-:R-:W-:Y:S05]  /*9da0*/  @!P0 BRA `(.L_x_2792) ;  /* 0x0000000000048947 */ /* 0x010fea0003800000 */
[----:B------:R-:W-:Y:S01]  /*9db0*/  BPT.TRAP 0x1 ;  /* 0x000000040000795c */ /* 0x000fe20000300000 */
.L_x_2792:
        /* <DEDUP_REMOVED lines=45> */
.L_x_2773:
[----:B------:R-:W-:Y:S05]  /*a090*/  BSYNC B1 ;  /* 0x0000000000017941 */ /* 0x000fea0003800000 */
.L_x_2772:
[----:B------:R-:W-:-:S03]  /*a0a0*/  UMOV UR4, 0xffffffff ;  /* 0xffffffff00047882 */ /* 0x000fc60000000000 */
[----:B------:R-:W-:Y:S05]  /*a0b0*/  BRA.DIV UR4, `(.L_x_2793) ;  /* 0x0000000604e87947 */ /* 0x000fea000b800000 */
[----:B------:R-:W-:-:S13]  /*a0c0*/  ELECT P6, URZ, PT ;  /* 0x00000000003f782f */ /* 0x000fda00038c0000 */
.L_x_2821:
[----:B------:R-:W-:Y:S05]  /*a0d0*/  @!P6 BRA `(.L_x_2716) ;  /* 0x000000000074e947 */ /* 0x000fea0003800000 */
[----:B------:R-:W2:Y:S02]  /*a0e0*/  LDL.LU R0, [R1+0xc] ;  /* 0x00000c0001007983 */ /* 0x000ea40000300800 */
[----:B--2---:R-:W-:-:S04]  /*a0f0*/  LOP3.LUT R0, R0, 0x2, RZ, 0xfc, !PT ;  /* 0x0000000200007812 */ /* 0x004fc800078efcff */
[----:B------:R-:W-:-:S13]  /*a100*/  ISETP.NE.AND P2, PT, R0, 0x3, PT ;  /* 0x000000030000780c */ /* 0x000fda0003f45270 */
[----:B------:R-:W-:Y:S05]  /*a110*/  @!P2 BRA `(.L_x_2794) ;  /* 0x000000000004a947 */ /* 0x000fea0003800000 */
[----:B------:R-:W-:Y:S01]  /*a120*/  BPT.TRAP 0x1 ;  /* 0x000000040000795c */ /* 0x000fe20000300000 */
.L_x_2794:
        /* <DEDUP_REMOVED lines=15> */
.L_x_2822:
[----:B------:R-:W3:Y:S02]  /*a220*/  SYNCS.PHASECHK.TRANS64.TRYWAIT P0, [R23+URZ], R0 ;  /* 0x00000000170075a7 */ /* 0x000ee4000800017f */
[----:B---3--:R-:W-:Y:S05]  /*a230*/  @!P0 BRA `(.L_x_2796) ;  /* 0x0000000400bc8947 */ /* 0x008fea0003800000 */
.L_x_2823:
[----:B------:R-:W-:Y:S05]  /*a240*/  @!P2 BRA `(.L_x_2797) ;  /* 0x000000000004a947 */ /* 0x000fea0003800000 */
[----:B------:R-:W-:Y:S01]  /*a250*/  BPT.TRAP 0x1 ;  /* 0x000000040000795c */ /* 0x000fe20000300000 */
.L_x_2797:
[----:B------:R-:W-:-:S07]  /*a260*/  SHF.L.U32 R10, R10, 0x1f, RZ ;  /* 0x0000001f0a0a7819 */ /* 0x000fce00000006ff */
.L_x_2798:
[----:B----4-:R4:W1:Y:S02]  /*a270*/  SYNCS.PHASECHK.TRANS64.TRYWAIT P0, [R7+URZ+0x36438], R10 ;  /* 0x0364380a070075a7 */ /* 0x010864000800017f */
[----:B-1----:R-:W-:Y:S05]  /*a280*/  @!P0 NANOSLEEP.SYNCS 0x989680 ;  /* 0x009896800000895d */ /* 0x002fea0003900000 */
[----:B------:R-:W1:Y:S02]  /*a290*/  @!P0 SYNCS.PHASECHK.TRANS64 P0, [R7+URZ+0x36438], R10 ;  /* 0x0364380a070085a7 */ /* 0x000e64000800007f */
[----:B-1----:R-:W-:Y:S05]  /*a2a0*/  @!P0 BRA `(.L_x_2798) ;  /* 0xfffffffc00f08947 */ /* 0x002fea000383ffff */
.L_x_2716:
[----:B------:R-:W-:Y:S05]  /*a2b0*/  BSYNC B0 ;  /* 0x0000000000007941 */ /* 0x000fea0003800000 */
.L_x_2714:
[----:B------:R-:W-:Y:S05]  /*a2c0*/  EXIT ;  /* 0x000000000000794d */ /* 0x000fea0003800000 */
.L_x_2669:
[----:B------:R-:W-:Y:S02]  /*a2d0*/  IMAD.MOV.U32 R12, RZ, RZ, RZ ;  /* 0x000000ffff0c7224 */ /* 0x000fe400078e00ff */
[----:B------:R-:W-:Y:S02]  /*a2e0*/  IMAD.MOV.U32 R11, RZ, RZ, 0x1f ;  /* 0x0000001fff0b7424 */ /* 0x000fe400078e00ff */
[----:B------:R-:W-:-:S07]  /*a2f0*/  IMAD.MOV.U32 R15, RZ, RZ, -0x1 ;  /* 0xffffffffff0f7424 */ /* 0x000fce00078e00ff */
[----:B------:R-:W-:Y:S05]  /*a300*/  WARPSYNC.COLLECTIVE R15, `(.L_x_2799) ;  /* 0x000000000f087348 */ /* 0x000fea0003c00000 */
[----:B------:R1:W2:Y:S02]  /*a310*/  SHFL.IDX P6, R14, R13, R12, R11 ;  /* 0x0000000c0d0e7389 */ /* 0x0002a400000c000b */
[----:B-12---:R-:W-:Y:S01]  /*a320*/  ENDCOLLECTIVE ;  /* 0x000000000000791b */ /* 0x006fe20003800000 */
.L_x_2799:
[----:B------:R-:W-:Y:S05]  /*a330*/  BRA `(.L_x_2800) ;  /* 0xffffff6c00cc7947 */ /* 0x000fea000383ffff */
.L_x_2671:
[----:B--2---:R-:W-:-:S04]  /*a340*/  IMAD.U32 R3, RZ, RZ, UR40 ;  /* 0x00000028ff037e24 */ /* 0x004fc8000f8e00ff */
[----:B------:R2:W3:Y:S03]  /*a350*/  SYNCS.PHASECHK.TRANS64.TRYWAIT P0, [R3+URZ+0x36400], R10 ;  /* 0x0364000a030075a7 */ /* 0x0004e6000800017f */
[----:B---3--:R-:W-:Y:S05]  /*a360*/  @!P0 NANOSLEEP.SYNCS 0x989680 ;  /* 0x009896800000895d */ /* 0x008fea0003900000 */
[----:B------:R-:W3:Y:S02]  /*a370*/  @!P0 SYNCS.PHASECHK.TRANS64 P0, [R3+URZ+0x36400], R10 ;  /* 0x0364000a030085a7 */ /* 0x000ee4000800007f */
[----:B---3--:R-:W-:Y:S05]  /*a380*/  @!P0 BRA `(.L_x_2671) ;  /* 0xfffffffc00ec8947 */ /* 0x008fea000383ffff */
[----:B------:R-:W-:Y:S05]  /*a390*/  BRA `(.L_x_2670) ;  /* 0xffffff7000007947 */ /* 0x000fea000383ffff */
.L_x_2675:
[----:B--2---:R2:W3:Y:S02]  /*a3a0*/  SYNCS.PHASECHK.TRANS64.TRYWAIT P1, [R3+URZ+0x36410], R10 ;  /* 0x0364100a030075a7 */ /* 0x0044e4000802017f */
[----:B---3--:R-:W-:Y:S05]  /*a3b0*/  @!P1 NANOSLEEP.SYNCS 0x989680 ;  /* 0x009896800000995d */ /* 0x008fea0003900000 */
[----:B------:R-:W3:Y:S02]  /*a3c0*/  @!P1 SYNCS.PHASECHK.TRANS64 P1, [R3+URZ+0x36410], R10 ;  /* 0x0364100a030095a7 */ /* 0x000ee4000802007f */
[----:B---3--:R-:W-:Y:S05]  /*a3d0*/  @!P1 BRA `(.L_x_2675) ;  /* 0xfffffffc00f09947 */ /* 0x008fea000383ffff */
[----:B------:R-:W-:Y:S05]  /*a3e0*/  BRA `(.L_x_2674) ;  /* 0xffffff7400d07947 */ /* 0x000fea000383ffff */
.L_x_2679:
[----:B-1----:R-:W-:-:S04]  /*a3f0*/  IMAD.U32 R121, RZ, RZ, UR40 ;  /* 0x00000028ff797e24 */ /* 0x002fc8000f8e00ff */
[----:B------:R1:W2:Y:S03]  /*a400*/  SYNCS.PHASECHK.TRANS64.TRYWAIT P1, [R121+URZ+0x36430], R14 ;  /* 0x0364300e790075a7 */ /* 0x0002a6000802017f */
[----:B--2---:R-:W-:Y:S05]  /*a410*/  @!P1 NANOSLEEP.SYNCS 0x989680 ;  /* 0x009896800000995d */ /* 0x004fea0003900000 */
[----:B------:R-:W2:Y:S02]  /*a420*/  @!P1 SYNCS.PHASECHK.TRANS64 P1, [R121+URZ+0x36430], R14 ;  /* 0x0364300e790095a7 */ /* 0x000ea4000802007f */
[----:B--2---:R-:W-:Y:S05]  /*a430*/  @!P1 BRA `(.L_x_2679) ;  /* 0xfffffffc00ec9947 */ /* 0x004fea000383ffff */
[----:B------:R-:W-:Y:S05]  /*a440*/  BRA `(.L_x_2678) ;  /* 0xffffff7c00f47947 */ /* 0x000fea000383ffff */
.L_x_2723:
[----:B------:R-:W-:Y:S01]  /*a450*/  BSSY B1, `(.L_x_2801) ;  /* 0x0000005000017945 */ /* 0x000fe20003800000 */
[----:B------:R-:W-:-:S07]  /*a460*/  IMAD.MOV.U32 R15, RZ, RZ, -0x1 ;  /* 0xffffffffff0f7424 */ /* 0x000fce00078e00ff */
[----:B------:R-:W-:Y:S05]  /*a470*/  WARPSYNC.COLLECTIVE R15, `(.L_x_2802) ;  /* 0x000000000f087348 */ /* 0x000fea0003c00000 */
[----:B------:R-:W-:Y:S01]  /*a480*/  NOP ;  /* 0x0000000000007918 */ /* 0x000fe20000000000 */
[----:B------:R-:W-:Y:S01]  /*a490*/  ENDCOLLECTIVE ;  /* 0x000000000000791b */ /* 0x000fe20003800000 */
.L_x_2802:
[----:B------:R-:W-:Y:S05]  /*a4a0*/  BSYNC B1 ;  /* 0x0000000000017941 */ /* 0x000fea0003800000 */
.L_x_2801:
[----:B------:R-:W-:Y:S05]  /*a4b0*/  BRA `(.L_x_2803) ;  /* 0xffffffc000947947 */ /* 0x000fea000383ffff */
.L_x_2740:
[----:B------:R-:W-:Y:S01]  /*a4c0*/  BSSY B1, `(.L_x_2804) ;  /* 0x0000005000017945 */ /* 0x000fe20003800000 */
[----:B------:R-:W-:-:S07]  /*a4d0*/  IMAD.MOV.U32 R15, RZ, RZ, -0x1 ;  /* 0xffffffffff0f7424 */ /* 0x000fce00078e00ff */
[----:B------:R-:W-:Y:S05]  /*a4e0*/  WARPSYNC.COLLECTIVE R15, `(.L_x_2805) ;  /* 0x000000000f087348 */ /* 0x000fea0003c00000 */
[----:B------:R-:W-:Y:S01]  /*a4f0*/  NOP ;  /* 0x0000000000007918 */ /* 0x000fe20000000000 */
[----:B------:R-:W-:Y:S01]  /*a500*/  ENDCOLLECTIVE ;  /* 0x000000000000791b */ /* 0x000fe20003800000 */
.L_x_2805:
[----:B------:R-:W-:Y:S05]  /*a510*/  BSYNC B1 ;  /* 0x0000000000017941 */ /* 0x000fea0003800000 */
.L_x_2804:
[----:B------:R-:W-:Y:S05]  /*a520*/  BRA `(.L_x_2806) ;  /* 0xffffffc800987947 */ /* 0x000fea000383ffff */
.L_x_2756:
[----:B------:R-:W-:Y:S01]  /*a530*/  BSSY B1, `(.L_x_2807) ;  /* 0x0000005000017945 */ /* 0x000fe20003800000 */
[----:B------:R-:W-:-:S07]  /*a540*/  IMAD.MOV.U32 R15, RZ, RZ, -0x1 ;  /* 0xffffffffff0f7424 */ /* 0x000fce00078e00ff */
[----:B------:R-:W-:Y:S05]  /*a550*/  WARPSYNC.COLLECTIVE R15, `(.L_x_2808) ;  /* 0x000000000f087348 */ /* 0x000fea0003c00000 */
[----:B------:R-:W-:Y:S01]  /*a560*/  NOP ;  /* 0x0000000000007918 */ /* 0x000fe20000000000 */
[----:B------:R-:W-:Y:S01]  /*a570*/  ENDCOLLECTIVE ;  /* 0x000000000000791b */ /* 0x000fe20003800000 */
.L_x_2808:
[----:B------:R-:W-:Y:S05]  /*a580*/  BSYNC B1 ;  /* 0x0000000000017941 */ /* 0x000fea0003800000 */
.L_x_2807:
[----:B------:R-:W-:Y:S05]  /*a590*/  BRA `(.L_x_2809) ;  /* 0xffffffd000247947 */ /* 0x000fea000383ffff */
.L_x_2774:
[----:B-1----:R1:W2:Y:S02]  /*a5a0*/  SYNCS.PHASECHK.TRANS64.TRYWAIT P1, [R12+URZ+0x36420], R13 ;  /* 0x0364200d0c0075a7 */ /* 0x0022a4000802017f */
[----:B--2---:R-:W-:Y:S05]  /*a5b0*/  @!P1 NANOSLEEP.SYNCS 0x989680 ;  /* 0x009896800000995d */ /* 0x004fea0003900000 */
[----:B------:R-:W2:Y:S02]  /*a5c0*/  @!P1 SYNCS.PHASECHK.TRANS64 P1, [R12+URZ+0x36420], R13 ;  /* 0x0364200d0c0095a7 */ /* 0x000ea4000802007f */
[----:B--2---:R-:W-:Y:S05]  /*a5d0*/  @!P1 BRA `(.L_x_2774) ;  /* 0xfffffffc00f09947 */ /* 0x004fea000383ffff */
[----:B------:R-:W-:Y:S05]  /*a5e0*/  BRA `(.L_x_2810) ;  /* 0xffffffdc000c7947 */ /* 0x000fea000383ffff */
.L_x_2778:
[----:B-1----:R1:W3:Y:S02]  /*a5f0*/  SYNCS.PHASECHK.TRANS64.TRYWAIT P1, [R12+URZ+0x36438], R13 ;  /* 0x0364380d0c0075a7 */ /* 0x0022e4000802017f */
[----:B---3--:R-:W-:Y:S05]  /*a600*/  @!P1 NANOSLEEP.SYNCS 0x989680 ;  /* 0x009896800000995d */ /* 0x008fea0003900000 */
[----:B------:R-:W3:Y:S02]  /*a610*/  @!P1 SYNCS.PHASECHK.TRANS64 P1, [R12+URZ+0x36438], R13 ;  /* 0x0364380d0c0095a7 */ /* 0x000ee4000802007f */
[----:B---3--:R-:W-:Y:S05]  /*a620*/  @!P1 BRA `(.L_x_2778) ;  /* 0xfffffffc00f09947 */ /* 0x008fea000383ffff */
[----:B------:R-:W-:Y:S05]  /*a630*/  BRA `(.L_x_2811) ;  /* 0xffffffe000dc7947 */ /* 0x000fea000383ffff */
.L_x_2780:
[----:B--2---:R2:W3:Y:S02]  /*a640*/  SYNCS.PHASECHK.TRANS64.TRYWAIT P1, [R12+URZ+0x36428], R0 ;  /* 0x036428000c0075a7 */ /* 0x0044e4000802017f */
[----:B---3--:R-:W-:Y:S05]  /*a650*/  @!P1 NANOSLEEP.SYNCS 0x989680 ;  /* 0x009896800000995d */ /* 0x008fea0003900000 */
[----:B------:R-:W3:Y:S02]  /*a660*/  @!P1 SYNCS.PHASECHK.TRANS64 P1, [R12+URZ+0x36428], R0 ;  /* 0x036428000c0095a7 */ /* 0x000ee4000802007f */
[----:B---3--:R-:W-:Y:S05]  /*a670*/  @!P1 BRA `(.L_x_2780) ;  /* 0xfffffffc00f09947 */ /* 0x008fea000383ffff */
[----:B------:R-:W-:Y:S05]  /*a680*/  BRA `(.L_x_2812) ;  /* 0xffffffe400a87947 */ /* 0x000fea000383ffff */
.L_x_2782:
        /* <DEDUP_REMOVED lines=8> */
.L_x_2784:
[----:B------:R-:W-:-:S07]  /*a710*/  SHF.L.U32 R5, R16, 0x1f, RZ ;  /* 0x0000001f10057819 */ /* 0x000fce00000006ff */
.L_x_2814:
[----:B---3--:R3:W4:Y:S02]  /*a720*/  SYNCS.PHASECHK.TRANS64.TRYWAIT P1, [R12+URZ+0x36420], R5 ;  /* 0x036420050c0075a7 */ /* 0x008724000802017f */
[----:B----4-:R-:W-:Y:S05]  /*a730*/  @!P1 NANOSLEEP.SYNCS 0x989680 ;  /* 0x009896800000995d */ /* 0x010fea0003900000 */
[----:B------:R-:W4:Y:S02]  /*a740*/  @!P1 SYNCS.PHASECHK.TRANS64 P1, [R12+URZ+0x36420], R5 ;  /* 0x036420050c0095a7 */ /* 0x000f24000802007f */
[----:B----4-:R-:W-:Y:S05]  /*a750*/  @!P1 BRA `(.L_x_2814) ;  /* 0xfffffffc00f09947 */ /* 0x010fea000383ffff */
[----:B------:R-:W-:Y:S05]  /*a760*/  BRA `(.L_x_2815) ;  /* 0xffffffec000c7947 */ /* 0x000fea000383ffff */
.L_x_2787:
[----:B--2---:R2:W3:Y:S02]  /*a770*/  SYNCS.PHASECHK.TRANS64.TRYWAIT P1, [R12+URZ+0x36438], R13 ;  /* 0x0364380d0c0075a7 */ /* 0x0044e4000802017f */
[----:B---3--:R-:W-:Y:S05]  /*a780*/  @!P1 NANOSLEEP.SYNCS 0x989680 ;  /* 0x009896800000995d */ /* 0x008fea0003900000 */
[----:B------:R-:W3:Y:S02]  /*a790*/  @!P1 SYNCS.PHASECHK.TRANS64 P1, [R12+URZ+0x36438], R13 ;  /* 0x0364380d0c0095a7 */ /* 0x000ee4000802007f */
[----:B---3--:R-:W-:Y:S05]  /*a7a0*/  @!P1 BRA `(.L_x_2787) ;  /* 0xfffffffc00f09947 */ /* 0x008fea000383ffff */
[----:B------:R-:W-:Y:S05]  /*a7b0*/  BRA `(.L_x_2816) ;  /* 0xffffffec00d87947 */ /* 0x000fea000383ffff */
.L_x_2789:
[----:B-1----:R1:W2:Y:S02]  /*a7c0*/  SYNCS.PHASECHK.TRANS64.TRYWAIT P1, [R12+URZ+0x36428], R5 ;  /* 0x036428050c0075a7 */ /* 0x0022a4000802017f */
[----:B--2---:R-:W-:Y:S05]  /*a7d0*/  @!P1 NANOSLEEP.SYNCS 0x989680 ;  /* 0x009896800000995d */ /* 0x004fea0003900000 */
[----:B------:R-:W2:Y:S02]  /*a7e0*/  @!P1 SYNCS.PHASECHK.TRANS64 P1, [R12+URZ+0x36428], R5 ;  /* 0x036428050c0095a7 */ /* 0x000ea4000802007f */
[----:B--2---:R-:W-:Y:S05]  /*a7f0*/  @!P1 BRA `(.L_x_2789) ;  /* 0xfffffffc00f09947 */ /* 0x004fea000383ffff */
[----:B------:R-:W-:Y:S05]  /*a800*/  BRA `(.L_x_2817) ;  /* 0xfffffff000887947 */ /* 0x000fea000383ffff */
.L_x_2791:
[----:B--2---:R2:W3:Y:S02]  /*a810*/  SYNCS.PHASECHK.TRANS64.TRYWAIT P1, [R12+URZ+0x36438], R3 ;  /* 0x036438030c0075a7 */ /* 0x0044e4000802017f */
[----:B---3--:R-:W-:Y:S05]  /*a820*/  @!P1 NANOSLEEP.SYNCS 0x989680 ;  /* 0x009896800000995d */ /* 0x008fea0003900000 */
[----:B------:R-:W3:Y:S02]  /*a830*/  @!P1 SYNCS.PHASECHK.TRANS64 P1, [R12+URZ+0x36438], R3 ;  /* 0x036438030c0095a7 */ /* 0x000ee4000802007f */
[----:B---3--:R-:W-:Y:S05]  /*a840*/  @!P1 BRA `(.L_x_2791) ;  /* 0xfffffffc00f09947 */ /* 0x008fea000383ffff */
[----:B------:R-:W-:Y:S05]  /*a850*/  BRA `(.L_x_2818) ;  /* 0xfffffff4003c7947 */ /* 0x000fea000383ffff */
.L_x_2793:
[----:B------:R-:W-:Y:S01]  /*a860*/  BSSY B1, `(.L_x_2819) ;  /* 0x0000006000017945 */ /* 0x000fe20003800000 */
[----:B------:R-:W-:-:S07]  /*a870*/  IMAD.MOV.U32 R15, RZ, RZ, -0x1 ;  /* 0xffffffffff0f7424 */ /* 0x000fce00078e00ff */
[----:B-1----:R-:W-:Y:S05]  /*a880*/  WARPSYNC.COLLECTIVE R15, `(.L_x_2820) ;  /* 0x000000000f0c7348 */ /* 0x002fea0003c00000 */
[----:B------:R-:W-:Y:S02]  /*a890*/  ELECT P6, UR62, PT ;  /* 0x00000000003e782f */ /* 0x000fe400038c0000 */
[----:B------:R-:W-:Y:S01]  /*a8a0*/  MOV R14, UR62 ;  /* 0x0000003e000e7c02 */ /* 0x000fe20008000f00 */
[----:B-1----:R-:W-:Y:S10]  /*a8b0*/  ENDCOLLECTIVE ;  /* 0x000000000000791b */ /* 0x002ff40003800000 */
.L_x_2820:
[----:B------:R-:W-:Y:S05]  /*a8c0*/  BSYNC B1 ;  /* 0x0000000000017941 */ /* 0x000fea0003800000 */
.L_x_2819:
[----:B------:R-:W-:Y:S05]  /*a8d0*/  BRA `(.L_x_2821) ;  /* 0xfffffff400fc7947 */ /* 0x000fea000383ffff */
.L_x_2795:
[----:B--2---:R2:W3:Y:S02]  /*a8e0*/  SYNCS.PHASECHK.TRANS64.TRYWAIT P0, [R5+URZ], R2 ;  /* 0x00000002050075a7 */ /* 0x0044e4000800017f */
[----:B---3--:R-:W-:Y:S05]  /*a8f0*/  @!P0 NANOSLEEP.SYNCS 0x989680 ;  /* 0x009896800000895d */ /* 0x008fea0003900000 */
[----:B------:R-:W3:Y:S02]  /*a900*/  @!P0 SYNCS.PHASECHK.TRANS64 P0, [R5+URZ], R2 ;  /* 0x00000002050085a7 */ /* 0x000ee4000800007f */
[----:B---3--:R-:W-:Y:S05]  /*a910*/  @!P0 BRA `(.L_x_2795) ;  /* 0xfffffffc00f08947 */ /* 0x008fea000383ffff */
[----:B------:R-:W-:Y:S05]  /*a920*/  BRA `(.L_x_2822) ;  /* 0xfffffff8003c7947 */ /* 0x000fea000383ffff */
.L_x_2796:
[----:B---3--:R3:W4:Y:S02]  /*a930*/  SYNCS.PHASECHK.TRANS64.TRYWAIT P0, [R23+URZ], R0 ;  /* 0x00000000170075a7 */ /* 0x008724000800017f */
[----:B----4-:R-:W-:Y:S05]  /*a940*/  @!P0 NANOSLEEP.SYNCS 0x989680 ;  /* 0x009896800000895d */ /* 0x010fea0003900000 */
[----:B------:R-:W4:Y:S02]  /*a950*/  @!P0 SYNCS.PHASECHK.TRANS64 P0, [R23+URZ], R0 ;  /* 0x00000000170085a7 */ /* 0x000f24000800007f */
[----:B----4-:R-:W-:Y:S05]  /*a960*/  @!P0 BRA `(.L_x_2796) ;  /* 0xfffffffc00f08947 */ /* 0x010fea000383ffff */
[----:B------:R-:W-:Y:S05]  /*a970*/  BRA `(.L_x_2823) ;  /* 0xfffffff800307947 */ /* 0x000fea000383ffff */
.L_x_2824:
        /* <DEDUP_REMOVED lines=16> */
.L_x_3872:


//--------------------- .text._ZN7cutlass13device_kernelIN5flash11enable_sm90INS1_16FlashAttnBwdSm90INS1_25CollectiveMainloopBwdSm90ILi2ELi1ELi1EN4cute5tupleIJNS5_1CILi1EEES8_S8_EEENS6_IJNS7_ILi64EEENS7_ILi96EEENS7_ILi192EEEEEENS_6half_tEfNS_4arch4Sm90ELb1ELb0ELb1ELb0ELb0ELb0ELb1ELb0ELi3ELi1ELi1ELi1ELb0EEENS1_24CollectiveEpilogueBwdGQAISD_fSG_Li384ELb0ELb0EEENS1_25SingleTileBwdLPTSchedulerILb0ELi96ELb0EEEEEEEEEvNT_6ParamsE --------------------------
	.section	.text._ZN7cutlass13device_kernelIN5flash11enable_sm90INS1_16FlashAttnBwdSm90INS1_25CollectiveMainloopBwdSm90ILi2ELi1ELi1EN4cute5tupleIJNS5_1CILi1EEES8_S8_EEENS6_IJNS7_ILi64EEENS7_ILi96EEENS7_ILi192EEEEEENS_6half_tEfNS_4arch4Sm90ELb1ELb0ELb1ELb0ELb0ELb0ELb1ELb0ELi3ELi1ELi1ELi1ELb0EEENS1_24CollectiveEpilogueBwdGQAISD_fSG_Li384ELb0ELb0EEENS1_25SingleTileBwdLPTSchedulerILb0ELi96ELb0EEEEEEEEEvNT_6ParamsE,"ax",@progbits
	.align	128
.text._ZN7cutlass13device_kernelIN5flash11enable_sm90INS1_16FlashAttnBwdSm90INS1_25CollectiveMainloopBwdSm90ILi2ELi1ELi1EN4cute5tupleIJNS5_1CILi1EEES8_S8_EEENS6_IJNS7_ILi64EEENS7_ILi96EEENS7_ILi192EEEEEENS_6half_tEfNS_4arch4Sm90ELb1ELb0ELb1ELb0ELb0ELb0ELb1ELb0ELi3ELi1ELi1ELi1ELb0EEENS1_24CollectiveEpilogueBwdGQAISD_fSG_Li384ELb0ELb0EEENS1_25SingleTileBwdLPTSchedulerILb0ELi96ELb0EEEEEEEEEvNT_6ParamsE:
        .type           _ZN7cutlass13device_kernelIN5flash11enable_sm90INS1_16FlashAttnBwdSm90INS1_25CollectiveMainloopBwdSm90ILi2ELi1ELi1EN4cute5tupleIJNS5_1CILi1EEES8_S8_EEENS6_IJNS7_ILi64EEENS7_ILi96EEENS7_ILi192EEEEEENS_6half_tEfNS_4arch4Sm90ELb1ELb0ELb1ELb0ELb0ELb0ELb1ELb0ELi3ELi1ELi1ELi1ELb0EEENS1_24CollectiveEpilogueBwdGQAISD_fSG_Li384ELb0ELb0EEENS1_25SingleTileBwdLPTSchedulerILb0ELi96ELb0EEEEEEEEEvNT_6ParamsE,@function
        .size           _ZN7cutlass13device_kernelIN5flash11enable_sm90INS1_16FlashAttnBwdSm90INS1_25CollectiveMainloopBwdSm90ILi2ELi1ELi1EN4cute5tupleIJNS5_1CILi1EEES8_S8_EEENS6_IJNS7_ILi64EEENS7_ILi96EEENS7_ILi192EEEEEENS_6half_tEfNS_4arch4Sm90ELb1ELb0ELb1ELb0ELb0ELb0ELb1ELb0ELi3ELi1ELi1ELi1ELb0EEENS1_24CollectiveEpilogueBwdGQAISD_fSG_Li384ELb0ELb0EEENS1_25SingleTileBwdLPTSchedulerILb0ELi96ELb0EEEEEEEEEvNT_6ParamsE,(.L_x_3873 - _ZN7cutlass13device_kernelIN5flash11enable_sm90INS1_16FlashAttnBwdSm90INS1_25CollectiveMainloopBwdSm90ILi2ELi1ELi1EN4cute5tupleIJNS5_1CILi1EEES8_S8_EEENS6_IJNS7_ILi64EEENS7_ILi96EEENS7_ILi192EEEEEENS_6half_tEfNS_4arch4Sm90ELb1ELb0ELb1ELb0ELb0ELb0ELb1ELb0ELi3ELi1ELi1ELi1ELb0EEENS1_24CollectiveEpilogueBwdGQAISD_fSG_Li384ELb0ELb0EEENS1_25SingleTileBwdLPTSchedulerILb0ELi96ELb0EEEEEEEEEvNT_6ParamsE)
        .other          _ZN7cutlass13device_kernelIN5flash11enable_sm90INS1_16FlashAttnBwdSm90INS1_25CollectiveMainloopBwdSm90ILi2ELi1ELi1EN4cute5tupleIJNS5_1CILi1EEES8_S8_EEENS6_IJNS7_ILi64EEENS7_ILi96EEENS7_ILi192EEEEEENS_6half_tEfNS_4arch4Sm90ELb1ELb0ELb1ELb0ELb0ELb0ELb1ELb0ELi3ELi1ELi1ELi1ELb0EEENS1_24CollectiveEpilogueBwdGQAISD_fSG_Li384ELb0ELb0EEENS1_25SingleTileBwdLPTSchedulerILb0ELi96ELb0EEEEEEEEEvNT_6ParamsE,@"STO_CUDA_ENTRY STV_DEFAULT"
_ZN7cutlass13device_kernelIN5flash11enable_sm90INS1_16FlashAttnBwdSm90INS1_25CollectiveMainloopBwdSm90ILi2ELi1ELi1EN4cute5tupleIJNS5_1CILi1EEES8_S8_EEENS6_IJNS7_ILi64EEENS7_ILi96EEENS7_ILi192EEEEEENS_6half_tEfNS_4arch4Sm90ELb1ELb0ELb1ELb0ELb0ELb0ELb1ELb0ELi3ELi1ELi1ELi1ELb0EEENS1_24CollectiveEpilogueBwdGQAISD_fSG_Li384ELb0ELb0EEENS1_25SingleTileBwdLPTSchedulerILb0ELi96ELb0EEEEEEEEEvNT_6ParamsE:
        /* <DEDUP_REMOVED lines=23> */
.L_x_2826:
[----:B------:R-:W-:Y:S05]  /*0170*/  BSYNC B0 ;  /* 0x0000000000007941 */ /* 0x000fea0003800000 */
.L_x_2825:
        /* <DEDUP_REMOVED lines=34> */
.L_x_2827:
        /* <DEDUP_REMOVED lines=20> */
.L_x_2828:
[----:B---3--:R-:W-:Y:S01]  /*04e0*/  ISETP.NE.AND P0, PT, R2, RZ, PT ;  /* 0x000000ff0200720c */ /* 0x008fe20003f05270 */
[----:B------:R-:W-:Y:S01]  /*04f0*/  IMAD.MOV.U32 R2, RZ, RZ, 0x1 ;  /* 0x00000001ff027424 */ /* 0x000fe200078e00ff */
[----:B------:R-:W-:Y:S01]  /*0500*/  NOP ;  /* 0x0000000000007918 */ /* 0x000fe20000000000 */
[----:B------:R-:W-:Y:S03]  /*0510*/  BSSY B6, `(.L_x_2829) ;  /* 0x00007d7000067945 */ /* 0x000fe60003800000 */
[----:B------:R-:W-:-:S05]  /*0520*/  SEL R2, R2, 0x2, !P0 ;  /* 0x0000000202027807 */ /* 0x000fca0004000000 */
[----:B------:R3:W-:Y:S01]  /*0530*/  STL [R1+0xc], R2 ;  /* 0x00000c0201007387 */ /* 0x0007e20000100800 */
[----:B-12-4-:R-:W-:Y:S06]  /*0540*/  BAR.SYNC.DEFER_BLOCKING 0x0 ;  /* 0x0000000000007b1d */ /* 0x016fec0000010000 */
[----:B------:R-:W-:Y:S05]  /*0550*/  @!P0 BRA `(.L_x_2830) ;  /* 0x0000004000d88947 */ /* 0x000fea0003800000 */
.L_x_2831:
        /* <DEDUP_REMOVED lines=32> */
.L_x_2832:
[----:B------:R-:W-:Y:S01]  /*0760*/  ULDC UR7, c[0x0][0x8cc] ;  /* 0x0002330000077ab9 */ /* 0x000fe20000000800 */
[----:B------:R-:W-:Y:S01]  /*0770*/  UMOV UR38, UR10 ;  /* 0x0000000a00267c82 */ /* 0x000fe20008000000 */
[----:B------:R-:W-:-:S11]  /*0780*/  UISETP.NE.AND UP0, UPT, UR7, 0x1, UPT ;  /* 0x000000010700788c */ /* 0x000fd6000bf05270 */
[----:B------:R-:W-:Y:S02]  /*0790*/  @UP0 ULDC.64 UR8, c[0x0][0x8d0] ;  /* 0x0002340000080ab9 */ /* 0x000fe40000000a00 */
[----:B------:R-:W-:-:S04]  /*07a0*/  UIMAD.WIDE.U32 UR4, UR10, UR8, URZ ;  /* 0x000000080a0472a5 */ /* 0x000fc8000f8e003f */
[----:B------:R-:W-:-:S04]  /*07b0*/  @UP0 USHF.R.U32.HI UR38, URZ, UR9, UR5 ;  /* 0x000000093f260299 */ /* 0x000fc80008011605 */
[----:B------:R-:W-:-:S12]  /*07c0*/  UIMAD UR4, UR38, UR7, URZ ;  /* 0x00000007260472a4 */ /* 0x000fd8000f8e023f */
.L_x_2833:
        /* <DEDUP_REMOVED lines=103> */
.L_x_2837:
        /* <DEDUP_REMOVED lines=15> */
.L_x_2836:
        /* <DEDUP_REMOVED lines=20> */
.L_x_2839:
        /* <DEDUP_REMOVED lines=15> */
.L_x_2838:
        /* <DEDUP_REMOVED lines=8> */
.L_x_2924:
        /* <DEDUP_REMOVED lines=19> */
.L_x_2841:
        /* <DEDUP_REMOVED lines=109> */
.L_x_2853:
[----:B------:R-:W-:-:S13]  /*19e0*/  ISETP.NE.AND P0, PT, R8, 0x3, PT ;  /* 0x000000030800780c */ /* 0x000fda0003f05270 */
[----:B-1----:R-:W-:Y:S05]  /*19f0*/  @!P0 BRA `(.L_x_2843) ;  /* 0x0000000000048947 */ /* 0x002fea0003800000 */
[----:B------:R-:W-:Y:S01]  /*1a00*/  BPT.TRAP 0x1 ;  /* 0x000000040000795c */ /* 0x000fe20000300000 */
.L_x_2843:
[----:B------:R-:W-:Y:S02]  /*1a10*/  LEA R3, R2, UR40, 0x3 ;  /* 0x0000002802037c11 */ /* 0x000fe4000f8e18ff */
[----:B------:R-:W-:-:S04]  /*1a20*/  SHF.L.U32 R10, R7, 0x1f, RZ ;  /* 0x0000001f070a7819 */ /* 0x000fc800000006ff */
[----:B------:R1:W2:Y:S01]  /*1a30*/  SYNCS.PHASECHK.TRANS64.TRYWAIT P1, [R3+URZ+0x36410], R10 ;  /* 0x0364100a030075a7 */ /* 0x0002a2000802017f */
[----:B------:R-:W-:Y:S05]  /*1a40*/  @!P0 BRA `(.L_x_2844) ;  /* 0x0000000000048947 */ /* 0x000fea0003800000 */
[----:B------:R-:W-:Y:S01]  /*1a50*/  BPT.TRAP 0x1 ;  /* 0x000000040000795c */ /* 0x000fe20000300000 */
.L_x_2844:
[----:B--2---:R-:W-:Y:S05]  /*1a60*/  @P1 BRA `(.L_x_2845) ;  /* 0x0000000000081947 */ /* 0x004fea0003800000 */
[----:B------:R-:W2:Y:S02]  /*1a70*/  SYNCS.PHASECHK.TRANS64.TRYWAIT P1, [R3+URZ+0x36410], R10 ;  /* 0x0364100a030075a7 */ /* 0x000ea4000802017f */
[----:B--2---:R-:W-:Y:S05]  /*1a80*/  @!P1 BRA `(.L_x_2846) ;  /* 0x0000006800389947 */ /* 0x004fea0003800000 */
.L_x_2845:
        /* <DEDUP_REMOVED lines=103> */
.L_x_2847:
[----:B------:R-:W-:-:S04]  /*2100*/  SHF.L.U32 R14, R5, 0x1f, RZ ;  /* 0x0000001f050e7819 */ /* 0x000fc800000006ff */
[----:B------:R1:W1:Y:S01]  /*2110*/  SYNCS.PHASECHK.TRANS64.TRYWAIT P1, [UR40+0x36430], R14 ;  /* 0x0364300eff0075a7 */ /* 0x0002620008020168 */
[----:B------:R-:W-:Y:S05]  /*2120*/  @!P0 BRA `(.L_x_2848) ;  /* 0x0000000000048947 */ /* 0x000fea0003800000 */
[----:B------:R-:W-:Y:S01]  /*2130*/  BPT.TRAP 0x1 ;  /* 0x000000040000795c */ /* 0x000fe20000300000 */
.L_x_2848:
        /* <DEDUP_REMOVED lines=36> */
.L_x_2849:
        /* <DEDUP_REMOVED lines=351> */
.L_x_2851:
        /* <DEDUP_REMOVED lines=60> */
.L_x_2852:
        /* <DEDUP_REMOVED lines=62> */
.L_x_2835:
[----:B------:R-:W-:Y:S05]  /*4110*/  @P0 BRA `(.L_x_2834) ;  /* 0x0000004000580947 */ /* 0x000fea0003800000 */
[----:B------:R-:W1:Y:S01]  /*4120*/  S2R R4, SR_TID.X ;  /* 0x0000000000047919 */ /* 0x000e620000002100 */
[----:B------:R-:W2:Y:S01]  /*4130*/  S2UR UR5, SR_CgaCtaId ;  /* 0x00000000000579c3 */ /* 0x000ea20000008800 */
[----:B------:R-:W-:Y:S01]  /*4140*/  ULDC UR4, c[0x0][0x850] ;  /* 0x0002140000047ab9 */ /* 0x000fe20000000800 */
[----:B------:R-:W-:Y:S01]  /*4150*/  UIMAD UR38, UR38, 0x4800, URZ ;  /* 0x00004800262678a4 */ /* 0x000fe2000f8e023f */
[----:B------:R-:W-:Y:S01]  /*4160*/  BSSY B0, `(.L_x_2854) ;  /* 0x0000051000007945 */ /* 0x000fe20003800000 */
[----:B------:R-:W-:Y:S01]  /*4170*/  UISETP.NE.AND UP0, UPT, UR4, 0x1, UPT ;  /* 0x000000010400788c */ /* 0x000fe2000bf05270 */
[----:B------:R-:W-:Y:S02]  /*4180*/  ULDC.64 UR10, c[0x0][0x818] ;  /* 0x00020600000a7ab9 */ /* 0x000fe40000000a00 */
[----:B------:R-:W-:Y:S01]  /*4190*/  UMOV UR4, 0x400 ;  /* 0x0000040000047882 */ /* 0x000fe20000000000 */
[----:B------:R-:W-:Y:S01]  /*41a0*/  USHF.R.S32.HI UR39, URZ, 0x1f, UR38 ;  /* 0x0000001f3f277899 */ /* 0x000fe20008011426 */
[----:B------:R-:W-:Y:S01]  /*41b0*/  ULDC.64 UR12, c[0x0][0x820] ;  /* 0x00020800000c7ab9 */ /* 0x000fe20000000a00 */
[----:B------:R-:W-:-:S05]  /*41c0*/  ULDC.64 UR14, c[0x0][0x848] ;  /* 0x00021200000e7ab9 */ /* 0x000fca0000000a00 */
[----:B------:R-:W-:Y:S02]  /*41d0*/  @UP0 ULDC UR6, c[0x0][0x854] ;  /* 0x0002150000060ab9 */ /* 0x000fe40000000800 */
[----:B------:R-:W-:Y:S02]  /*41e0*/  UIMAD.WIDE.U32 UR6, UR36, UR6, URZ ;  /* 0x00000006240672a5 */ /* 0x000fe4000f8e003f */
[----:B--2---:R-:W-:-:S03]  /*41f0*/  ULEA UR4, UR5, UR4, 0x18 ;  /* 0x0000000405047291 */ /* 0x004fc6000f8ec03f */
[----:B------:R-:W-:Y:S02]  /*4200*/  @UP0 ULDC UR5, c[0x0][0x858] ;  /* 0x0002160000050ab9 */ /* 0x000fe40000000800 */
[----:B------:R-:W-:Y:S01]  /*4210*/  @UP0 USHF.R.U32.HI UR36, URZ, UR5, UR7 ;  /* 0x000000053f240299 */ /* 0x000fe20008011607 */
[----:B-1----:R-:W-:-:S03]  /*4220*/  VIADD R3, R4, 0xffffff80 ;  /* 0xffffff8004037836 */ /* 0x002fc60000000000 */
[----:B------:R-:W-:Y:S02]  /*4230*/  USHF.R.S32.HI UR5, URZ, 0x1f, UR36 ;  /* 0x0000001f3f057899 */ /* 0x000fe40008011424 */
[----:B------:R-:W-:Y:S01]  /*4240*/  UIMAD.WIDE.U32 UR6, UR36, UR10, UR38 ;  /* 0x0000000a240672a5 */ /* 0x000fe2000f8e0026 */
[----:B------:R-:W-:Y:S01]  /*4250*/  SHF.R.S32.HI R0, RZ, 0x1f, R3 ;  /* 0x0000001fff007819 */ /* 0x000fe20000011403 */
[----:B------:R-:W-:Y:S01]  /*4260*/  UIMAD UR8, UR5, UR10, URZ ;  /* 0x0000000a050872a4 */ /* 0x000fe2000f8e023f */
[----:B------:R-:W-:Y:S01]  /*4270*/  BAR.SYNC.DEFER_BLOCKING 0x1, 0x180 ;  /* 0x0046000000007b1d */ /* 0x000fe20000010000 */
[----:B------:R-:W-:Y:S02]  /*4280*/  ISETP.NE.AND P0, PT, R3, RZ, PT ;  /* 0x000000ff0300720c */ /* 0x000fe40003f05270 */
[----:B------:R-:W-:Y:S01]  /*4290*/  LEA.HI R2, R0, R3, RZ, 0x7 ;  /* 0x0000000300027211 */ /* 0x000fe200078f38ff */
[----:B------:R-:W-:-:S03]  /*42a0*/  UIMAD UR8, UR36, UR11, UR8 ;  /* 0x0000000b240872a4 */ /* 0x000fc6000f8e0208 */
[----:B------:R-:W-:Y:S01]  /*42b0*/  LOP3.LUT R0, R2, 0x3fffff80, RZ, 0xc0, !PT ;  /* 0x3fffff8002007812 */ /* 0x000fe200078ec0ff */
[----:B------:R-:W-:Y:S01]  /*42c0*/  ULDC.64 UR10, c[0x0][0x840] ;  /* 0x00021000000a7ab9 */ /* 0x000fe20000000a00 */
[----:B------:R-:W-:Y:S01]  /*42d0*/  SHF.R.S32.HI R5, RZ, 0x7, R2 ;  /* 0x00000007ff057819 */ /* 0x000fe20000011402 */
[----:B------:R-:W-:Y:S02]  /*42e0*/  UIMAD UR5, UR5, UR10, URZ ;  /* 0x0000000a050572a4 */ /* 0x000fe4000f8e023f */
[----:B------:R-:W-:Y:S01]  /*42f0*/  IMAD.IADD R0, R3, 0x1, -R0 ;  /* 0x0000000103007824 */ /* 0x000fe200078e0a00 */
[----:B------:R-:W-:Y:S02]  /*4300*/  UIMAD.WIDE.U32 UR38, UR36, UR10, UR38 ;  /* 0x0000000a242672a5 */ /* 0x000fe4000f8e0026 */
[----:B------:R-:W-:Y:S01]  /*4310*/  UIMAD UR9, UR36, UR11, UR5 ;  /* 0x0000000b240972a4 */ /* 0x000fe2000f8e0205 */
[----:B------:R-:W-:Y:S01]  /*4320*/  IMAD R0, R5, 0x600, R0 ;  /* 0x0000060005007824 */ /* 0x000fe200078e0200 */
[----:B------:R-:W-:-:S02]  /*4330*/  USHF.R.S32.HI UR5, URZ, 0x1f, UR37 ;  /* 0x0000001f3f057899 */ /* 0x000fc40008011425 */
[----:B------:R-:W-:Y:S01]  /*4340*/  UIADD3 UR7, UR7, UR8, URZ ;  /* 0x0000000807077290 */ /* 0x000fe2000fffe03f */
[----:B------:R-:W-:Y:S01]  /*4350*/  IMAD.SHL.U32 R0, R0, 0x4, RZ ;  /* 0x0000000400007824 */ /* 0x000fe200078e00ff */
[----:B------:R-:W-:Y:S02]  /*4360*/  UIMAD UR10, UR5, UR12, URZ ;  /* 0x0000000c050a72a4 */ /* 0x000fe4000f8e023f */
[----:B------:R-:W-:Y:S02]  /*4370*/  UIMAD UR5, UR5, UR14, URZ ;  /* 0x0000000e050572a4 */ /* 0x000fe4000f8e023f */
[----:B------:R-:W-:Y:S01]  /*4380*/  LEA R0, R0, UR4, 0x2 ;  /* 0x0000000400007c11 */ /* 0x000fe2000f8e10ff */
[----:B------:R-:W-:Y:S01]  /*4390*/  UIADD3 UR9, UR39, UR9, URZ ;  /* 0x0000000927097290 */ /* 0x000fe2000fffe03f */
[----:B------:R-:W-:Y:S01]  /*43a0*/  UMOV UR8, UR38 ;  /* 0x0000002600087c82 */ /* 0x000fe20008000000 */
[----:B------:R-:W-:Y:S02]  /*43b0*/  UIMAD UR10, UR37, UR13, UR10 ;  /* 0x0000000d250a72a4 */ /* 0x000fe4000f8e020a */
[----:B------:R1:W-:Y:S01]  /*43c0*/  STS.128 [R0], R24 ;  /* 0x0000001800007388 */ /* 0x0003e20000000c00 */
        /* <DEDUP_REMOVED lines=35> */
.L_x_2856:
[----:B------:R-:W-:Y:S01]  /*4600*/  @P0 ELECT P1, URZ, PT ;  /* 0x00000000003f082f */ /* 0x000fe20003820000 */
[----:B------:R2:W-:-:S12]  /*4610*/  UBLKRED.G.S.ADD.F32.RN [UR6], [UR4], UR5, desc[UR8] ;  /* 0x00000806040073bb */ /* 0x0005d800080a1405 */
[----:B------:R-:W-:Y:S02]  /*4620*/  @P1 PLOP3.LUT P0, PT, P1, PT, PT, 0x8, 0x0 ;  /* 0x000000000000181c */ /* 0x000fe40000f0e170 */
[----:B------:R-:W-:-:S11]  /*4630*/  PLOP3.LUT P1, PT, PT, PT, PT, 0x8, 0x0 ;  /* 0x000000000000781c */ /* 0x000fd60003f2e170 */
[----:B--2---:R-:W-:Y:S05]  /*4640*/  @P0 BRA.U.ANY `(.L_x_2856) ;  /* 0xfffffffd00ec0947 */ /* 0x004fea000393ffff */
[----:B------:R0:W-:Y:S01]  /*4650*/  UTMACMDFLUSH ;  /* 0x00000000000079b7 */ /* 0x0001e20000000000 */
[----:B------:R-:W-:-:S04]  /*4660*/  DEPBAR.LE SB0, 0x0 ;  /* 0x000080000000791a */ /* 0x000fc80000000000 */
.L_x_2855:
[----:B------:R-:W-:Y:S05]  /*4670*/  BSYNC B0 ;  /* 0x0000000000007941 */ /* 0x000fea0003800000 */
.L_x_2854:
        /* <DEDUP_REMOVED lines=28> */
.L_x_2857:
[----:B------:R-:W-:Y:S01]  /*4840*/  @P0 ELECT P1, URZ, PT ;  /* 0x00000000003f082f */ /* 0x000fe20003820000 */
[----:B------:R3:W-:-:S12]  /*4850*/  UBLKRED.G.S.ADD.F32.RN [UR6], [UR4], UR5, desc[UR8] ;  /* 0x00000806040073bb */ /* 0x0007d800080a1405 */
[----:B------:R-:W-:Y:S02]  /*4860*/  @P1 PLOP3.LUT P0, PT, P1, PT, PT, 0x8, 0x0 ;  /* 0x000000000000181c */ /* 0x000fe40000f0e170 */
[----:B------:R-:W-:-:S11]  /*4870*/  PLOP3.LUT P1, PT, PT, PT, PT, 0x8, 0x0 ;  /* 0x000000000000781c */ /* 0x000fd60003f2e170 */
[----:B---3--:R-:W-:Y:S05]  /*4880*/  @P0 BRA.U.ANY `(.L_x_2857) ;  /* 0xfffffffd00ec0947 */ /* 0x008fea000393ffff */
[----:B------:R0:W-:Y:S01]  /*4890*/  UTMACMDFLUSH ;  /* 0x00000000000079b7 */ /* 0x0001e20000000000 */
[----:B------:R-:W-:-:S04]  /*48a0*/  DEPBAR.LE SB0, 0x0 ;  /* 0x000080000000791a */ /* 0x000fc80000000000 */
[----:B------:R-:W-:Y:S05]  /*48b0*/  BRA `(.L_x_2834) ;  /* 0x0000003800707947 */ /* 0x000fea0003800000 */
.L_x_2830:
        /* <DEDUP_REMOVED lines=29> */
.L_x_2859:
[----:B------:R-:W-:Y:S01]  /*4a90*/  ULDC UR9, c[0x0][0x8cc] ;  /* 0x0002330000097ab9 */ /* 0x000fe20000000800 */
[----:B------:R-:W-:Y:S01]  /*4aa0*/  UMOV UR7, UR8 ;  /* 0x0000000800077c82 */ /* 0x000fe20008000000 */
[----:B------:R-:W-:-:S11]  /*4ab0*/  UISETP.NE.AND UP0, UPT, UR9, 0x1, UPT ;  /* 0x000000010900788c */ /* 0x000fd6000bf05270 */
[----:B------:R-:W-:Y:S02]  /*4ac0*/  @UP0 ULDC.64 UR10, c[0x0][0x8d0] ;  /* 0x00023400000a0ab9 */ /* 0x000fe40000000a00 */
[----:B------:R-:W-:-:S04]  /*4ad0*/  UIMAD.WIDE.U32 UR4, UR8, UR10, URZ ;  /* 0x0000000a080472a5 */ /* 0x000fc8000f8e003f */
[----:B------:R-:W-:-:S04]  /*4ae0*/  @UP0 USHF.R.U32.HI UR7, URZ, UR11, UR5 ;  /* 0x0000000b3f070299 */ /* 0x000fc80008011605 */
[----:B------:R-:W-:-:S12]  /*4af0*/  UIMAD UR4, UR7, UR9, URZ ;  /* 0x00000009070472a4 */ /* 0x000fd8000f8e023f */
.L_x_2860:
        /* <DEDUP_REMOVED lines=67> */
.L_x_2863:
[----:B------:R-:W-:Y:S05]  /*4f30*/  BSYNC B0 ;  /* 0x0000000000007941 */ /* 0x000fea0003800000 */
.L_x_2862:
        /* <DEDUP_REMOVED lines=18> */
.L_x_2865:
[----:B------:R-:W-:Y:S05]  /*5060*/  BSYNC B0 ;  /* 0x0000000000007941 */ /* 0x000fea0003800000 */
.L_x_2864:
        /* <DEDUP_REMOVED lines=19> */
.L_x_2867:
[----:B------:R-:W-:Y:S05]  /*51a0*/  BSYNC B0 ;  /* 0x0000000000007941 */ /* 0x000fea0003800000 */
.L_x_2866:
[----:B------:R-:W-:Y:S06]  /*51b0*/  BAR.ARV 0xa, 0xa0 ;  /* 0x0282800000007b1d */ /* 0x000fec0000002000 */
[----:B------:R-:W-:Y:S04]  /*51c0*/  BSSY B0, `(.L_x_2868) ;  /* 0x0000003000007945 */ /* 0x000fe80003800000 */
[----:B------:R-:W-:Y:S05]  /*51d0*/  @!P0 BRA `(.L_x_2869) ;  /* 0x0000000000048947 */ /* 0x000fea0003800000 */
[----:B------:R-:W-:-:S04]  /*51e0*/  DEPBAR.LE SB0, 0x1 ;  /* 0x000080400000791a */ /* 0x000fc80000000000 */
.L_x_2869:
[----:B------:R-:W-:Y:S05]  /*51f0*/  BSYNC B0 ;  /* 0x0000000000007941 */ /* 0x000fea0003800000 */
.L_x_2868:
[----:B------:R-:W-:Y:S06]  /*5200*/  BAR.ARV 0xb, 0xa0 ;  /* 0x02c2800000007b1d */ /* 0x000fec0000002000 */
[----:B------:R-:W-:Y:S04]  /*5210*/  BSSY B0, `(.L_x_2870) ;  /* 0x0000003000007945 */ /* 0x000fe80003800000 */
[----:B------:R-:W-:Y:S05]  /*5220*/  @!P0 BRA `(.L_x_2871) ;  /* 0x0000000000048947 */ /* 0x000fea0003800000 */
[----:B------:R-:W-:-:S04]  /*5230*/  DEPBAR.LE SB0, 0x0 ;  /* 0x000080000000791a */ /* 0x000fc80000000000 */
.L_x_2871:
[----:B------:R-:W-:Y:S05]  /*5240*/  BSYNC B0 ;  /* 0x0000000000007941 */ /* 0x000fea0003800000 */
.L_x_2870:
[----:B------:R-:W-:Y:S06]  /*5250*/  BAR.ARV 0xc, 0xa0 ;  /* 0x0302800000007b1d */ /* 0x000fec0000002000 */
[----:B------:R-:W-:Y:S01]  /*5260*/  UIADD3 UR12, UR8, 0x1, URZ ;  /* 0x00000001080c7890 */ /* 0x000fe2000fffe03f */
[----:B------:R-:W-:Y:S11]  /*5270*/  BRA `(.L_x_2872) ;  /* 0x0000000000047947 */ /* 0x000ff60003800000 */
.L_x_2861:
[----:B------:R-:W-:-:S05]  /*5280*/  UMOV UR12, UR8 ;  /* 0x00000008000c7c82 */ /* 0x000fca0008000000 */
.L_x_2872:
        /* <DEDUP_REMOVED lines=22> */
.L_x_2893:
        /* <DEDUP_REMOVED lines=22> */
.L_x_2874:
[----:B------:R-:W-:Y:S05]  /*5550*/  BSYNC B0 ;  /* 0x0000000000007941 */ /* 0x000fea0003800000 */
.L_x_2873:
        /* <DEDUP_REMOVED lines=12> */
.L_x_2876:
[----:B------:R-:W-:Y:S05]  /*5620*/  BSYNC B0 ;  /* 0x0000000000007941 */ /* 0x000fea0003800000 */
.L_x_2875:
        /* <DEDUP_REMOVED lines=13> */
.L_x_2878:
[----:B------:R-:W-:Y:S05]  /*5700*/  BSYNC B0 ;  /* 0x0000000000007941 */ /* 0x000fea0003800000 */
.L_x_2877:
[----:B------:R-:W-:Y:S06]  /*5710*/  BAR.ARV 0xa, 0xa0 ;  /* 0x0282800000007b1d */ /* 0x000fec0000002000 */
[----:B------:R-:W-:Y:S04]  /*5720*/  BSSY B0, `(.L_x_2879) ;  /* 0x0000003000007945 */ /* 0x000fe80003800000 */
[----:B------:R-:W-:Y:S05]  /*5730*/  @!P0 BRA `(.L_x_2880) ;  /* 0x0000000000048947 */ /* 0x000fea0003800000 */
[----:B------:R-:W-:-:S04]  /*5740*/  DEPBAR.LE SB0, 0x1 ;  /* 0x000080400000791a */ /* 0x000fc80000000000 */
.L_x_2880:
[----:B------:R-:W-:Y:S05]  /*5750*/  BSYNC B0 ;  /* 0x0000000000007941 */ /* 0x000fea0003800000 */
.L_x_2879:
[----:B------:R-:W-:Y:S06]  /*5760*/  BAR.ARV 0xb, 0xa0 ;  /* 0x02c2800000007b1d */ /* 0x000fec0000002000 */
[----:B------:R-:W-:Y:S04]  /*5770*/  BSSY B0, `(.L_x_2881) ;  /* 0x0000003000007945 */ /* 0x000fe80003800000 */
[----:B------:R-:W-:Y:S05]  /*5780*/  @!P0 BRA `(.L_x_2882) ;  /* 0x0000000000048947 */ /* 0x000fea0003800000 */
[----:B------:R-:W-:-:S04]  /*5790*/  DEPBAR.LE SB0, 0x0 ;  /* 0x000080000000791a */ /* 0x000fc80000000000 */
.L_x_2882:
[----:B------:R-:W-:Y:S05]  /*57a0*/  BSYNC B0 ;  /* 0x0000000000007941 */ /* 0x000fea0003800000 */
.L_x_2881:
        /* <DEDUP_REMOVED lines=13> */
.L_x_2884:
[----:B------:R-:W-:Y:S05]  /*5880*/  BSYNC B0 ;  /* 0x0000000000007941 */ /* 0x000fea0003800000 */
.L_x_2883:
        /* <DEDUP_REMOVED lines=12> */
.L_x_2886:
[----:B------:R-:W-:Y:S05]  /*5950*/  BSYNC B0 ;  /* 0x0000000000007941 */ /* 0x000fea0003800000 */
.L_x_2885:
        /* <DEDUP_REMOVED lines=13> */
.L_x_2888:
[----:B------:R-:W-:Y:S05]  /*5a30*/  BSYNC B0 ;  /* 0x0000000000007941 */ /* 0x000fea0003800000 */
.L_x_2887:
[----:B------:R-:W-:Y:S06]  /*5a40*/  BAR.ARV 0xa, 0xa0 ;  /* 0x0282800000007b1d */ /* 0x000fec0000002000 */
[----:B------:R-:W-:Y:S04]  /*5a50*/  BSSY B0, `(.L_x_2889) ;  /* 0x0000003000007945 */ /* 0x000fe80003800000 */
[----:B------:R-:W-:Y:S05]  /*5a60*/  @!P0 BRA `(.L_x_2890) ;  /* 0x0000000000048947 */ /* 0x000fea0003800000 */
[----:B------:R-:W-:-:S04]  /*5a70*/  DEPBAR.LE SB0, 0x1 ;  /* 0x000080400000791a */ /* 0x000fc80000000000 */
.L_x_2890:
[----:B------:R-:W-:Y:S05]  /*5a80*/  BSYNC B0 ;  /* 0x0000000000007941 */ /* 0x000fea0003800000 */
.L_x_2889:
[----:B------:R-:W-:Y:S01]  /*5a90*/  UIADD3 UR12, UR12, 0x2, URZ ;  /* 0x000000020c0c7890 */ /* 0x000fe2000fffe03f */
[----:B------:R-:W-:Y:S06]  /*5aa0*/  BAR.ARV 0xb, 0xa0 ;  /* 0x02c2800000007b1d */ /* 0x000fec0000002000 */
[----:B------:R-:W-:Y:S01]  /*5ab0*/  UISETP.GE.AND UP0, UPT, UR12, UR5, UPT ;  /* 0x000000050c00728c */ /* 0x000fe2000bf06270 */
[----:B------:R-:W-:Y:S04]  /*5ac0*/  BSSY B0, `(.L_x_2891) ;  /* 0x0000003000007945 */ /* 0x000fe80003800000 */
[----:B------:R-:W-:Y:S06]  /*5ad0*/  @!P0 BRA `(.L_x_2892) ;  /* 0x0000000000048947 */ /* 0x000fec0003800000 */
[----:B------:R-:W-:-:S04]  /*5ae0*/  DEPBAR.LE SB0, 0x0 ;  /* 0x000080000000791a */ /* 0x000fc80000000000 */
.L_x_2892:
[----:B------:R-:W-:Y:S05]  /*5af0*/  BSYNC B0 ;  /* 0x0000000000007941 */ /* 0x000fea0003800000 */
.L_x_2891:
[----:B------:R-:W-:Y:S06]  /*5b00*/  BAR.ARV 0xc, 0xa0 ;  /* 0x0302800000007b1d */ /* 0x000fec0000002000 */
[----:B------:R-:W-:Y:S01]  /*5b10*/  PLOP3.LUT P1, PT, PT, PT, UP0, 0x80, 0x0 ;  /* 0x000000000000781c */ /* 0x000fe20003f2f008 */
[----:B------:R-:W-:Y:S02]  /*5b20*/  UIADD3 UR24, UR24, 0x6000, URZ ;  /* 0x0000600018187890 */ /* 0x000fe4000fffe03f */
[----:B------:R-:W-:-:S10]  /*5b30*/  UIADD3 UR4, UR4, 0x6000, URZ ;  /* 0x0000600004047890 */ /* 0x000fd4000fffe03f */
[----:B------:R-:W-:Y:S05]  /*5b40*/  @!P1 BRA `(.L_x_2893) ;  /* 0xfffffff800289947 */ /* 0x000fea000383ffff */
[----:B------:R-:W-:Y:S05]  /*5b50*/  BRA `(.L_x_2834) ;  /* 0x0000002400c87947 */ /* 0x000fea0003800000 */
.L_x_2858:
        /* <DEDUP_REMOVED lines=21> */
.L_x_2894:
[----:B------:R-:W-:Y:S01]  /*5cb0*/  ULDC UR8, c[0x0][0x8cc] ;  /* 0x0002330000087ab9 */ /* 0x000fe20000000800 */
[----:B------:R-:W-:Y:S01]  /*5cc0*/  UMOV UR35, UR7 ;  /* 0x0000000700237c82 */ /* 0x000fe20008000000 */
[----:B------:R-:W-:-:S11]  /*5cd0*/  UISETP.NE.AND UP0, UPT, UR8, 0x1, UPT ;  /* 0x000000010800788c */ /* 0x000fd6000bf05270 */
[----:B------:R-:W-:Y:S02]  /*5ce0*/  @UP0 ULDC.64 UR10, c[0x0][0x8d0] ;  /* 0x00023400000a0ab9 */ /* 0x000fe40000000a00 */
[----:B------:R-:W-:-:S04]  /*5cf0*/  UIMAD.WIDE.U32 UR4, UR7, UR10, URZ ;  /* 0x0000000a070472a5 */ /* 0x000fc8000f8e003f */
[----:B------:R-:W-:-:S04]  /*5d00*/  @UP0 USHF.R.U32.HI UR35, URZ, UR11, UR5 ;  /* 0x0000000b3f230299 */ /* 0x000fc80008011605 */
[----:B------:R-:W-:-:S12]  /*5d10*/  UIMAD UR4, UR35, UR8, URZ ;  /* 0x00000008230472a4 */ /* 0x000fd8000f8e023f */
.L_x_2895:
        /* <DEDUP_REMOVED lines=77> */
.L_x_2925:
        /* <DEDUP_REMOVED lines=9> */
.L_x_2899:
        /* <DEDUP_REMOVED lines=108> */
.L_x_2910:
[----:B-1----:R-:W-:-:S05]  /*6940*/  IMAD.MOV.U32 R13, RZ, RZ, 0x1 ;  /* 0x00000001ff0d7424 */ /* 0x002fca00078e00ff */
[----:B------:R-:W-:-:S04]  /*6950*/  SHF.L.U32 R13, R13, 0x1f, RZ ;  /* 0x0000001f0d0d7819 */ /* 0x000fc800000006ff */
[----:B------:R-:W1:Y:S02]  /*6960*/  SYNCS.PHASECHK.TRANS64.TRYWAIT P1, [R12+URZ+0x36438], R13 ;  /* 0x0364380d0c0075a7 */ /* 0x000e64000802017f */
[----:B-1----:R-:W-:Y:S05]  /*6970*/  @!P1 BRA `(.L_x_2902) ;  /* 0x0000001800bc9947 */ /* 0x002fea0003800000 */
.L_x_2926:
        /* <DEDUP_REMOVED lines=8> */
.L_x_2903:
        /* <DEDUP_REMOVED lines=48> */
.L_x_2927:
        /* <DEDUP_REMOVED lines=8> */
.L_x_2905:
        /* <DEDUP_REMOVED lines=46> */
.L_x_2928:
        /* <DEDUP_REMOVED lines=12> */
.L_x_2907:
        /* <DEDUP_REMOVED lines=37> */
.L_x_2930:
        /* <DEDUP_REMOVED lines=8> */
.L_x_2909:
        /* <DEDUP_REMOVED lines=41> */
.L_x_2901:
[----:B--2---:R-:W2:Y:S01]  /*7680*/  LDL.LU R4, [R1+0x4] ;  /* 0x0000040001047983 */ /* 0x004ea20000300800 */
[----:B------:R-:W-:-:S03]  /*7690*/  IMAD.MOV.U32 R10, RZ, RZ, 0x1 ;  /* 0x00000001ff0a7424 */ /* 0x000fc600078e00ff */
[----:B------:R3:W5:Y:S01]  /*76a0*/  LDL R5, [R1+0x8] ;  /* 0x0000080001057983 */ /* 0x0007620000100800 */
[----:B--2---:R-:W-:-:S13]  /*76b0*/  ISETP.NE.AND P1, PT, R4, RZ, PT ;  /* 0x000000ff0400720c */ /* 0x004fda0003f25270 */
[----:B---3--:R-:W-:Y:S05]  /*76c0*/  @!P1 BRA `(.L_x_2900) ;  /* 0x0000000400889947 */ /* 0x008fea0003800000 */
[----:B------:R-:W2:Y:S02]  /*76d0*/  SYNCS.PHASECHK.TRANS64.TRYWAIT P1, [R12+URZ+0x36438], R13 ;  /* 0x0364380d0c0075a7 */ /* 0x000ea4000802017f */
[----:B--2---:R-:W-:Y:S05]  /*76e0*/  @!P1 BRA `(.L_x_2911) ;  /* 0x0000000c00c09947 */ /* 0x004fea0003800000 */
.L_x_2931:
        /* <DEDUP_REMOVED lines=8> */
.L_x_2912:
        /* <DEDUP_REMOVED lines=41> */
.L_x_2932:
        /* <DEDUP_REMOVED lines=9> */
.L_x_2914:
        /* <DEDUP_REMOVED lines=38> */
.L_x_2900:
[----:B------:R-:W-:-:S04]  /*7cf0*/  SHF.L.U32 R3, R10, 0x1f, RZ ;  /* 0x0000001f0a037819 */ /* 0x000fc800000006ff */
[----:B------:R-:W2:Y:S02]  /*7d00*/  SYNCS.PHASECHK.TRANS64.TRYWAIT P1, [R12+URZ+0x36438], R3 ;  /* 0x036438030c0075a7 */ /* 0x000ea4000802017f */
[----:B--2---:R-:W-:Y:S05]  /*7d10*/  @!P1 BRA `(.L_x_2915) ;  /* 0x00000008005c9947 */ /* 0x004fea0003800000 */
.L_x_2933:
[----:B------:R-:W-:Y:S05]  /*7d20*/  @P0 BRA `(.L_x_2916) ;  /* 0x0000000000180947 */ /* 0x000fea0003800000 */
[----:B------:R-:W3:Y:S01]  /*7d30*/  S2R R0, SR_TID.X ;  /* 0x0000000000007919 */ /* 0x000ee20000002100 */
[----:B--2---:R-:W-:-:S04]  /*7d40*/  IMAD.MOV.U32 R3, RZ, RZ, 0x6100 ;  /* 0x00006100ff037424 */ /* 0x004fc800078e00ff */
[----:B------:R4:W-:Y:S01]  /*7d50*/  SYNCS.ARRIVE.TRANS64 RZ, [R12+URZ+0x36430], R3 ;  /* 0x036430030cff79a7 */ /* 0x0009e2000800003f */
[----:B---3--:R-:W-:-:S13]  /*7d60*/  LOP3.LUT P0, RZ, R0, 0x1f, RZ, 0xc0, !PT ;  /* 0x0000001f00ff7812 */ /* 0x008fda000780c0ff */
[----:B----4-:R-:W-:Y:S05]  /*7d70*/  @!P0 BRA `(.L_x_2916) ;  /* 0x0000000000048947 */ /* 0x010fea0003800000 */
[----:B------:R-:W-:Y:S01]  /*7d80*/  BPT.TRAP 0x1 ;  /* 0x000000040000795c */ /* 0x000fe20000300000 */
.L_x_2916:
        /* <DEDUP_REMOVED lines=45> */
.L_x_2897:
[----:B------:R-:W-:Y:S05]  /*8060*/  BSYNC B0 ;  /* 0x0000000000007941 */ /* 0x000fea0003800000 */
.L_x_2896:
[----:B------:R-:W-:-:S03]  /*8070*/  UMOV UR4, 0xffffffff ;  /* 0xffffffff00047882 */ /* 0x000fc60000000000 */
[----:B------:R-:W-:Y:S05]  /*8080*/  BRA.DIV UR4, `(.L_x_2917) ;  /* 0x0000000604947947 */ /* 0x000fea000b800000 */
[----:B------:R-:W-:-:S13]  /*8090*/  ELECT P6, URZ, PT ;  /* 0x00000000003f782f */ /* 0x000fda00038c0000 */
.L_x_2936:
[----:B------:R-:W-:Y:S05]  /*80a0*/  @!P6 BRA `(.L_x_2834) ;  /* 0x000000000074e947 */ /* 0x000fea0003800000 */
[----:B------:R-:W2:Y:S02]  /*80b0*/  LDL.LU R0, [R1+0xc] ;  /* 0x00000c0001007983 */ /* 0x000ea40000300800 */
[----:B--2---:R-:W-:-:S04]  /*80c0*/  LOP3.LUT R0, R0, 0x2, RZ, 0xfc, !PT ;  /* 0x0000000200007812 */ /* 0x004fc800078efcff */
[----:B------:R-:W-:-:S13]  /*80d0*/  ISETP.NE.AND P2, PT, R0, 0x3, PT ;  /* 0x000000030000780c */ /* 0x000fda0003f45270 */
[----:B------:R-:W-:Y:S05]  /*80e0*/  @!P2 BRA `(.L_x_2918) ;  /* 0x000000000004a947 */ /* 0x000fea0003800000 */
[----:B------:R-:W-:Y:S01]  /*80f0*/  BPT.TRAP 0x1 ;  /* 0x000000040000795c */ /* 0x000fe20000300000 */
.L_x_2918:
        /* <DEDUP_REMOVED lines=15> */
.L_x_2937:
[----:B------:R-:W3:Y:S02]  /*81f0*/  SYNCS.PHASECHK.TRANS64.TRYWAIT P0, [R23+URZ], R0 ;  /* 0x00000000170075a7 */ /* 0x000ee4000800017f */
[----:B---3--:R-:W-:Y:S05]  /*8200*/  @!P0 BRA `(.L_x_2920) ;  /* 0x0000000400688947 */ /* 0x008fea0003800000 */
.L_x_2938:
[----:B------:R-:W-:Y:S05]  /*8210*/  @!P2 BRA `(.L_x_2921) ;  /* 0x000000000004a947 */ /* 0x000fea0003800000 */
[----:B------:R-:W-:Y:S01]  /*8220*/  BPT.TRAP 0x1 ;  /* 0x000000040000795c */ /* 0x000fe20000300000 */
.L_x_2921:
[----:B------:R-:W-:-:S07]  /*8230*/  SHF.L.U32 R10, R10, 0x1f, RZ ;  /* 0x0000001f0a0a7819 */ /* 0x000fce00000006ff */
.L_x_2922:
[----:B----4-:R4:W1:Y:S02]  /*8240*/  SYNCS.PHASECHK.TRANS64.TRYWAIT P0, [R7+URZ+0x36438], R10 ;  /* 0x0364380a070075a7 */ /* 0x010864000800017f */
[----:B-1----:R-:W-:Y:S05]  /*8250*/  @!P0 NANOSLEEP.SYNCS 0x989680 ;  /* 0x009896800000895d */ /* 0x002fea0003900000 */
[----:B------:R-:W1:Y:S02]  /*8260*/  @!P0 SYNCS.PHASECHK.TRANS64 P0, [R7+URZ+0x36438], R10 ;  /* 0x0364380a070085a7 */ /* 0x000e64000800007f */
[----:B-1----:R-:W-:Y:S05]  /*8270*/  @!P0 BRA `(.L_x_2922) ;  /* 0xfffffffc00f08947 */ /* 0x002fea000383ffff */
.L_x_2834:
[----:B------:R-:W-:Y:S05]  /*8280*/  BSYNC B6 ;  /* 0x0000000000067941 */ /* 0x000fea0003800000 */
.L_x_2829:
[----:B------:R-:W-:Y:S05]  /*8290*/  EXIT ;  /* 0x000000000000794d */ /* 0x000fea0003800000 */
.L_x_2840:
[----:B------:R-:W-:Y:S02]  /*82a0*/  IMAD.MOV.U32 R12, RZ, RZ, RZ ;  /* 0x000000ffff0c7224 */ /* 0x000fe400078e00ff */
[----:B------:R-:W-:Y:S02]  /*82b0*/  IMAD.MOV.U32 R11, RZ, RZ, 0x1f ;  /* 0x0000001fff0b7424 */ /* 0x000fe400078e00ff */
[----:B------:R-:W-:-:S07]  /*82c0*/  IMAD.MOV.U32 R15, RZ, RZ, -0x1 ;  /* 0xffffffffff0f7424 */ /* 0x000fce00078e00ff */
[----:B------:R-:W-:Y:S05]  /*82d0*/  WARPSYNC.COLLECTIVE R15, `(.L_x_2923) ;  /* 0x000000000f087348 */ /* 0x000fea0003c00000 */
[----:B------:R1:W2:Y:S02]  /*82e0*/  SHFL.IDX P6, R14, R13, R12, R11 ;  /* 0x0000000c0d0e7389 */ /* 0x0002a400000c000b */
[----:B-12---:R-:W-:Y:S01]  /*82f0*/  ENDCOLLECTIVE ;  /* 0x000000000000791b */ /* 0x006fe20003800000 */
.L_x_2923:
[----:B------:R-:W-:Y:S05]  /*8300*/  BRA `(.L_x_2924) ;  /* 0xffffff8c00b47947 */ /* 0x000fea000383ffff */
.L_x_2842:
[----:B--2---:R-:W-:-:S04]  /*8310*/  IMAD.U32 R3, RZ, RZ, UR40 ;  /* 0x00000028ff037e24 */ /* 0x004fc8000f8e00ff */
[----:B------:R2:W3:Y:S03]  /*8320*/  SYNCS.PHASECHK.TRANS64.TRYWAIT P0, [R3+URZ+0x36400], R10 ;  /* 0x0364000a030075a7 */ /* 0x0004e6000800017f */
[----:B---3--:R-:W-:Y:S05]  /*8330*/  @!P0 NANOSLEEP.SYNCS 0x989680 ;  /* 0x009896800000895d */ /* 0x008fea0003900000 */
[----:B------:R-:W3:Y:S02]  /*8340*/  @!P0 SYNCS.PHASECHK.TRANS64 P0, [R3+URZ+0x36400], R10 ;  /* 0x0364000a030085a7 */ /* 0x000ee4000800007f */
[----:B---3--:R-:W-:Y:S05]  /*8350*/  @!P0 BRA `(.L_x_2842) ;  /* 0xfffffffc00ec8947 */ /* 0x008fea000383ffff */
[----:B------:R-:W-:Y:S05]  /*8360*/  BRA `(.L_x_2841) ;  /* 0xffffff8c00e87947 */ /* 0x000fea000383ffff */
.L_x_2846:
[----:B--2---:R2:W3:Y:S02]  /*8370*/  SYNCS.PHASECHK.TRANS64.TRYWAIT P1, [R3+URZ+0x36410], R10 ;  /* 0x0364100a030075a7 */ /* 0x0044e4000802017f */
[----:B---3--:R-:W-:Y:S05]  /*8380*/  @!P1 NANOSLEEP.SYNCS 0x989680 ;  /* 0x009896800000995d */ /* 0x008fea0003900000 */
[----:B------:R-:W3:Y:S02]  /*8390*/  @!P1 SYNCS.PHASECHK.TRANS64 P1, [R3+URZ+0x36410], R10 ;  /* 0x0364100a030095a7 */ /* 0x000ee4000802007f */
[----:B---3--:R-:W-:Y:S05]  /*83a0*/  @!P1 BRA `(.L_x_2846) ;  /* 0xfffffffc00f09947 */ /* 0x008fea000383ffff */
[----:B------:R-:W-:Y:S05]  /*83b0*/  BRA `(.L_x_2845) ;  /* 0xffffff9400b47947 */ /* 0x000fea000383ffff */
.L_x_2850:
[----:B-1----:R-:W-:-:S04]  /*83c0*/  IMAD.U32 R121, RZ, RZ, UR40 ;  /* 0x00000028ff797e24 */ /* 0x002fc8000f8e00ff */
[----:B------:R1:W2:Y:S03]  /*83d0*/  SYNCS.PHASECHK.TRANS64.TRYWAIT P1, [R121+URZ+0x36430], R14 ;  /* 0x0364300e790075a7 */ /* 0x0002a6000802017f */
[----:B--2---:R-:W-:Y:S05]  /*83e0*/  @!P1 NANOSLEEP.SYNCS 0x989680 ;  /* 0x009896800000995d */ /* 0x004fea0003900000 */
[----:B------:R-:W2:Y:S02]  /*83f0*/  @!P1 SYNCS.PHASECHK.TRANS64 P1, [R121+URZ+0x36430], R14 ;  /* 0x0364300e790095a7 */ /* 0x000ea4000802007f */
[----:B--2---:R-:W-:Y:S05]  /*8400*/  @!P1 BRA `(.L_x_2850) ;  /* 0xfffffffc00ec9947 */ /* 0x004fea000383ffff */
[----:B------:R-:W-:Y:S05]  /*8410*/  BRA `(.L_x_2849) ;  /* 0xffffff9c00d87947 */ /* 0x000fea000383ffff */
.L_x_2898:
[----:B-1----:R1:W2:Y:S02]  /*8420*/  SYNCS.PHASECHK.TRANS64.TRYWAIT P1, [R12+URZ+0x36420], R13 ;  /* 0x0364200d0c0075a7 */ /* 0x0022a4000802017f */
[----:B--2---:R-:W-:Y:S05]  /*8430*/  @!P1 NANOSLEEP.SYNCS 0x989680 ;  /* 0x009896800000995d */ /* 0x004fea0003900000 */
[----:B------:R-:W2:Y:S02]  /*8440*/  @!P1 SYNCS.PHASECHK.TRANS64 P1, [R12+URZ+0x36420], R13 ;  /* 0x0364200d0c0095a7 */ /* 0x000ea4000802007f */
[----:B--2---:R-:W-:Y:S05]  /*8450*/  @!P1 BRA `(.L_x_2898) ;  /* 0xfffffffc00f09947 */ /* 0x004fea000383ffff */
[----:B------:R-:W-:Y:S05]  /*8460*/  BRA `(.L_x_2925) ;  /* 0xffffffdc00607947 */ /* 0x000fea000383ffff */
.L_x_2902:
[----:B-1----:R1:W3:Y:S02]  /*8470*/  SYNCS.PHASECHK.TRANS64.TRYWAIT P1, [R12+URZ+0x36438], R13 ;  /* 0x0364380d0c0075a7 */ /* 0x0022e4000802017f */
[----:B---3--:R-:W-:Y:S05]  /*8480*/  @!P1 NANOSLEEP.SYNCS 0x989680 ;  /* 0x009896800000995d */ /* 0x008fea0003900000 */
[----:B------:R-:W3:Y:S02]  /*8490*/  @!P1 SYNCS.PHASECHK.TRANS64 P1, [R12+URZ+0x36438], R13 ;  /* 0x0364380d0c0095a7 */ /* 0x000ee4000802007f */
[----:B---3--:R-:W-:Y:S05]  /*84a0*/  @!P1 BRA `(.L_x_2902) ;  /* 0xfffffffc00f09947 */ /* 0x008fea000383ffff */
[----:B------:R-:W-:Y:S05]  /*84b0*/  BRA `(.L_x_2926) ;  /* 0xffffffe400307947 */ /* 0x000fea000383ffff */
.L_x_2904:
[----:B--2---:R2:W3:Y:S02]  /*84c0*/  SYNCS.PHASECHK.TRANS64.TRYWAIT P1, [R12+URZ+0x36428], R0 ;  /* 0x036428000c0075a7 */ /* 0x0044e4000802017f */
[----:B---3--:R-:W-:Y:S05]  /*84d0*/  @!P1 NANOSLEEP.SYNCS 0x989680 ;  /* 0x009896800000995d */ /* 0x008fea0003900000 */
[----:B------:R-:W3:Y:S02]  /*84e0*/  @!P1 SYNCS.PHASECHK.TRANS64 P1, [R12+URZ+0x36428], R0 ;  /* 0x036428000c0095a7 */ /* 0x000ee4000802007f */
[----:B---3--:R-:W-:Y:S05]  /*84f0*/  @!P1 BRA `(.L_x_2904) ;  /* 0xfffffffc00f09947 */ /* 0x008fea000383ffff */
[----:B------:R-:W-:Y:S05]  /*8500*/  BRA `(.L_x_2927) ;  /* 0xffffffe400fc7947 */ /* 0x000fea000383ffff */
.L_x_2906:
        /* <DEDUP_REMOVED lines=8> */
.L_x_2908:
[----:B------:R-:W-:-:S07]  /*8590*/  SHF.L.U32 R5, R16, 0x1f, RZ ;  /* 0x0000001f10057819 */ /* 0x000fce00000006ff */
.L_x_2929:
[----:B---3--:R3:W4:Y:S02]  /*85a0*/  SYNCS.PHASECHK.TRANS64.TRYWAIT P1, [R12+URZ+0x36420], R5 ;  /* 0x036420050c0075a7 */ /* 0x008724000802017f */
[----:B----4-:R-:W-:Y:S05]  /*85b0*/  @!P1 NANOSLEEP.SYNCS 0x989680 ;  /* 0x009896800000995d */ /* 0x010fea0003900000 */
[----:B------:R-:W4:Y:S02]  /*85c0*/  @!P1 SYNCS.PHASECHK.TRANS64 P1, [R12+URZ+0x36420], R5 ;  /* 0x036420050c0095a7 */ /* 0x000f24000802007f */
[----:B----4-:R-:W-:Y:S05]  /*85d0*/  @!P1 BRA `(.L_x_2929) ;  /* 0xfffffffc00f09947 */ /* 0x010fea000383ffff */
[----:B------:R-:W-:Y:S05]  /*85e0*/  BRA `(.L_x_2930) ;  /* 0xffffffec00607947 */ /* 0x000fea000383ffff */
.L_x_2911:
[----:B--2---:R2:W3:Y:S02]  /*85f0*/  SYNCS.PHASECHK.TRANS64.TRYWAIT P1, [R12+URZ+0x36438], R13 ;  /* 0x0364380d0c0075a7 */ /* 0x0044e4000802017f */
[----:B---3--:R-:W-:Y:S05]  /*8600*/  @!P1 NANOSLEEP.SYNCS 0x989680 ;  /* 0x009896800000995d */ /* 0x008fea0003900000 */
[----:B------:R-:W3:Y:S02]  /*8610*/  @!P1 SYNCS.PHASECHK.TRANS64 P1, [R12+URZ+0x36438], R13 ;  /* 0x0364380d0c0095a7 */ /* 0x000ee4000802007f */
[----:B---3--:R-:W-:Y:S05]  /*8620*/  @!P1 BRA `(.L_x_2911) ;  /* 0xfffffffc00f09947 */ /* 0x008fea000383ffff */
[----:B------:R-:W-:Y:S05]  /*8630*/  BRA `(.L_x_2931) ;  /* 0xfffffff0002c7947 */ /* 0x000fea000383ffff */
.L_x_2913:
[----:B-1----:R1:W2:Y:S02]  /*8640*/  SYNCS.PHASECHK.TRANS64.TRYWAIT P1, [R12+URZ+0x36428], R5 ;  /* 0x036428050c0075a7 */ /* 0x0022a4000802017f */
[----:B--2---:R-:W-:Y:S05]  /*8650*/  @!P1 NANOSLEEP.SYNCS 0x989680 ;  /* 0x009896800000995d */ /* 0x004fea0003900000 */
[----:B------:R-:W2:Y:S02]  /*8660*/  @!P1 SYNCS.PHASECHK.TRANS64 P1, [R12+URZ+0x36428], R5 ;  /* 0x036428050c0095a7 */ /* 0x000ea4000802007f */
[----:B--2---:R-:W-:Y:S05]  /*8670*/  @!P1 BRA `(.L_x_2913) ;  /* 0xfffffffc00f09947 */ /* 0x004fea000383ffff */
[----:B------:R-:W-:Y:S05]  /*8680*/  BRA `(.L_x_2932) ;  /* 0xfffffff000dc7947 */ /* 0x000fea000383ffff */
.L_x_2915:
[----:B--2---:R2:W3:Y:S02]  /*8690*/  SYNCS.PHASECHK.TRANS64.TRYWAIT P1, [R12+URZ+0x36438], R3 ;  /* 0x036438030c0075a7 */ /* 0x0044e4000802017f */
[----:B---3--:R-:W-:Y:S05]  /*86a0*/  @!P1 NANOSLEEP.SYNCS 0x989680 ;  /* 0x009896800000995d */ /* 0x008fea0003900000 */
[----:B------:R-:W3:Y:S02]  /*86b0*/  @!P1 SYNCS.PHASECHK.TRANS64 P1, [R12+URZ+0x36438], R3 ;  /* 0x036438030c0095a7 */ /* 0x000ee4000802007f */
[----:B---3--:R-:W-:Y:S05]  /*86c0*/  @!P1 BRA `(.L_x_2915) ;  /* 0xfffffffc00f09947 */ /* 0x008fea000383ffff */
[----:B------:R-:W-:Y:S05]  /*86d0*/  BRA `(.L_x_2933) ;  /* 0xfffffff400907947 */ /* 0x000fea000383ffff */
.L_x_2917:
[----:B------:R-:W-:Y:S01]  /*86e0*/  BSSY B0, `(.L_x_2934) ;  /* 0x0000006000007945 */ /* 0x000fe20003800000 */
[----:B------:R-:W-:-:S07]  /*86f0*/  IMAD.MOV.U32 R15, RZ, RZ, -0x1 ;  /* 0xffffffffff0f7424 */ /* 0x000fce00078e00ff */
[----:B-1----:R-:W-:Y:S05]  /*8700*/  WARPSYNC.COLLECTIVE R15, `(.L_x_2935) ;  /* 0x000000000f0c7348 */ /* 0x002fea0003c00000 */
[----:B------:R-:W-:Y:S02]  /*8710*/  ELECT P6, UR62, PT ;  /* 0x00000000003e782f */ /* 0x000fe400038c0000 */
[----:B------:R-:W-:Y:S01]  /*8720*/  MOV R14, UR62 ;  /* 0x0000003e000e7c02 */ /* 0x000fe20008000f00 */
[----:B-1----:R-:W-:Y:S10]  /*8730*/  ENDCOLLECTIVE ;  /* 0x000000000000791b */ /* 0x002ff40003800000 */
.L_x_2935:
[----:B------:R-:W-:Y:S05]  /*8740*/  BSYNC B0 ;  /* 0x0000000000007941 */ /* 0x000fea0003800000 */
.L_x_2934:
[----:B------:R-:W-:Y:S05]  /*8750*/  BRA `(.L_x_2936) ;  /* 0xfffffff800507947 */ /* 0x000fea000383ffff */
.L_x_2919:
[----:B--2---:R2:W3:Y:S02]  /*8760*/  SYNCS.PHASECHK.TRANS64.TRYWAIT P0, [R5+URZ], R2 ;  /* 0x00000002050075a7 */ /* 0x0044e4000800017f */
[----:B---3--:R-:W-:Y:S05]  /*8770*/  @!P0 NANOSLEEP.SYNCS 0x989680 ;  /* 0x009896800000895d */ /* 0x008fea0003900000 */
[----:B------:R-:W3:Y:S02]  /*8780*/  @!P0 SYNCS.PHASECHK.TRANS64 P0, [R5+URZ], R2 ;  /* 0x00000002050085a7 */ /* 0x000ee4000800007f */
[----:B---3--:R-:W-:Y:S05]  /*8790*/  @!P0 BRA `(.L_x_2919) ;  /* 0xfffffffc00f08947 */ /* 0x008fea000383ffff */
[----:B------:R-:W-:Y:S05]  /*87a0*/  BRA `(.L_x_2937) ;  /* 0xfffffff800907947 */ /* 0x000fea000383ffff */
.L_x_2920:
[----:B---3--:R3:W4:Y:S02]  /*87b0*/  SYNCS.PHASECHK.TRANS64.TRYWAIT P0, [R23+URZ], R0 ;  /* 0x00000000170075a7 */ /* 0x008724000800017f */
[----:B----4-:R-:W-:Y:S05]  /*87c0*/  @!P0 NANOSLEEP.SYNCS 0x989680 ;  /* 0x009896800000895d */ /* 0x010fea0003900000 */
[----:B------:R-:W4:Y:S02]  /*87d0*/  @!P0 SYNCS.PHASECHK.TRANS64 P0, [R23+URZ], R0 ;  /* 0x00000000170085a7 */ /* 0x000f24000800007f */
[----:B----4-:R-:W-:Y:S05]  /*87e0*/  @!P0 BRA `(.L_x_2920) ;  /* 0xfffffffc00f08947 */ /* 0x010fea000383ffff */
[----:B------:R-:W-:Y:S05]  /*87f0*/  BRA `(.L_x_2938) ;  /* 0xfffffff800847947 */ /* 0x000fea000383ffff */
.L_x_2939:
        /* <DEDUP_REMOVED lines=16> */
.L_x_3873:


//--------------------- .text._ZN7cutlass13device_kernelIN5flash11enable_sm90INS1_16FlashAttnBwdSm90INS1_25CollectiveMainloopBwdSm90ILi2ELi1ELi1EN4cute5tupleIJNS5_1CILi1EEES8_S8_EEENS6_IJNS7_ILi64EEENS7_ILi96EEENS7_ILi192EEEEEENS_6half_tEfNS_4arch4Sm90ELb1ELb0ELb1ELb0ELb1ELb0ELb1ELb0ELi3ELi1ELi1ELi1ELb0EEENS1_24CollectiveEpilogueBwdGQAISD_fSG_Li384ELb0ELb1EEENS1_25SingleTileBwdLPTSchedulerILb0ELi96ELb1EEEEEEEEEvNT_6ParamsE --------------------------
	.section	.text._ZN7cutlass13device_kernelIN5flash11enable_sm90INS1_16FlashAttnBwdSm90INS1_25CollectiveMainloopBwdSm90ILi2ELi1ELi1EN4cute5tupleIJNS5_1CILi1EEES8_S8_EEENS6_IJNS7_ILi64EEENS7_ILi96EEENS7_ILi192EEEEEENS_6half_tEfNS_4arch4Sm90ELb1ELb0ELb1ELb0ELb1ELb0ELb1ELb0ELi3ELi1ELi1ELi1ELb0EEENS1_24CollectiveEpilogueBwdGQAISD_fSG_Li384ELb0ELb1EEENS1_25SingleTileBwdLPTSchedulerILb0ELi96ELb1EEEEEEEEEvNT_6ParamsE,"ax",@progbits
	.align	128
.text._ZN7cutlass13device_kernelIN5flash11enable_sm90INS1_16FlashAttnBwdSm90INS1_25CollectiveMainloopBwdSm90ILi2ELi1ELi1EN4cute5tupleIJNS5_1CILi1EEES8_S8_EEENS6_IJNS7_ILi64EEENS7_ILi96EEENS7_ILi192EEEEEENS_6half_tEfNS_4arch4Sm90ELb1ELb0ELb1ELb0ELb1ELb0ELb1ELb0ELi3ELi1ELi1ELi1ELb0EEENS1_24CollectiveEpilogueBwdGQAISD_fSG_Li384ELb0ELb1EEENS1_25SingleTileBwdLPTSchedulerILb0ELi96ELb1EEEEEEEEEvNT_6ParamsE:
        .type           _ZN7cutlass13device_kernelIN5flash11enable_sm90INS1_16FlashAttnBwdSm90INS1_25CollectiveMainloopBwdSm90ILi2ELi1ELi1EN4cute5tupleIJNS5_1CILi1EEES8_S8_EEENS6_IJNS7_ILi64EEENS7_ILi96EEENS7_ILi192EEEEEENS_6half_tEfNS_4arch4Sm90ELb1ELb0ELb1ELb0ELb1ELb0ELb1ELb0ELi3ELi1ELi1ELi1ELb0EEENS1_24CollectiveEpilogueBwdGQAISD_fSG_Li384ELb0ELb1EEENS1_25SingleTileBwdLPTSchedulerILb0ELi96ELb1EEEEEEEEEvNT_6ParamsE,@function
        .size           _ZN7cutlass13device_kernelIN5flash11enable_sm90INS1_16FlashAttnBwdSm90INS1_25CollectiveMainloopBwdSm90ILi2ELi1ELi1EN4cute5tupleIJNS5_1CILi1EEES8_S8_EEENS6_IJNS7_ILi64EEENS7_ILi96EEENS7_ILi192EEEEEENS_6half_tEfNS_4arch4Sm90ELb1ELb0ELb1ELb0ELb1ELb0ELb1ELb0ELi3ELi1ELi1ELi1ELb0EEENS1_24CollectiveEpilogueBwdGQAISD_fSG_Li384ELb0ELb1EEENS1_25SingleTileBwdLPTSchedulerILb0ELi96ELb1EEEEEEEEEvNT_6ParamsE,(.L_x_3874 - _ZN7cutlass13device_kernelIN5flash11enable_sm90INS1_16FlashAttnBwdSm90INS1_25CollectiveMainloopBwdSm90ILi2ELi1ELi1EN4cute5tupleIJNS5_1CILi1EEES8_S8_EEENS6_IJNS7_ILi64EEENS7_ILi96EEENS7_ILi192EEEEEENS_6half_tEfNS_4arch4Sm90ELb1ELb0ELb1ELb0ELb1ELb0ELb1ELb0ELi3ELi1ELi1ELi1ELb0EEENS1_24CollectiveEpilogueBwdGQAISD_fSG_Li384ELb0ELb1EEENS1_25SingleTileBwdLPTSchedulerILb0ELi96ELb1EEEEEEEEEvNT_6ParamsE)
        .other          _ZN7cutlass13device_kernelIN5flash11enable_sm90INS1_16FlashAttnBwdSm90INS1_25CollectiveMainloopBwdSm90ILi2ELi1ELi1EN4cute5tupleIJNS5_1CILi1EEES8_S8_EEENS6_IJNS7_ILi64EEENS7_ILi96EEENS7_ILi192EEEEEENS_6half_tEfNS_4arch4Sm90ELb1ELb0ELb1ELb0ELb1ELb0ELb1ELb0ELi3ELi1ELi1ELi1ELb0EEENS1_24CollectiveEpilogueBwdGQAISD_fSG_Li384ELb0ELb1EEENS1_25SingleTileBwdLPTSchedulerILb0ELi96ELb1EEEEEEEEEvNT_6ParamsE,@"STO_CUDA_ENTRY STV_DEFAULT"
_ZN7cutlass13device_kernelIN5flash11enable_sm90INS1_16FlashAttnBwdSm90INS1_25CollectiveMainloopBwdSm90ILi2ELi1ELi1EN4cute5tupleIJNS5_1CILi1EEES8_S8_EEENS6_IJNS7_ILi64EEENS7_ILi96EEENS7_ILi192EEEEEENS_6half_tEfNS_4arch4Sm90ELb1ELb0ELb1ELb0ELb1ELb0ELb1ELb0ELi3ELi1ELi1ELi1ELb0EEENS1_24CollectiveEpilogueBwdGQAISD_fSG_Li384ELb0ELb1EEENS1_25SingleTileBwdLPTSchedulerILb0ELi96ELb1EEEEEEEEEvNT_6ParamsE:
        /* <DEDUP_REMOVED lines=23> */
.L_x_2941:
[----:B------:R-:W-:Y:S05]  /*0170*/  BSYNC B0 ;  /* 0x0000000000007941 */ /* 0x000fea0003800000 */
.L_x_2940:
        /* <DEDUP_REMOVED lines=34> */
.L_x_2942:
        /* <DEDUP_REMOVED lines=20> */
.L_x_2943:
[----:B---3--:R-:W-:Y:S01]  /*04e0*/  ISETP.NE.AND P0, PT, R2, RZ, PT ;  /* 0x000000ff0200720c */ /* 0x008fe20003f05270 */
[----:B------:R-:W-:Y:S01]  /*04f0*/  IMAD.MOV.U32 R2, RZ, RZ, 0x1 ;  /* 0x00000001ff027424 */ /* 0x000fe200078e00ff */
[----:B------:R-:W-:Y:S01]  /*0500*/  NOP ;  /* 0x0000000000007918 */ /* 0x000fe20000000000 */
[----:B------:R-:W-:Y:S01]  /*0510*/  ULDC.64 UR38, c[0x0][0x208] ;  /* 0x0000820000267ab9 */ /* 0x000fe20000000a00 */
[----:B------:R-:W-:Y:S02]  /*0520*/  BSSY B6, `(.L_x_2944) ;  /* 0x00008ca000067945 */ /* 0x000fe40003800000 */
[----:B------:R-:W-:-:S05]  /*0530*/  SEL R2, R2, 0x2, !P0 ;  /* 0x0000000202027807 */ /* 0x000fca0004000000 */
[----:B------:R3:W-:Y:S01]  /*0540*/  STL [R1+0xc], R2 ;  /* 0x00000c0201007387 */ /* 0x0007e20000100800 */
[----:B-12-4-:R-:W-:Y:S06]  /*0550*/  BAR.SYNC.DEFER_BLOCKING 0x0 ;  /* 0x0000000000007b1d */ /* 0x016fec0000010000 */
[----:B------:R-:W-:Y:S05]  /*0560*/  @!P0 BRA `(.L_x_2945) ;  /* 0x0000004800248947 */ /* 0x000fea0003800000 */
.L_x_2946:
        /* <DEDUP_REMOVED lines=32> */
.L_x_2947:
[----:B------:R-:W-:Y:S01]  /*0770*/  ULDC UR7, c[0x0][0x8cc] ;  /* 0x0002330000077ab9 */ /* 0x000fe20000000800 */
[----:B------:R-:W-:Y:S01]  /*0780*/  UMOV UR36, UR10 ;  /* 0x0000000a00247c82 */ /* 0x000fe20008000000 */
[----:B------:R-:W-:-:S11]  /*0790*/  UISETP.NE.AND UP0, UPT, UR7, 0x1, UPT ;  /* 0x000000010700788c */ /* 0x000fd6000bf05270 */
[----:B------:R-:W-:Y:S02]  /*07a0*/  @UP0 ULDC.64 UR8, c[0x0][0x8d0] ;  /* 0x0002340000080ab9 */ /* 0x000fe40000000a00 */
[----:B------:R-:W-:-:S04]  /*07b0*/  UIMAD.WIDE.U32 UR4, UR10, UR8, URZ ;  /* 0x000000080a0472a5 */ /* 0x000fc8000f8e003f */
[----:B------:R-:W-:-:S04]  /*07c0*/  @UP0 USHF.R.U32.HI UR36, URZ, UR9, UR5 ;  /* 0x000000093f240299 */ /* 0x000fc80008011605 */
[----:B------:R-:W-:-:S12]  /*07d0*/  UIMAD UR4, UR36, UR7, URZ ;  /* 0x00000007240472a4 */ /* 0x000fd8000f8e023f */
.L_x_2948:
        /* <DEDUP_REMOVED lines=106> */
.L_x_2952:
        /* <DEDUP_REMOVED lines=15> */
.L_x_2951:
        /* <DEDUP_REMOVED lines=20> */
.L_x_2954:
        /* <DEDUP_REMOVED lines=15> */
.L_x_2953:
        /* <DEDUP_REMOVED lines=8> */
.L_x_3069:
        /* <DEDUP_REMOVED lines=19> */
.L_x_2956:
        /* <DEDUP_REMOVED lines=109> */
.L_x_2968:
[----:B------:R-:W-:-:S13]  /*1a20*/  ISETP.NE.AND P0, PT, R8, 0x3, PT ;  /* 0x000000030800780c */ /* 0x000fda0003f05270 */
[----:B-1----:R-:W-:Y:S05]  /*1a30*/  @!P0 BRA `(.L_x_2958) ;  /* 0x0000000000048947 */ /* 0x002fea0003800000 */
[----:B------:R-:W-:Y:S01]  /*1a40*/  BPT.TRAP 0x1 ;  /* 0x000000040000795c */ /* 0x000fe20000300000 */
.L_x_2958:
[----:B------:R-:W-:Y:S02]  /*1a50*/  LEA R3, R2, UR43, 0x3 ;  /* 0x0000002b02037c11 */ /* 0x000fe4000f8e18ff */
[----:B------:R-:W-:-:S04]  /*1a60*/  SHF.L.U32 R10, R7, 0x1f, RZ ;  /* 0x0000001f070a7819 */ /* 0x000fc800000006ff */
[----:B------:R1:W2:Y:S01]  /*1a70*/  SYNCS.PHASECHK.TRANS64.TRYWAIT P1, [R3+URZ+0x36410], R10 ;  /* 0x0364100a030075a7 */ /* 0x0002a2000802017f */
[----:B------:R-:W-:Y:S05]  /*1a80*/  @!P0 BRA `(.L_x_2959) ;  /* 0x0000000000048947 */ /* 0x000fea0003800000 */
[----:B------:R-:W-:Y:S01]  /*1a90*/  BPT.TRAP 0x1 ;  /* 0x000000040000795c */ /* 0x000fe20000300000 */
.L_x_2959:
[----:B--2---:R-:W-:Y:S05]  /*1aa0*/  @P1 BRA `(.L_x_2960) ;  /* 0x0000000000081947 */ /* 0x004fea0003800000 */
[----:B------:R-:W2:Y:S02]  /*1ab0*/  SYNCS.PHASECHK.TRANS64.TRYWAIT P1, [R3+URZ+0x36410], R10 ;  /* 0x0364100a030075a7 */ /* 0x000ea4000802017f */
[----:B--2---:R-:W-:Y:S05]  /*1ac0*/  @!P1 BRA `(.L_x_2961) ;  /* 0x0000007400f89947 */ /* 0x004fea0003800000 */
.L_x_2960:
        /* <DEDUP_REMOVED lines=103> */
.L_x_2962:
[----:B------:R-:W-:-:S04]  /*2140*/  SHF.L.U32 R14, R5, 0x1f, RZ ;  /* 0x0000001f050e7819 */ /* 0x000fc800000006ff */
[----:B------:R1:W1:Y:S01]  /*2150*/  SYNCS.PHASECHK.TRANS64.TRYWAIT P1, [UR43+0x36430], R14 ;  /* 0x0364300eff0075a7 */ /* 0x000262000802016b */
[----:B------:R-:W-:Y:S05]  /*2160*/  @!P0 BRA `(.L_x_2963) ;  /* 0x0000000000048947 */ /* 0x000fea0003800000 */
[----:B------:R-:W-:Y:S01]  /*2170*/  BPT.TRAP 0x1 ;  /* 0x000000040000795c */ /* 0x000fe20000300000 */
.L_x_2963:
        /* <DEDUP_REMOVED lines=36> */
.L_x_2964:
        /* <DEDUP_REMOVED lines=351> */
.L_x_2966:
        /* <DEDUP_REMOVED lines=60> */
.L_x_2967:
        /* <DEDUP_REMOVED lines=62> */
.L_x_2950:
[----:B------:R-:W-:Y:S05]  /*4150*/  @P0 BRA `(.L_x_2949) ;  /* 0x0000005000180947 */ /* 0x000fea0003800000 */
[----:B------:R-:W1:Y:S01]  /*4160*/  S2R R4, SR_TID.X ;  /* 0x0000000000047919 */ /* 0x000e620000002100 */
[----:B------:R-:W-:Y:S01]  /*4170*/  ULDC UR8, c[0x0][0x850] ;  /* 0x0002140000087ab9 */ /* 0x000fe20000000800 */
[----:B------:R-:W-:Y:S01]  /*4180*/  UMOV UR10, UR41 ;  /* 0x00000029000a7c82 */ /* 0x000fe20008000000 */
[----:B------:R-:W-:Y:S01]  /*4190*/  UISETP.NE.AND UP0, UPT, UR8, 0x1, UPT ;  /* 0x000000010800788c */ /* 0x000fe2000bf05270 */
[----:B------:R-:W2:Y:S01]  /*41a0*/  S2UR UR17, SR_CgaCtaId ;  /* 0x00000000001179c3 */ /* 0x000ea20000008800 */
[----:B------:R-:W-:Y:S01]  /*41b0*/  ULDC.64 UR12, c[0x0][0x818] ;  /* 0x00020600000c7ab9 */ /* 0x000fe20000000a00 */
[----:B------:R-:W-:Y:S01]  /*41c0*/  ULOP3.LUT UR36, URZ, UR36, URZ, 0x33, !UPT ;  /* 0x000000243f247292 */ /* 0x000fe2000f8e333f */
[----:B------:R-:W-:Y:S01]  /*41d0*/  BSSY B0, `(.L_x_2969) ;  /* 0x0000056000007945 */ /* 0x000fe20003800000 */
[----:B------:R-:W-:Y:S01]  /*41e0*/  ULDC UR6, c[0x0][0x8b4] ;  /* 0x00022d0000067ab9 */ /* 0x000fe20000000800 */
[----:B------:R-:W-:Y:S01]  /*41f0*/  ULDC UR14, c[0x0][0x80c] ;  /* 0x00020300000e7ab9 */ /* 0x000fe20000000800 */
[----:B------:R-:W-:-:S02]  /*4200*/  UIADD3 UR36, UR36, UR6, URZ ;  /* 0x0000000624247290 */ /* 0x000fc4000fffe03f */
[----:B------:R-:W-:Y:S02]  /*4210*/  UIMAD UR11, UR37, UR14, URZ ;  /* 0x0000000e250b72a4 */ /* 0x000fe4000f8e023f */
[----:B------:R-:W-:Y:S01]  /*4220*/  @UP0 ULDC UR4, c[0x0][0x854] ;  /* 0x0002150000040ab9 */ /* 0x000fe20000000800 */
[----:B------:R-:W-:Y:S01]  /*4230*/  @UP0 ULDC UR7, c[0x0][0x858] ;  /* 0x0002160000070ab9 */ /* 0x000fe20000000800 */
[----:B------:R-:W-:Y:S01]  /*4240*/  UIMAD.WIDE.U32 UR4, UR41, UR4, URZ ;  /* 0x00000004290472a5 */ /* 0x000fe2000f8e003f */
[----:B------:R-:W-:Y:S01]  /*4250*/  UMOV UR16, 0x400 ;  /* 0x0000040000107882 */ /* 0x000fe20000000000 */
[----:B------:R-:W-:Y:S02]  /*4260*/  UIMAD UR6, UR36, 0x4800, URZ ;  /* 0x00004800240678a4 */ /* 0x000fe4000f8e023f */
[----:B------:R-:W-:Y:S02]  /*4270*/  @UP0 USHF.R.U32.HI UR10, URZ, UR7, UR5 ;  /* 0x000000073f0a0299 */ /* 0x000fe40008011605 */
[----:B------:R-:W-:-:S02]  /*4280*/  USHF.R.S32.HI UR7, URZ, 0x1f, UR6 ;  /* 0x0000001f3f077899 */ /* 0x000fc40008011406 */
[----:B------:R-:W-:Y:S01]  /*4290*/  USHF.R.S32.HI UR15, URZ, 0x1f, UR10 ;  /* 0x0000001f3f0f7899 */ /* 0x000fe2000801140a */
[----:B------:R-:W-:Y:S01]  /*42a0*/  ULDC.64 UR20, c[0x0][0x840] ;  /* 0x0002100000147ab9 */ /* 0x000fe20000000a00 */
[----:B------:R-:W-:Y:S02]  /*42b0*/  UIMAD.WIDE.U32 UR4, UR10, UR12, UR6 ;  /* 0x0000000c0a0472a5 */ /* 0x000fe4000f8e0006 */
[----:B------:R-:W-:Y:S01]  /*42c0*/  UIMAD UR9, UR15, UR12, URZ ;  /* 0x0000000c0f0972a4 */ /* 0x000fe2000f8e023f */
[C---:B-1----:R-:W-:Y:S01]  /*42d0*/  VIADD R3, R4.reuse, 0xffffff80 ;  /* 0xffffff8004037836 */ /* 0x042fe20000000000 */
[----:B------:R-:W-:Y:S01]  /*42e0*/  UIMAD UR19, UR15, UR20, URZ ;  /* 0x000000140f1372a4 */ /* 0x000fe2000f8e023f */
[----:B------:R-:W-:Y:S01]  /*42f0*/  BAR.SYNC.DEFER_BLOCKING 0x1, 0x180 ;  /* 0x0046000000007b1d */ /* 0x000fe20000010000 */
[----:B------:R-:W-:Y:S01]  /*4300*/  UIMAD UR18, UR10, UR13, UR9 ;  /* 0x0000000d0a1272a4 */ /* 0x000fe2000f8e0209 */
[----:B------:R-:W-:Y:S01]  /*4310*/  ISETP.NE.AND P1, PT, R4, 0x80, PT ;  /* 0x000000800400780c */ /* 0x000fe20003f25270 */
[----:B------:R-:W-:Y:S01]  /*4320*/  UIMAD.WIDE.U32 UR6, UR10, UR20, UR6 ;  /* 0x000000140a0672a5 */ /* 0x000fe2000f8e0006 */
[----:B------:R-:W-:Y:S01]  /*4330*/  SHF.R.S32.HI R0, RZ, 0x1f, R3 ;  /* 0x0000001fff007819 */ /* 0x000fe20000011403 */
[----:B------:R-:W-:Y:S01]  /*4340*/  UIMAD UR19, UR10, UR21, UR19 ;  /* 0x000000150a1372a4 */ /* 0x000fe2000f8e0213 */
[----:B------:R-:W-:Y:S01]  /*4350*/  ISETP.NE.AND P0, PT, R3, RZ, PT ;  /* 0x000000ff0300720c */ /* 0x000fe20003f05270 */
[----:B------:R-:W-:Y:S01]  /*4360*/  ULDC UR9, c[0x0][0x870] ;  /* 0x00021c0000097ab9 */ /* 0x000fe20000000800 */
[----:B------:R-:W-:Y:S01]  /*4370*/  LEA.HI R2, R0, R3, RZ, 0x7 ;  /* 0x0000000300027211 */ /* 0x000fe200078f38ff */
[----:B------:R-:W-:Y:S01]  /*4380*/  UIMAD UR9, UR9, UR36, URZ ;  /* 0x00000024090972a4 */ /* 0x000fe2000f8e023f */
[----:B------:R-:W-:-:S02]  /*4390*/  ULDC.64 UR12, c[0x0][0x868] ;  /* 0x00021a00000c7ab9 */ /* 0x000fc40000000a00 */
[----:B------:R-:W-:Y:S01]  /*43a0*/  LOP3.LUT R0, R2, 0x3fffff80, RZ, 0xc0, !PT ;  /* 0x3fffff8002007812 */ /* 0x000fe200078ec0ff */
[----:B------:R-:W-:Y:S01]  /*43b0*/  UIMAD UR14, UR9, UR14, URZ ;  /* 0x0000000e090e72a4 */ /* 0x000fe2000f8e023f */
[----:B------:R-:W-:Y:S01]  /*43c0*/  SHF.R.S32.HI R5, RZ, 0x7, R2 ;  /* 0x00000007ff057819 */ /* 0x000fe20000011402 */
[----:B--2---:R-:W-:Y:S02]  /*43d0*/  ULEA UR9, UR17, UR16, 0x18 ;  /* 0x0000001011097291 */ /* 0x004fe4000f8ec03f */
[----:B------:R-:W-:Y:S01]  /*43e0*/  IMAD.IADD R0, R3, 0x1, -R0 ;  /* 0x0000000103007824 */ /* 0x000fe200078e0a00 */
[----:B------:R-:W-:Y:S02]  /*43f0*/  USHF.R.S32.HI UR16, URZ, 0x1f, UR11 ;  /* 0x0000001f3f107899 */ /* 0x000fe4000801140b */
[----:B------:R-:W-:Y:S01]  /*4400*/  USHF.R.S32.HI UR17, URZ, 0x1f, UR14 ;  /* 0x0000001f3f117899 */ /* 0x000fe2000801140e */
[----:B------:R-:W-:Y:S01]  /*4410*/  IMAD R0, R5, 0x600, R0 ;  /* 0x0000060005007824 */ /* 0x000fe200078e0200 */
[----:B------:R-:W-:Y:S01]  /*4420*/  UIADD3 UR11, UP0, UP1, UR14, UR11, UR10 ;  /* 0x0000000b0e0b7290 */ /* 0x000fe2000f91e00a */
[----:B------:R-:W-:-:S02]  /*4430*/  ULDC.64 UR20, c[0x0][0x820] ;  /* 0x0002080000147ab9 */ /* 0x000fc40000000a00 */
[----:B------:R-:W-:Y:S01]  /*4440*/  IMAD.SHL.U32 R0, R0, 0x4, RZ ;  /* 0x0000000400007824 */ /* 0x000fe200078e00ff */
[----:B------:R-:W-:Y:S02]  /*4450*/  UIADD3.X UR16, UR17, UR16, UR15, UP0, UP1 ;  /* 0x0000001011107290 */ /* 0x000fe400087e240f */
[----:B------:R-:W-:Y:S02]  /*4460*/  USHF.L.U32 UR14, UR11, 0x2, URZ ;  /* 0x000000020b0e7899 */ /* 0x000fe4000800063f */
[----:B------:R-:W-:Y:S01]  /*4470*/  LEA R0, R0, UR9, 0x2 ;  /* 0x0000000900007c11 */ /* 0x000fe2000f8e10ff */
[----:B------:R-:W-:Y:S02]  /*4480*/  USHF.L.U64.HI UR11, UR11, 0x2, UR16 ;  /* 0x000000020b0b7899 */ /* 0x000fe40008010210 */
[----:B------:R-:W-:Y:S02]  /*4490*/  UIADD3 UR15, UP0, UR14, UR12, URZ ;  /* 0x0000000c0e0f7290 */ /* 0x000fe4000ff1e03f */
[----:B------:R1:W-:Y:S01]  /*44a0*/  STS.128 [R0], R24 ;  /* 0x0000001800007388 */ /* 0x0003e20000000c00 */
[----:B------:R-:W-:-:S02]  /*44b0*/  USHF.R.S32.HI UR12, URZ, 0x1f, UR37 ;  /* 0x0000001f3f0c7899 */ /* 0x000fc40008011425 */
[----:B------:R-:W-:Y:S01]  /*44c0*/  UIADD3.X UR16, UR11, UR13, URZ, UP0, !UPT ;  /* 0x0000000d0b107290 */ /* 0x000fe200087fe43f */
[----:B------:R1:W-:Y:S01]  /*44d0*/  STS.128 [R0+0x800], R28 ;  /* 0x0008001c00007388 */ /* 0x0003e20000000c00 */
[----:B------:R-:W-:Y:S01]  /*44e0*/  ULDC.64 UR22, c[0x0][0x848] ;  /* 0x0002120000167ab9 */ /* 0x000fe20000000a00 */
[----:B------:R-:W-:Y:S01]  /*44f0*/  UIMAD UR13, UR12, UR20, URZ ;  /* 0x000000140c0d72a4 */ /* 0x000fe2000f8e023f */
[----:B------:R-:W-:Y:S01]  /*4500*/  IMAD.U32 R2, RZ, RZ, UR15 ;  /* 0x0000000fff027e24 */ /* 0x000fe2000f8e00ff */
[----:B------:R1:W-:Y:S01]  /*4510*/  STS.128 [R0+0x1000], R32 ;  /* 0x0010002000007388 */ /* 0x0003e20000000c00 */
[----:B------:R-:W-:Y:S01]  /*4520*/  UIADD3 UR5, UR5, UR18, URZ ;  /* 0x0000001205057290 */ /* 0x000fe2000fffe03f */
[----:B------:R-:W-:Y:S01]  /*4530*/  IMAD.U32 R3, RZ, RZ, UR16 ;  /* 0x00000010ff037e24 */ /* 0x000fe2000f8e00ff */
[----:B------:R-:W-:Y:S01]  /*4540*/  UIMAD UR12, UR12, UR22, URZ ;  /* 0x000000160c0c72a4 */ /* 0x000fe2000f8e023f */
[----:B------:R1:W-:Y:S01]  /*4550*/  STS.128 [R0+0x1800], R36 ;  /* 0x0018002400007388 */ /* 0x0003e20000000c00 */
[----:B------:R-:W-:-:S02]  /*4560*/  UIADD3 UR7, UR7, UR19, URZ ;  /* 0x0000001307077290 */ /* 0x000fc4000fffe03f */
[----:B------:R-:W-:Y:S01]  /*4570*/  UIMAD UR13, UR37, UR21, UR13 ;  /* 0x00000015250d72a4 */ /* 0x000fe2000f8e020d */
[----:B------:R1:W-:Y:S01]  /*4580*/  STS.128 [R0+0x2000], R40 ;  /* 0x0020002800007388 */ /* 0x0003e20000000c00 */
[----:B------:R-:W-:Y:S02]  /*4590*/  UIMAD.WIDE.U32 UR4, UR37, UR20, UR4 ;  /* 0x00000014250472a5 */ /* 0x000fe4000f8e0004 */
[----:B------:R-:W-:Y:S01]  /*45a0*/  UIMAD UR12, UR37, UR23, UR12 ;  /* 0x00000017250c72a4 */ /* 0x000fe2000f8e020c */
[----:B------:R1:W-:Y:S01]  /*45b0*/  STS.128 [R0+0x2800], R44 ;  /* 0x0028002c00007388 */ /* 0x0003e20000000c00 */
[----:B------:R-:W-:Y:S01]  /*45c0*/  UIMAD.WIDE.U32 UR6, UR37, UR22, UR6 ;  /* 0x00000016250672a5 */ /* 0x000fe2000f8e0006 */
[----:B------:R-:W-:Y:S02]  /*45d0*/  ULDC.64 UR18, c[0x0][0x800] ;  /* 0x0002000000127ab9 */ /* 0x000fe40000000a00 */
[----:B------:R1:W-:Y:S01]  /*45e0*/  STS.128 [R0+0x3000], R48 ;  /* 0x0030003000007388 */ /* 0x0003e20000000c00 */
[----:B------:R-:W-:Y:S01]  /*45f0*/  ULDC.64 UR20, c[0x0][0x828] ;  /* 0x00020a0000147ab9 */ /* 0x000fe20000000a00 */
[----:B------:R-:W-:-:S02]  /*4600*/  UIADD3 UR17, -UR10, URZ, URZ ;  /* 0x0000003f0a117290 */ /* 0x000fc4000fffe13f */
[----:B------:R1:W-:Y:S01]  /*4610*/  STS.128 [R0+0x3800], R52 ;  /* 0x0038003400007388 */ /* 0x0003e20000000c00 */
[----:B------:R-:W-:Y:S02]  /*4620*/  UIADD3 UR10, UR5, UR13, URZ ;  /* 0x0000000d050a7290 */ /* 0x000fe4000fffe03f */
[----:B------:R-:W-:Y:S01]  /*4630*/  ULEA UR18, UP0, UR4, UR18, 0x2 ;  /* 0x0000001204127291 */ /* 0x000fe2000f80103f */
[----:B------:R1:W-:Y:S01]  /*4640*/  STS.128 [R0+0x4000], R56 ;  /* 0x0040003800007388 */ /* 0x0003e20000000c00 */
[----:B------:R-:W-:Y:S02]  /*4650*/  UIADD3 UR5, UR7, UR12, URZ ;  /* 0x0000000c07057290 */ /* 0x000fe4000fffe03f */
[----:B------:R-:W-:Y:S01]  /*4660*/  ULEA UR20, UP1, UR6, UR20, 0x2 ;  /* 0x0000001406147291 */ /* 0x000fe2000f82103f */
[----:B------:R1:W-:Y:S01]  /*4670*/  STS.128 [R0+0x4800], R60 ;  /* 0x0048003c00007388 */ /* 0x0003e20000000c00 */
[----:B------:R-:W-:Y:S02]  /*4680*/  ULEA.HI.X UR19, UR4, UR19, UR10, 0x2, UP0 ;  /* 0x0000001304137291 */ /* 0x000fe400080f140a */
[----:B------:R-:W-:Y:S01]  /*4690*/  ULEA.HI.X UR5, UR6, UR21, UR5, 0x2, UP1 ;  /* 0x0000001506057291 */ /* 0x000fe200088f1405 */
[----:B------:R1:W-:Y:S01]  /*46a0*/  STS.128 [R0+0x5000], R64 ;  /* 0x0050004000007388 */ /* 0x0003e20000000c00 */
[----:B------:R-:W-:-:S03]  /*46b0*/  UIMAD UR17, UR8, UR17, UR41 ;  /* 0x00000011081172a4 */ /* 0x000fc6000f8e0229 */
[----:B------:R1:W-:Y:S01]  /*46c0*/  STS.128 [R0+0x5800], R68 ;  /* 0x0058004400007388 */ /* 0x0003e20000000c00 */
[----:B------:R-:W-:Y:S08]  /*46d0*/  @P0 BRA `(.L_x_2970) ;  /* 0x0000000000140947 */ /* 0x000ff00003800000 */
.L_x_2971:
[----:B------:R-:W2:Y:S04]  /*46e0*/  LDG.E.STRONG.GPU R4, desc[UR38][R2.64] ;  /* 0x0000002602047981 */ /* 0x000ea8000c1ef900 */
[----:B--2---:R-:W-:Y:S01]  /*46f0*/  CCTL.IVALL ;  /* 0x00000000ff00798f */ /* 0x004fe20002000000 */
[----:B------:R-:W-:Y:S05]  /*4700*/  YIELD ;  /* 0x0000000000007946 */ /* 0x000fea0003800000 */
[----:B------:R-:W-:-:S13]  /*4710*/  ISETP.NE.AND P0, PT, R4, UR17, PT ;  /* 0x0000001104007c0c */ /* 0x000fda000bf05270 */
[----:B------:R-:W-:Y:S05]  /*4720*/  @P0 BRA `(.L_x_2971) ;  /* 0xfffffffc00ec0947 */ /* 0x000fea000383ffff */
.L_x_2970:
[----:B------:R-:W-:Y:S05]  /*4730*/  BSYNC B0 ;  /* 0x0000000000007941 */ /* 0x000fea0003800000 */
.L_x_2969:
[----:B------:R-:W-:-:S03]  /*4740*/  UMOV UR4, 0xffffffff ;  /* 0xffffffff00047882 */ /* 0x000fc60000000000 */
[----:B------:R-:W-:Y:S05]  /*4750*/  BRA.DIV UR4, `(.L_x_2972) ;  /* 0x0000004e04007947 */ /* 0x000fea000b800000 */
[----:B------:R-:W-:Y:S01]  /*4760*/  NOP ;  /* 0x0000000000007918 */ /* 0x000fe20000000000 */
.L_x_3072:
        /* <DEDUP_REMOVED lines=15> */
.L_x_2975:
[----:B------:R-:W-:Y:S01]  /*4860*/  @P0 ELECT P2, URZ, PT ;  /* 0x00000000003f082f */ /* 0x000fe20003840000 */
[----:B------:R2:W-:-:S12]  /*4870*/  UBLKRED.G.S.ADD.F32.RN [UR4], [UR9], UR6, desc[UR12] ;  /* 0x00000c04090073bb */ /* 0x0005d800080a1406 */
[----:B------:R-:W-:Y:S02]  /*4880*/  @P2 PLOP3.LUT P0, PT, P2, PT, PT, 0x8, 0x0 ;  /* 0x000000000000281c */ /* 0x000fe4000170e170 */
[----:B------:R-:W-:-:S11]  /*4890*/  PLOP3.LUT P2, PT, PT, PT, PT, 0x8, 0x0 ;  /* 0x000000000000781c */ /* 0x000fd60003f4e170 */
[----:B--2---:R-:W-:Y:S05]  /*48a0*/  @P0 BRA.U.ANY `(.L_x_2975) ;  /* 0xfffffffd00ec0947 */ /* 0x004fea000393ffff */
[----:B------:R0:W-:Y:S01]  /*48b0*/  UTMACMDFLUSH ;  /* 0x00000000000079b7 */ /* 0x0001e20000000000 */
[----:B------:R-:W-:-:S04]  /*48c0*/  DEPBAR.LE SB0, 0x0 ;  /* 0x000080000000791a */ /* 0x000fc80000000000 */
.L_x_2974:
[----:B------:R-:W-:Y:S05]  /*48d0*/  BSYNC B0 ;  /* 0x0000000000007941 */ /* 0x000fea0003800000 */
.L_x_2973:
        /* <DEDUP_REMOVED lines=14> */
.L_x_2977:
[----:B------:R-:W-:Y:S05]  /*49c0*/  BSYNC B0 ;  /* 0x0000000000007941 */ /* 0x000fea0003800000 */
.L_x_2976:
        /* <DEDUP_REMOVED lines=20> */
.L_x_2980:
[----:B-12---:R-:W2:Y:S04]  /*4b10*/  LDG.E.STRONG.GPU R0, desc[UR38][R2.64] ;  /* 0x0000002602007981 */ /* 0x006ea8000c1ef900 */
[----:B--2---:R-:W-:Y:S01]  /*4b20*/  CCTL.IVALL ;  /* 0x00000000ff00798f */ /* 0x004fe20002000000 */
[----:B------:R-:W-:Y:S05]  /*4b30*/  YIELD ;  /* 0x0000000000007946 */ /* 0x000fea0003800000 */
[----:B------:R-:W-:-:S13]  /*4b40*/  ISETP.NE.AND P0, PT, R0, UR17, PT ;  /* 0x0000001100007c0c */ /* 0x000fda000bf05270 */
[----:B------:R-:W-:Y:S05]  /*4b50*/  @P0 BRA `(.L_x_2980) ;  /* 0xfffffffc00ec0947 */ /* 0x000fea000383ffff */
.L_x_2979:
[----:B------:R-:W-:Y:S05]  /*4b60*/  BSYNC B0 ;  /* 0x0000000000007941 */ /* 0x000fea0003800000 */
.L_x_2978:
[----:B------:R-:W-:-:S03]  /*4b70*/  UMOV UR4, 0xffffffff ;  /* 0xffffffff00047882 */ /* 0x000fc60000000000 */
[----:B------:R-:W-:Y:S05]  /*4b80*/  BRA.DIV UR4, `(.L_x_2981) ;  /* 0x0000004a04107947 */ /* 0x000fea000b800000 */
[----:B------:R-:W-:Y:S01]  /*4b90*/  NOP ;  /* 0x0000000000007918 */ /* 0x000fe20000000000 */
.L_x_3075:
        /* <DEDUP_REMOVED lines=16> */
.L_x_2984:
[----:B------:R-:W-:Y:S01]  /*4ca0*/  @P0 ELECT P2, URZ, PT ;  /* 0x00000000003f082f */ /* 0x000fe20003840000 */
[----:B------:R3:W-:-:S12]  /*4cb0*/  UBLKRED.G.S.ADD.F32.RN [UR4], [UR9], UR6, desc[UR10] ;  /* 0x00000a04090073bb */ /* 0x0007d800080a1406 */
[----:B------:R-:W-:Y:S02]  /*4cc0*/  @P2 PLOP3.LUT P0, PT, P2, PT, PT, 0x8, 0x0 ;  /* 0x000000000000281c */ /* 0x000fe4000170e170 */
[----:B------:R-:W-:-:S11]  /*4cd0*/  PLOP3.LUT P2, PT, PT, PT, PT, 0x8, 0x0 ;  /* 0x000000000000781c */ /* 0x000fd60003f4e170 */
[----:B---3--:R-:W-:Y:S05]  /*4ce0*/  @P0 BRA.U.ANY `(.L_x_2984) ;  /* 0xfffffffd00ec0947 */ /* 0x008fea000393ffff */
[----:B------:R0:W-:Y:S01]  /*4cf0*/  UTMACMDFLUSH ;  /* 0x00000000000079b7 */ /* 0x0001e20000000000 */
[----:B------:R-:W-:-:S04]  /*4d00*/  DEPBAR.LE SB0, 0x0 ;  /* 0x000080000000791a */ /* 0x000fc80000000000 */
.L_x_2983:
[----:B------:R-:W-:Y:S05]  /*4d10*/  BSYNC B0 ;  /* 0x0000000000007941 */ /* 0x000fea0003800000 */
.L_x_2982:
        /* <DEDUP_REMOVED lines=14> */
.L_x_2945:
        /* <DEDUP_REMOVED lines=29> */
.L_x_2986:
[----:B------:R-:W-:Y:S01]  /*4fd0*/  ULDC UR9, c[0x0][0x8cc] ;  /* 0x0002330000097ab9 */ /* 0x000fe20000000800 */
[----:B------:R-:W-:Y:S01]  /*4fe0*/  UMOV UR7, UR8 ;  /* 0x0000000800077c82 */ /* 0x000fe20008000000 */
[----:B------:R-:W-:-:S11]  /*4ff0*/  UISETP.NE.AND UP0, UPT, UR9, 0x1, UPT ;  /* 0x000000010900788c */ /* 0x000fd6000bf05270 */
[----:B------:R-:W-:Y:S02]  /*5000*/  @UP0 ULDC.64 UR10, c[0x0][0x8d0] ;  /* 0x00023400000a0ab9 */ /* 0x000fe40000000a00 */
[----:B------:R-:W-:-:S04]  /*5010*/  UIMAD.WIDE.U32 UR4, UR8, UR10, URZ ;  /* 0x0000000a080472a5 */ /* 0x000fc8000f8e003f */
[----:B------:R-:W-:-:S04]  /*5020*/  @UP0 USHF.R.U32.HI UR7, URZ, UR11, UR5 ;  /* 0x0000000b3f070299 */ /* 0x000fc80008011605 */
[----:B------:R-:W-:-:S12]  /*5030*/  UIMAD UR4, UR7, UR9, URZ ;  /* 0x00000009070472a4 */ /* 0x000fd8000f8e023f */
.L_x_2987:
        /* <DEDUP_REMOVED lines=85> */
.L_x_2991:
[----:B------:R-:W2:Y:S04]  /*5590*/  LDG.E.STRONG.GPU R4, desc[UR38][R2.64] ;  /* 0x0000002602047981 */ /* 0x000ea8000c1ef900 */
[----:B--2---:R-:W-:Y:S01]  /*55a0*/  CCTL.IVALL ;  /* 0x00000000ff00798f */ /* 0x004fe20002000000 */
[----:B------:R-:W-:Y:S05]  /*55b0*/  YIELD ;  /* 0x0000000000007946 */ /* 0x000fea0003800000 */
[----:B------:R-:W-:-:S13]  /*55c0*/  ISETP.NE.AND P1, PT, R4, R5, PT ;  /* 0x000000050400720c */ /* 0x000fda0003f25270 */
[----:B------:R-:W-:Y:S05]  /*55d0*/  @P1 BRA `(.L_x_2991) ;  /* 0xfffffffc00ec1947 */ /* 0x000fea000383ffff */
.L_x_2990:
[----:B------:R-:W-:Y:S05]  /*55e0*/  BSYNC B0 ;  /* 0x0000000000007941 */ /* 0x000fea0003800000 */
.L_x_2989:
[----:B------:R-:W-:-:S03]  /*55f0*/  UMOV UR4, 0xffffffff ;  /* 0xffffffff00047882 */ /* 0x000fc60000000000 */
[----:B------:R-:W-:Y:S05]  /*5600*/  BRA.DIV UR4, `(.L_x_2992) ;  /* 0x0000003e048c7947 */ /* 0x000fea000b800000 */
[----:B------:R-:W-:Y:S01]  /*5610*/  NOP ;  /* 0x0000000000007918 */ /* 0x000fe20000000000 */
.L_x_3078:
        /* <DEDUP_REMOVED lines=22> */
.L_x_2994:
[----:B------:R-:W-:Y:S05]  /*5780*/  BSYNC B0 ;  /* 0x0000000000007941 */ /* 0x000fea0003800000 */
.L_x_2993:
        /* <DEDUP_REMOVED lines=19> */
.L_x_2996:
[----:B------:R-:W-:Y:S05]  /*58c0*/  BSYNC B0 ;  /* 0x0000000000007941 */ /* 0x000fea0003800000 */
.L_x_2995:
        /* <DEDUP_REMOVED lines=20> */
.L_x_2998:
[----:B------:R-:W-:Y:S05]  /*5a10*/  BSYNC B0 ;  /* 0x0000000000007941 */ /* 0x000fea0003800000 */
.L_x_2997:
[----:B------:R-:W-:Y:S06]  /*5a20*/  BAR.ARV 0xa, 0xa0 ;  /* 0x0282800000007b1d */ /* 0x000fec0000002000 */
[----:B------:R-:W-:Y:S04]  /*5a30*/  BSSY B0, `(.L_x_2999) ;  /* 0x0000003000007945 */ /* 0x000fe80003800000 */
[----:B------:R-:W-:Y:S05]  /*5a40*/  @!P0 BRA `(.L_x_3000) ;  /* 0x0000000000048947 */ /* 0x000fea0003800000 */
[----:B------:R-:W-:-:S04]  /*5a50*/  DEPBAR.LE SB0, 0x1 ;  /* 0x000080400000791a */ /* 0x000fc80000000000 */
.L_x_3000:
[----:B------:R-:W-:Y:S05]  /*5a60*/  BSYNC B0 ;  /* 0x0000000000007941 */ /* 0x000fea0003800000 */
.L_x_2999:
[----:B------:R-:W-:Y:S06]  /*5a70*/  BAR.ARV 0xb, 0xa0 ;  /* 0x02c2800000007b1d */ /* 0x000fec0000002000 */
[----:B------:R-:W-:Y:S04]  /*5a80*/  BSSY B0, `(.L_x_3001) ;  /* 0x0000003000007945 */ /* 0x000fe80003800000 */
[----:B------:R-:W-:Y:S05]  /*5a90*/  @!P0 BRA `(.L_x_3002) ;  /* 0x0000000000048947 */ /* 0x000fea0003800000 */
[----:B------:R-:W-:-:S04]  /*5aa0*/  DEPBAR.LE SB0, 0x0 ;  /* 0x000080000000791a */ /* 0x000fc80000000000 */
.L_x_3002:
[----:B------:R-:W-:Y:S05]  /*5ab0*/  BSYNC B0 ;  /* 0x0000000000007941 */ /* 0x000fea0003800000 */
.L_x_3001:
        /* <DEDUP_REMOVED lines=19> */
.L_x_3004:
[----:B------:R-:W-:Y:S05]  /*5bf0*/  BSYNC B0 ;  /* 0x0000000000007941 */ /* 0x000fea0003800000 */
.L_x_3003:
[----:B------:R-:W-:Y:S01]  /*5c00*/  UIADD3 UR17, UR8, 0x1, URZ ;  /* 0x0000000108117890 */ /* 0x000fe2000fffe03f */
[----:B------:R-:W-:Y:S11]  /*5c10*/  BRA `(.L_x_3005) ;  /* 0x0000000000047947 */ /* 0x000ff60003800000 */
.L_x_2988:
[----:B------:R-:W-:-:S05]  /*5c20*/  UMOV UR17, UR8 ;  /* 0x0000000800117c82 */ /* 0x000fca0008000000 */
.L_x_3005:
        /* <DEDUP_REMOVED lines=12> */
.L_x_3038:
        /* <DEDUP_REMOVED lines=18> */
.L_x_3008:
[----:B------:R-:W2:Y:S04]  /*5e10*/  LDG.E.STRONG.GPU R4, desc[UR38][R2.64] ;  /* 0x0000002602047981 */ /* 0x000ea8000c1ef900 */
[----:B--2---:R-:W-:Y:S01]  /*5e20*/  CCTL.IVALL ;  /* 0x00000000ff00798f */ /* 0x004fe20002000000 */
[----:B------:R-:W-:Y:S05]  /*5e30*/  YIELD ;  /* 0x0000000000007946 */ /* 0x000fea0003800000 */
[----:B------:R-:W-:-:S13]  /*5e40*/  ISETP.NE.AND P1, PT, R4, R5, PT ;  /* 0x000000050400720c */ /* 0x000fda0003f25270 */
[----:B------:R-:W-:Y:S05]  /*5e50*/  @P1 BRA `(.L_x_3008) ;  /* 0xfffffffc00ec1947 */ /* 0x000fea000383ffff */
.L_x_3007:
[----:B------:R-:W-:Y:S05]  /*5e60*/  BSYNC B0 ;  /* 0x0000000000007941 */ /* 0x000fea0003800000 */
.L_x_3006:
[----:B------:R-:W-:-:S03]  /*5e70*/  UMOV UR18, 0xffffffff ;  /* 0xffffffff00127882 */ /* 0x000fc60000000000 */
[----:B------:R-:W-:Y:S05]  /*5e80*/  BRA.DIV UR18, `(.L_x_3009) ;  /* 0x0000003612887947 */ /* 0x000fea000b800000 */
[----:B------:R-:W-:Y:S01]  /*5e90*/  NOP ;  /* 0x0000000000007918 */ /* 0x000fe20000000000 */
.L_x_3081:
        /* <DEDUP_REMOVED lines=19> */
.L_x_3011:
[----:B------:R-:W-:Y:S05]  /*5fd0*/  BSYNC B0 ;  /* 0x0000000000007941 */ /* 0x000fea0003800000 */
.L_x_3010:
        /* <DEDUP_REMOVED lines=14> */
.L_x_3013:
[----:B------:R-:W-:Y:S05]  /*60c0*/  BSYNC B0 ;  /* 0x0000000000007941 */ /* 0x000fea0003800000 */
.L_x_3012:
        /* <DEDUP_REMOVED lines=15> */
.L_x_3015:
[----:B------:R-:W-:Y:S05]  /*61c0*/  BSYNC B0 ;  /* 0x0000000000007941 */ /* 0x000fea0003800000 */
.L_x_3014:
[----:B------:R-:W-:Y:S06]  /*61d0*/  BAR.ARV 0xa, 0xa0 ;  /* 0x0282800000007b1d */ /* 0x000fec0000002000 */
[----:B------:R-:W-:Y:S04]  /*61e0*/  BSSY B0, `(.L_x_3016) ;  /* 0x0000003000007945 */ /* 0x000fe80003800000 */
[----:B------:R-:W-:Y:S05]  /*61f0*/  @!P0 BRA `(.L_x_3017) ;  /* 0x0000000000048947 */ /* 0x000fea0003800000 */
[----:B------:R-:W-:-:S04]  /*6200*/  DEPBAR.LE SB0, 0x1 ;  /* 0x000080400000791a */ /* 0x000fc80000000000 */
.L_x_3017:
[----:B------:R-:W-:Y:S05]  /*6210*/  BSYNC B0 ;  /* 0x0000000000007941 */ /* 0x000fea0003800000 */
.L_x_3016:
[----:B------:R-:W-:Y:S06]  /*6220*/  BAR.ARV 0xb, 0xa0 ;  /* 0x02c2800000007b1d */ /* 0x000fec0000002000 */
[----:B------:R-:W-:Y:S04]  /*6230*/  BSSY B0, `(.L_x_3018) ;  /* 0x0000003000007945 */ /* 0x000fe80003800000 */
[----:B------:R-:W-:Y:S05]  /*6240*/  @!P0 BRA `(.L_x_3019) ;  /* 0x0000000000048947 */ /* 0x000fea0003800000 */
[----:B------:R-:W-:-:S04]  /*6250*/  DEPBAR.LE SB0, 0x0 ;  /* 0x000080000000791a */ /* 0x000fc80000000000 */
.L_x_3019:
[----:B------:R-:W-:Y:S05]  /*6260*/  BSYNC B0 ;  /* 0x0000000000007941 */ /* 0x000fea0003800000 */
.L_x_3018:
        /* <DEDUP_REMOVED lines=19> */
.L_x_3021:
[----:B------:R-:W-:Y:S05]  /*63a0*/  BSYNC B0 ;  /* 0x0000000000007941 */ /* 0x000fea0003800000 */
.L_x_3020:
        /* <DEDUP_REMOVED lines=16> */
.L_x_3024:
[----:B------:R-:W2:Y:S04]  /*64b0*/  LDG.E.STRONG.GPU R4, desc[UR38][R2.64] ;  /* 0x0000002602047981 */ /* 0x000ea8000c1ef900 */
[----:B--2---:R-:W-:Y:S01]  /*64c0*/  CCTL.IVALL ;  /* 0x00000000ff00798f */ /* 0x004fe20002000000 */
[----:B------:R-:W-:Y:S05]  /*64d0*/  YIELD ;  /* 0x0000000000007946 */ /* 0x000fea0003800000 */
[----:B------:R-:W-:-:S13]  /*64e0*/  ISETP.NE.AND P1, PT, R4, R5, PT ;  /* 0x000000050400720c */ /* 0x000fda0003f25270 */
[----:B------:R-:W-:Y:S05]  /*64f0*/  @P1 BRA `(.L_x_3024) ;  /* 0xfffffffc00ec1947 */ /* 0x000fea000383ffff */
.L_x_3023:
[----:B------:R-:W-:Y:S05]  /*6500*/  BSYNC B0 ;  /* 0x0000000000007941 */ /* 0x000fea0003800000 */
.L_x_3022:
[----:B------:R-:W-:-:S03]  /*6510*/  UMOV UR14, 0xffffffff ;  /* 0xffffffff000e7882 */ /* 0x000fc60000000000 */
[----:B------:R-:W-:Y:S05]  /*6520*/  BRA.DIV UR14, `(.L_x_3025) ;  /* 0x0000002e0efc7947 */ /* 0x000fea000b800000 */
[----:B------:R-:W-:Y:S01]  /*6530*/  NOP ;  /* 0x0000000000007918 */ /* 0x000fe20000000000 */
.L_x_3084:
        /* <DEDUP_REMOVED lines=15> */
.L_x_3027:
[----:B------:R-:W-:Y:S05]  /*6630*/  BSYNC B0 ;  /* 0x0000000000007941 */ /* 0x000fea0003800000 */
.L_x_3026:
        /* <DEDUP_REMOVED lines=14> */
.L_x_3029:
[----:B------:R-:W-:Y:S05]  /*6720*/  BSYNC B0 ;  /* 0x0000000000007941 */ /* 0x000fea0003800000 */
.L_x_3028:
        /* <DEDUP_REMOVED lines=15> */
.L_x_3031:
[----:B------:R-:W-:Y:S05]  /*6820*/  BSYNC B0 ;  /* 0x0000000000007941 */ /* 0x000fea0003800000 */
.L_x_3030:
[----:B------:R-:W-:Y:S06]  /*6830*/  BAR.ARV 0xa, 0xa0 ;  /* 0x0282800000007b1d */ /* 0x000fec0000002000 */
[----:B------:R-:W-:Y:S04]  /*6840*/  BSSY B0, `(.L_x_3032) ;  /* 0x0000003000007945 */ /* 0x000fe80003800000 */
[----:B------:R-:W-:Y:S05]  /*6850*/  @!P0 BRA `(.L_x_3033) ;  /* 0x0000000000048947 */ /* 0x000fea0003800000 */
[----:B------:R-:W-:-:S04]  /*6860*/  DEPBAR.LE SB0, 0x1 ;  /* 0x000080400000791a */ /* 0x000fc80000000000 */
.L_x_3033:
[----:B------:R-:W-:Y:S05]  /*6870*/  BSYNC B0 ;  /* 0x0000000000007941 */ /* 0x000fea0003800000 */
.L_x_3032:
[----:B------:R-:W-:Y:S06]  /*6880*/  BAR.ARV 0xb, 0xa0 ;  /* 0x02c2800000007b1d */ /* 0x000fec0000002000 */
[----:B------:R-:W-:Y:S04]  /*6890*/  BSSY B0, `(.L_x_3034) ;  /* 0x0000003000007945 */ /* 0x000fe80003800000 */
[----:B------:R-:W-:Y:S05]  /*68a0*/  @!P0 BRA `(.L_x_3035) ;  /* 0x0000000000048947 */ /* 0x000fea0003800000 */
[----:B------:R-:W-:-:S04]  /*68b0*/  DEPBAR.LE SB0, 0x0 ;  /* 0x000080000000791a */ /* 0x000fc80000000000 */
.L_x_3035:
[----:B------:R-:W-:Y:S05]  /*68c0*/  BSYNC B0 ;  /* 0x0000000000007941 */ /* 0x000fea0003800000 */
.L_x_3034:
        /* <DEDUP_REMOVED lines=19> */
.L_x_3037:
[----:B------:R-:W-:Y:S05]  /*6a00*/  BSYNC B0 ;  /* 0x0000000000007941 */ /* 0x000fea0003800000 */
.L_x_3036:
[----:B------:R-:W-:Y:S02]  /*6a10*/  UIADD3 UR17, UR17, 0x2, URZ ;  /* 0x0000000211117890 */ /* 0x000fe4000fffe03f */
[----:B------:R-:W-:Y:S02]  /*6a20*/  UIADD3 UR4, UR4, 0x6000, URZ ;  /* 0x0000600004047890 */ /* 0x000fe4000fffe03f */
[----:B------:R-:W-:-:S06]  /*6a30*/  UISETP.GE.AND UP0, UPT, UR17, UR5, UPT ;  /* 0x000000051100728c */ /* 0x000fcc000bf06270 */
[----:B------:R-:W-:-:S13]  /*6a40*/  PLOP3.LUT P1, PT, PT, PT, UP0, 0x80, 0x0 ;  /* 0x000000000000781c */ /* 0x000fda0003f2f008 */
[----:B------:R-:W-:Y:S05]  /*6a50*/  @!P1 BRA `(.L_x_3038) ;  /* 0xfffffff000a49947 */ /* 0x000fea000383ffff */
[----:B------:R-:W-:Y:S05]  /*6a60*/  BRA `(.L_x_2949) ;  /* 0x0000002400d47947 */ /* 0x000fea0003800000 */
.L_x_2985:
        /* <DEDUP_REMOVED lines=21> */
.L_x_3039:
[----:B------:R-:W-:Y:S01]  /*6bc0*/  ULDC UR9, c[0x0][0x8cc] ;  /* 0x0002330000097ab9 */ /* 0x000fe20000000800 */
[----:B------:R-:W-:Y:S01]  /*6bd0*/  UMOV UR7, UR8 ;  /* 0x0000000800077c82 */ /* 0x000fe20008000000 */
[----:B------:R-:W-:-:S11]  /*6be0*/  UISETP.NE.AND UP0, UPT, UR9, 0x1, UPT ;  /* 0x000000010900788c */ /* 0x000fd6000bf05270 */
[----:B------:R-:W-:Y:S02]  /*6bf0*/  @UP0 ULDC.64 UR10, c[0x0][0x8d0] ;  /* 0x00023400000a0ab9 */ /* 0x000fe40000000a00 */
[----:B------:R-:W-:-:S04]  /*6c00*/  UIMAD.WIDE.U32 UR4, UR8, UR10, URZ ;  /* 0x0000000a080472a5 */ /* 0x000fc8000f8e003f */
[----:B------:R-:W-:-:S04]  /*6c10*/  @UP0 USHF.R.U32.HI UR7, URZ, UR11, UR5 ;  /* 0x0000000b3f070299 */ /* 0x000fc80008011605 */
[----:B------:R-:W-:-:S12]  /*6c20*/  UIMAD UR4, UR7, UR9, URZ ;  /* 0x00000009070472a4 */ /* 0x000fd8000f8e023f */
.L_x_3040:
        /* <DEDUP_REMOVED lines=80> */
.L_x_3085:
        /* <DEDUP_REMOVED lines=9> */
.L_x_3044:
        /* <DEDUP_REMOVED lines=108> */
.L_x_3055:
[----:B-1----:R-:W-:-:S05]  /*7880*/  IMAD.MOV.U32 R13, RZ, RZ, 0x1 ;  /* 0x00000001ff0d7424 */ /* 0x002fca00078e00ff */
[----:B------:R-:W-:-:S04]  /*7890*/  SHF.L.U32 R13, R13, 0x1f, RZ ;  /* 0x0000001f0d0d7819 */ /* 0x000fc800000006ff */
[----:B------:R-:W1:Y:S02]  /*78a0*/  SYNCS.PHASECHK.TRANS64.TRYWAIT P1, [R12+URZ+0x36438], R13 ;  /* 0x0364380d0c0075a7 */ /* 0x000e64000802017f */
[----:B-1----:R-:W-:Y:S05]  /*78b0*/  @!P1 BRA `(.L_x_3047) ;  /* 0x0000001c00489947 */ /* 0x002fea0003800000 */
.L_x_3086:
        /* <DEDUP_REMOVED lines=8> */
.L_x_3048:
        /* <DEDUP_REMOVED lines=48> */
.L_x_3087:
        /* <DEDUP_REMOVED lines=8> */
.L_x_3050:
        /* <DEDUP_REMOVED lines=46> */
.L_x_3088:
        /* <DEDUP_REMOVED lines=12> */
.L_x_3052:
        /* <DEDUP_REMOVED lines=37> */
.L_x_3090:
        /* <DEDUP_REMOVED lines=8> */
.L_x_3054:
        /* <DEDUP_REMOVED lines=41> */
.L_x_3046:
[----:B--2---:R-:W2:Y:S01]  /*85c0*/  LDL.LU R4, [R1+0x4] ;  /* 0x0000040001047983 */ /* 0x004ea20000300800 */
[----:B------:R-:W-:-:S03]  /*85d0*/  IMAD.MOV.U32 R10, RZ, RZ, 0x1 ;  /* 0x00000001ff0a7424 */ /* 0x000fc600078e00ff */
[----:B------:R3:W5:Y:S01]  /*85e0*/  LDL R5, [R1+0x8] ;  /* 0x0000080001057983 */ /* 0x0007620000100800 */
[----:B--2---:R-:W-:-:S13]  /*85f0*/  ISETP.NE.AND P1, PT, R4, RZ, PT ;  /* 0x000000ff0400720c */ /* 0x004fda0003f25270 */
[----:B---3--:R-:W-:Y:S05]  /*8600*/  @!P1 BRA `(.L_x_3045) ;  /* 0x0000000400889947 */ /* 0x008fea0003800000 */
[----:B------:R-:W2:Y:S02]  /*8610*/  SYNCS.PHASECHK.TRANS64.TRYWAIT P1, [R12+URZ+0x36438], R13 ;  /* 0x0364380d0c0075a7 */ /* 0x000ea4000802017f */
[----:B--2---:R-:W-:Y:S05]  /*8620*/  @!P1 BRA `(.L_x_3056) ;  /* 0x00000010004c9947 */ /* 0x004fea0003800000 */
.L_x_3091:
        /* <DEDUP_REMOVED lines=8> */
.L_x_3057:
        /* <DEDUP_REMOVED lines=41> */
.L_x_3092:
        /* <DEDUP_REMOVED lines=9> */
.L_x_3059:
        /* <DEDUP_REMOVED lines=38> */
.L_x_3045:
[----:B------:R-:W-:-:S04]  /*8c30*/  SHF.L.U32 R3, R10, 0x1f, RZ ;  /* 0x0000001f0a037819 */ /* 0x000fc800000006ff */
[----:B------:R-:W2:Y:S02]  /*8c40*/  SYNCS.PHASECHK.TRANS64.TRYWAIT P1, [R12+URZ+0x36438], R3 ;  /* 0x036438030c0075a7 */ /* 0x000ea4000802017f */
[----:B--2---:R-:W-:Y:S05]  /*8c50*/  @!P1 BRA `(.L_x_3060) ;  /* 0x0000000800e89947 */ /* 0x004fea0003800000 */
.L_x_3093:
[----:B------:R-:W-:Y:S05]  /*8c60*/  @P0 BRA `(.L_x_3061) ;  /* 0x0000000000180947 */ /* 0x000fea0003800000 */
[----:B------:R-:W3:Y:S01]  /*8c70*/  S2R R0, SR_TID.X ;  /* 0x0000000000007919 */ /* 0x000ee20000002100 */
[----:B--2---:R-:W-:-:S04]  /*8c80*/  IMAD.MOV.U32 R3, RZ, RZ, 0x6100 ;  /* 0x00006100ff037424 */ /* 0x004fc800078e00ff */
[----:B------:R4:W-:Y:S01]  /*8c90*/  SYNCS.ARRIVE.TRANS64 RZ, [R12+URZ+0x36430], R3 ;  /* 0x036430030cff79a7 */ /* 0x0009e2000800003f */
[----:B---3--:R-:W-:-:S13]  /*8ca0*/  LOP3.LUT P0, RZ, R0, 0x1f, RZ, 0xc0, !PT ;  /* 0x0000001f00ff7812 */ /* 0x008fda000780c0ff */
[----:B----4-:R-:W-:Y:S05]  /*8cb0*/  @!P0 BRA `(.L_x_3061) ;  /* 0x0000000000048947 */ /* 0x010fea0003800000 */
[----:B------:R-:W-:Y:S01]  /*8cc0*/  BPT.TRAP 0x1 ;  /* 0x000000040000795c */ /* 0x000fe20000300000 */
.L_x_3061:
        /* <DEDUP_REMOVED lines=45> */
.L_x_3042:
[----:B------:R-:W-:Y:S05]  /*8fa0*/  BSYNC B0 ;  /* 0x0000000000007941 */ /* 0x000fea0003800000 */
.L_x_3041:
[----:B------:R-:W-:-:S03]  /*8fb0*/  UMOV UR4, 0xffffffff ;  /* 0xffffffff00047882 */ /* 0x000fc60000000000 */
[----:B------:R-:W-:Y:S05]  /*8fc0*/  BRA.DIV UR4, `(.L_x_3062) ;  /* 0x0000000a04207947 */ /* 0x000fea000b800000 */
[----:B------:R-:W-:-:S13]  /*8fd0*/  ELECT P6, URZ, PT ;  /* 0x00000000003f782f */ /* 0x000fda00038c0000 */
.L_x_3096:
[----:B------:R-:W-:Y:S05]  /*8fe0*/  @!P6 BRA `(.L_x_2949) ;  /* 0x000000000074e947 */ /* 0x000fea0003800000 */
[----:B------:R-:W2:Y:S02]  /*8ff0*/  LDL.LU R0, [R1+0xc] ;  /* 0x00000c0001007983 */ /* 0x000ea40000300800 */
[----:B--2---:R-:W-:-:S04]  /*9000*/  LOP3.LUT R0, R0, 0x2, RZ, 0xfc, !PT ;  /* 0x0000000200007812 */ /* 0x004fc800078efcff */
[----:B------:R-:W-:-:S13]  /*9010*/  ISETP.NE.AND P2, PT, R0, 0x3, PT ;  /* 0x000000030000780c */ /* 0x000fda0003f45270 */
[----:B------:R-:W-:Y:S05]  /*9020*/  @!P2 BRA `(.L_x_3063) ;  /* 0x000000000004a947 */ /* 0x000fea0003800000 */
[----:B------:R-:W-:Y:S01]  /*9030*/  BPT.TRAP 0x1 ;  /* 0x000000040000795c */ /* 0x000fe20000300000 */
.L_x_3063:
        /* <DEDUP_REMOVED lines=15> */
.L_x_3097:
[----:B------:R-:W3:Y:S02]  /*9130*/  SYNCS.PHASECHK.TRANS64.TRYWAIT P0, [R23+URZ], R0 ;  /* 0x00000000170075a7 */ /* 0x000ee4000800017f */
[----:B---3--:R-:W-:Y:S05]  /*9140*/  @!P0 BRA `(.L_x_3065) ;  /* 0x0000000400f48947 */ /* 0x008fea0003800000 */
.L_x_3098:
[----:B------:R-:W-:Y:S05]  /*9150*/  @!P2 BRA `(.L_x_3066) ;  /* 0x000000000004a947 */ /* 0x000fea0003800000 */
[----:B------:R-:W-:Y:S01]  /*9160*/  BPT.TRAP 0x1 ;  /* 0x000000040000795c */ /* 0x000fe20000300000 */
.L_x_3066:
[----:B------:R-:W-:-:S07]  /*9170*/  SHF.L.U32 R10, R10, 0x1f, RZ ;  /* 0x0000001f0a0a7819 */ /* 0x000fce00000006ff */
.L_x_3067:
[----:B----4-:R4:W1:Y:S02]  /*9180*/  SYNCS.PHASECHK.TRANS64.TRYWAIT P0, [R7+URZ+0x36438], R10 ;  /* 0x0364380a070075a7 */ /* 0x010864000800017f */
[----:B-1----:R-:W-:Y:S05]  /*9190*/  @!P0 NANOSLEEP.SYNCS 0x989680 ;  /* 0x009896800000895d */ /* 0x002fea0003900000 */
[----:B------:R-:W1:Y:S02]  /*91a0*/  @!P0 SYNCS.PHASECHK.TRANS64 P0, [R7+URZ+0x36438], R10 ;  /* 0x0364380a070085a7 */ /* 0x000e64000800007f */
[----:B-1----:R-:W-:Y:S05]  /*91b0*/  @!P0 BRA `(.L_x_3067) ;  /* 0xfffffffc00f08947 */ /* 0x002fea000383ffff */
.L_x_2949:
[----:B------:R-:W-:Y:S05]  /*91c0*/  BSYNC B6 ;  /* 0x0000000000067941 */ /* 0x000fea0003800000 */
.L_x_2944:
[----:B------:R-:W-:Y:S05]  /*91d0*/  EXIT ;  /* 0x000000000000794d */ /* 0x000fea0003800000 */
.L_x_2955:
[----:B------:R-:W-:Y:S02]  /*91e0*/  IMAD.MOV.U32 R12, RZ, RZ, RZ ;  /* 0x000000ffff0c7224 */ /* 0x000fe400078e00ff */
[----:B------:R-:W-:Y:S02]  /*91f0*/  IMAD.MOV.U32 R11, RZ, RZ, 0x1f ;  /* 0x0000001fff0b7424 */ /* 0x000fe400078e00ff */
[----:B------:R-:W-:-:S07]  /*9200*/  IMAD.MOV.U32 R15, RZ, RZ, -0x1 ;  /* 0xffffffffff0f7424 */ /* 0x000fce00078e00ff */
[----:B------:R-:W-:Y:S05]  /*9210*/  WARPSYNC.COLLECTIVE R15, `(.L_x_3068) ;  /* 0x000000000f087348 */ /* 0x000fea0003c00000 */
[----:B------:R1:W2:Y:S02]  /*9220*/  SHFL.IDX P6, R14, R13, R12, R11 ;  /* 0x0000000c0d0e7389 */ /* 0x0002a400000c000b */
[----:B-12---:R-:W-:Y:S01]  /*9230*/  ENDCOLLECTIVE ;  /* 0x000000000000791b */ /* 0x006fe20003800000 */
.L_x_3068:
[----:B------:R-:W-:Y:S05]  /*9240*/  BRA `(.L_x_3069) ;  /* 0xffffff7c00f47947 */ /* 0x000fea000383ffff */
.L_x_2957:
[----:B--2---:R-:W-:-:S04]  /*9250*/  IMAD.U32 R3, RZ, RZ, UR43 ;  /* 0x0000002bff037e24 */ /* 0x004fc8000f8e00ff */
[----:B------:R2:W3:Y:S03]  /*9260*/  SYNCS.PHASECHK.TRANS64.TRYWAIT P0, [R3+URZ+0x36400], R10 ;  /* 0x0364000a030075a7 */ /* 0x0004e6000800017f */
[----:B---3--:R-:W-:Y:S05]  /*9270*/  @!P0 NANOSLEEP.SYNCS 0x989680 ;  /* 0x009896800000895d */ /* 0x008fea0003900000 */
[----:B------:R-:W3:Y:S02]  /*9280*/  @!P0 SYNCS.PHASECHK.TRANS64 P0, [R3+URZ+0x36400], R10 ;  /* 0x0364000a030085a7 */ /* 0x000ee4000800007f */
[----:B---3--:R-:W-:Y:S05]  /*9290*/  @!P0 BRA `(.L_x_2957) ;  /* 0xfffffffc00ec8947 */ /* 0x008fea000383ffff */
[----:B------:R-:W-:Y:S05]  /*92a0*/  BRA `(.L_x_2956) ;  /* 0xffffff8000287947 */ /* 0x000fea000383ffff */
.L_x_2961:
[----:B--2---:R2:W3:Y:S02]  /*92b0*/  SYNCS.PHASECHK.TRANS64.TRYWAIT P1, [R3+URZ+0x36410], R10 ;  /* 0x0364100a030075a7 */ /* 0x0044e4000802017f */
[----:B---3--:R-:W-:Y:S05]  /*92c0*/  @!P1 NANOSLEEP.SYNCS 0x989680 ;  /* 0x009896800000995d */ /* 0x008fea0003900000 */
[----:B------:R-:W3:Y:S02]  /*92d0*/  @!P1 SYNCS.PHASECHK.TRANS64 P1, [R3+URZ+0x36410], R10 ;  /* 0x0364100a030095a7 */ /* 0x000ee4000802007f */
[----:B---3--:R-:W-:Y:S05]  /*92e0*/  @!P1 BRA `(.L_x_2961) ;  /* 0xfffffffc00f09947 */ /* 0x008fea000383ffff */
[----:B------:R-:W-:Y:S05]  /*92f0*/  BRA `(.L_x_2960) ;  /* 0xffffff8400f47947 */ /* 0x000fea000383ffff */
.L_x_2965:
[----:B-1----:R-:W-:-:S04]  /*9300*/  IMAD.U32 R121, RZ, RZ, UR43 ;  /* 0x0000002bff797e24 */ /* 0x002fc8000f8e00ff */
[----:B------:R1:W2:Y:S03]  /*9310*/  SYNCS.PHASECHK.TRANS64.TRYWAIT P1, [R121+URZ+0x36430], R14 ;  /* 0x0364300e790075a7 */ /* 0x0002a6000802017f */
[----:B--2---:R-:W-:Y:S05]  /*9320*/  @!P1 NANOSLEEP.SYNCS 0x989680 ;  /* 0x009896800000995d */ /* 0x004fea0003900000 */
[----:B------:R-:W2:Y:S02]  /*9330*/  @!P1 SYNCS.PHASECHK.TRANS64 P1, [R121+URZ+0x36430], R14 ;  /* 0x0364300e790095a7 */ /* 0x000ea4000802007f */
[----:B--2---:R-:W-:Y:S05]  /*9340*/  @!P1 BRA `(.L_x_2965) ;  /* 0xfffffffc00ec9947 */ /* 0x004fea000383ffff */
[----:B------:R-:W-:Y:S05]  /*9350*/  BRA `(.L_x_2964) ;  /* 0xffffff9000187947 */ /* 0x000fea000383ffff */
.L_x_2972:
[----:B------:R-:W-:Y:S01]  /*9360*/  BSSY B0, `(.L_x_3070) ;  /* 0x0000005000007945 */ /* 0x000fe20003800000 */
[----:B------:R-:W-:-:S07]  /*9370*/  IMAD.MOV.U32 R15, RZ, RZ, -0x1 ;  /* 0xffffffffff0f7424 */ /* 0x000fce00078e00ff */
[----:B-1----:R-:W-:Y:S05]  /*9380*/  WARPSYNC.COLLECTIVE R15, `(.L_x_3071) ;  /* 0x000000000f087348 */ /* 0x002fea0003c00000 */
[----:B------:R-:W-:Y:S01]  /*9390*/  NOP ;  /* 0x0000000000007918 */ /* 0x000fe20000000000 */
[----:B-1----:R-:W-:Y:S01]  /*93a0*/  ENDCOLLECTIVE ;  /* 0x000000000000791b */ /* 0x002fe20003800000 */
.L_x_3071:
[----:B------:R-:W-:Y:S05]  /*93b0*/  BSYNC B0 ;  /* 0x0000000000007941 */ /* 0x000fea0003800000 */
.L_x_3070:
[----:B------:R-:W-:Y:S05]  /*93c0*/  BRA `(.L_x_3072) ;  /* 0xffffffb000e87947 */ /* 0x000fea000383ffff */
.L_x_2981:
[----:B------:R-:W-:Y:S01]  /*93d0*/  BSSY B0, `(.L_x_3073) ;  /* 0x0000005000007945 */ /* 0x000fe20003800000 */
[----:B------:R-:W-:-:S07]  /*93e0*/  IMAD.MOV.U32 R15, RZ, RZ, -0x1 ;  /* 0xffffffffff0f7424 */ /* 0x000fce00078e00ff */
[----:B-12---:R-:W-:Y:S05]  /*93f0*/  WARPSYNC.COLLECTIVE R15, `(.L_x_3074) ;  /* 0x000000000f087348 */ /* 0x006fea0003c00000 */
[----:B------:R-:W-:Y:S01]  /*9400*/  NOP ;  /* 0x0000000000007918 */ /* 0x000fe20000000000 */
[----:B-12---:R-:W-:Y:S01]  /*9410*/  ENDCOLLECTIVE ;  /* 0x000000000000791b */ /* 0x006fe20003800000 */
.L_x_3074:
[----:B------:R-:W-:Y:S05]  /*9420*/  BSYNC B0 ;  /* 0x0000000000007941 */ /* 0x000fea0003800000 */
.L_x_3073:
[----:B------:R-:W-:Y:S05]  /*9430*/  BRA `(.L_x_3075) ;  /* 0xffffffb400d87947 */ /* 0x000fea000383ffff */
.L_x_2992:
[----:B------:R-:W-:Y:S01]  /*9440*/  BSSY B0, `(.L_x_3076) ;  /* 0x0000005000007945 */ /* 0x000fe20003800000 */
[----:B------:R-:W-:-:S07]  /*9450*/  IMAD.MOV.U32 R15, RZ, RZ, -0x1 ;  /* 0xffffffffff0f7424 */ /* 0x000fce00078e00ff */
[----:B------:R-:W-:Y:S05]  /*9460*/  WARPSYNC.COLLECTIVE R15, `(.L_x_3077) ;  /* 0x000000000f087348 */ /* 0x000fea0003c00000 */
[----:B------:R-:W-:Y:S01]  /*9470*/  NOP ;  /* 0x0000000000007918 */ /* 0x000fe20000000000 */
[----:B------:R-:W-:Y:S01]  /*9480*/  ENDCOLLECTIVE ;  /* 0x000000000000791b */ /* 0x000fe20003800000 */
.L_x_3077:
[----:B------:R-:W-:Y:S05]  /*9490*/  BSYNC B0 ;  /* 0x0000000000007941 */ /* 0x000fea0003800000 */
.L_x_3076:
[----:B------:R-:W-:Y:S05]  /*94a0*/  BRA `(.L_x_3078) ;  /* 0xffffffc0005c7947 */ /* 0x000fea000383ffff */
.L_x_3009:
[----:B------:R-:W-:Y:S01]  /*94b0*/  BSSY B0, `(.L_x_3079) ;  /* 0x0000005000007945 */ /* 0x000fe20003800000 */
[----:B------:R-:W-:-:S07]  /*94c0*/  IMAD.MOV.U32 R15, RZ, RZ, -0x1 ;  /* 0xffffffffff0f7424 */ /* 0x000fce00078e00ff */
[----:B------:R-:W-:Y:S05]  /*94d0*/  WARPSYNC.COLLECTIVE R15, `(.L_x_3080) ;  /* 0x000000000f087348 */ /* 0x000fea0003c00000 */
[----:B------:R-:W-:Y:S01]  /*94e0*/  NOP ;  /* 0x0000000000007918 */ /* 0x000fe20000000000 */
[----:B------:R-:W-:Y:S01]  /*94f0*/  ENDCOLLECTIVE ;  /* 0x000000000000791b */ /* 0x000fe20003800000 */
.L_x_3080:
[----:B------:R-:W-:Y:S05]  /*9500*/  BSYNC B0 ;  /* 0x0000000000007941 */ /* 0x000fea0003800000 */
.L_x_3079:
[----:B------:R-:W-:Y:S05]  /*9510*/  BRA `(.L_x_3081) ;  /* 0xffffffc800607947 */ /* 0x000fea000383ffff */
.L_x_3025:
[----:B------:R-:W-:Y:S01]  /*9520*/  BSSY B0, `(.L_x_3082) ;  /* 0x0000005000007945 */ /* 0x000fe20003800000 */
[----:B------:R-:W-:-:S07]  /*9530*/  IMAD.MOV.U32 R15, RZ, RZ, -0x1 ;  /* 0xffffffffff0f7424 */ /* 0x000fce00078e00ff */
[----:B------:R-:W-:Y:S05]  /*9540*/  WARPSYNC.COLLECTIVE R15, `(.L_x_3083) ;  /* 0x000000000f087348 */ /* 0x000fea0003c00000 */
[----:B------:R-:W-:Y:S01]  /*9550*/  NOP ;  /* 0x0000000000007918 */ /* 0x000fe20000000000 */
[----:B------:R-:W-:Y:S01]  /*9560*/  ENDCOLLECTIVE ;  /* 0x000000000000791b */ /* 0x000fe20003800000 */
.L_x_3083:
[----:B------:R-:W-:Y:S05]  /*9570*/  BSYNC B0 ;  /* 0x0000000000007941 */ /* 0x000fea0003800000 */
.L_x_3082:
[----:B------:R-:W-:Y:S05]  /*9580*/  BRA `(.L_x_3084) ;  /* 0xffffffcc00ec7947 */ /* 0x000fea000383ffff */
.L_x_3043:
[----:B-1----:R1:W2:Y:S02]  /*9590*/  SYNCS.PHASECHK.TRANS64.TRYWAIT P1, [R12+URZ+0x36420], R13 ;  /* 0x0364200d0c0075a7 */ /* 0x0022a4000802017f */
[----:B--2---:R-:W-:Y:S05]  /*95a0*/  @!P1 NANOSLEEP.SYNCS 0x989680 ;  /* 0x009896800000995d */ /* 0x004fea0003900000 */
[----:B------:R-:W2:Y:S02]  /*95b0*/  @!P1 SYNCS.PHASECHK.TRANS64 P1, [R12+URZ+0x36420], R13 ;  /* 0x0364200d0c0095a7 */ /* 0x000ea4000802007f */
[----:B--2---:R-:W-:Y:S05]  /*95c0*/  @!P1 BRA `(.L_x_3043) ;  /* 0xfffffffc00f09947 */ /* 0x004fea000383ffff */
[----:B------:R-:W-:Y:S05]  /*95d0*/  BRA `(.L_x_3085) ;  /* 0xffffffd800d47947 */ /* 0x000fea000383ffff */
.L_x_3047:
[----:B-1----:R1:W3:Y:S02]  /*95e0*/  SYNCS.PHASECHK.TRANS64.TRYWAIT P1, [R12+URZ+0x36438], R13 ;  /* 0x0364380d0c0075a7 */ /* 0x0022e4000802017f */
[----:B---3--:R-:W-:Y:S05]  /*95f0*/  @!P1 NANOSLEEP.SYNCS 0x989680 ;  /* 0x009896800000995d */ /* 0x008fea0003900000 */
[----:B------:R-:W3:Y:S02]  /*9600*/  @!P1 SYNCS.PHASECHK.TRANS64 P1, [R12+URZ+0x36438], R13 ;  /* 0x0364380d0c0095a7 */ /* 0x000ee4000802007f */
[----:B---3--:R-:W-:Y:S05]  /*9610*/  @!P1 BRA `(.L_x_3047) ;  /* 0xfffffffc00f09947 */ /* 0x008fea000383ffff */
[----:B------:R-:W-:Y:S05]  /*9620*/  BRA `(.L_x_3086) ;  /* 0xffffffe000a47947 */ /* 0x000fea000383ffff */
.L_x_3049:
[----:B--2---:R2:W3:Y:S02]  /*9630*/  SYNCS.PHASECHK.TRANS64.TRYWAIT P1, [R12+URZ+0x36428], R0 ;  /* 0x036428000c0075a7 */ /* 0x0044e4000802017f */
[----:B---3--:R-:W-:Y:S05]  /*9640*/  @!P1 NANOSLEEP.SYNCS 0x989680 ;  /* 0x009896800000995d */ /* 0x008fea0003900000 */
[----:B------:R-:W3:Y:S02]  /*9650*/  @!P1 SYNCS.PHASECHK.TRANS64 P1, [R12+URZ+0x36428], R0 ;  /* 0x036428000c0095a7 */ /* 0x000ee4000802007f */
[----:B---3--:R-:W-:Y:S05]  /*9660*/  @!P1 BRA `(.L_x_3049) ;  /* 0xfffffffc00f09947 */ /* 0x008fea000383ffff */
[----:B------:R-:W-:Y:S05]  /*9670*/  BRA `(.L_x_3087) ;  /* 0xffffffe400707947 */ /* 0x000fea000383ffff */
.L_x_3051:
        /* <DEDUP_REMOVED lines=8> */
.L_x_3053:
[----:B------:R-:W-:-:S07]  /*9700*/  SHF.L.U32 R5, R16, 0x1f, RZ ;  /* 0x0000001f10057819 */ /* 0x000fce00000006ff */
.L_x_3089:
[----:B---3--:R3:W4:Y:S02]  /*9710*/  SYNCS.PHASECHK.TRANS64.TRYWAIT P1, [R12+URZ+0x36420], R5 ;  /* 0x036420050c0075a7 */ /* 0x008724000802017f */
[----:B----4-:R-:W-:Y:S05]  /*9720*/  @!P1 NANOSLEEP.SYNCS 0x989680 ;  /* 0x009896800000995d */ /* 0x010fea0003900000 */
[----:B------:R-:W4:Y:S02]  /*9730*/  @!P1 SYNCS.PHASECHK.TRANS64 P1, [R12+URZ+0x36420], R5 ;  /* 0x036420050c0095a7 */ /* 0x000f24000802007f */
[----:B----4-:R-:W-:Y:S05]  /*9740*/  @!P1 BRA `(.L_x_3089) ;  /* 0xfffffffc00f09947 */ /* 0x010fea000383ffff */
[----:B------:R-:W-:Y:S05]  /*9750*/  BRA `(.L_x_3090) ;  /* 0xffffffe800d47947 */ /* 0x000fea000383ffff */
.L_x_3056:
[----:B--2---:R2:W3:Y:S02]  /*9760*/  SYNCS.PHASECHK.TRANS64.TRYWAIT P1, [R12+URZ+0x36438], R13 ;  /* 0x0364380d0c0075a7 */ /* 0x0044e4000802017f */
[----:B---3--:R-:W-:Y:S05]  /*9770*/  @!P1 NANOSLEEP.SYNCS 0x989680 ;  /* 0x009896800000995d */ /* 0x008fea0003900000 */
[----:B------:R-:W3:Y:S02]  /*9780*/  @!P1 SYNCS.PHASECHK.TRANS64 P1, [R12+URZ+0x36438], R13 ;  /* 0x0364380d0c0095a7 */ /* 0x000ee4000802007f */
[----:B---3--:R-:W-:Y:S05]  /*9790*/  @!P1 BRA `(.L_x_3056) ;  /* 0xfffffffc00f09947 */ /* 0x008fea000383ffff */
[----:B------:R-:W-:Y:S05]  /*97a0*/  BRA `(.L_x_3091) ;  /* 0xffffffec00a07947 */ /* 0x000fea000383ffff */
.L_x_3058:
[----:B-1----:R1:W2:Y:S02]  /*97b0*/  SYNCS.PHASECHK.TRANS64.TRYWAIT P1, [R12+URZ+0x36428], R5 ;  /* 0x036428050c0075a7 */ /* 0x0022a4000802017f */
[----:B--2---:R-:W-:Y:S05]  /*97c0*/  @!P1 NANOSLEEP.SYNCS 0x989680 ;  /* 0x009896800000995d */ /* 0x004fea0003900000 */
[----:B------:R-:W2:Y:S02]  /*97d0*/  @!P1 SYNCS.PHASECHK.TRANS64 P1, [R12+URZ+0x36428], R5 ;  /* 0x036428050c0095a7 */ /* 0x000ea4000802007f */
[----:B--2---:R-:W-:Y:S05]  /*97e0*/  @!P1 BRA `(.L_x_3058) ;  /* 0xfffffffc00f09947 */ /* 0x004fea000383ffff */
[----:B------:R-:W-:Y:S05]  /*97f0*/  BRA `(.L_x_3092) ;  /* 0xfffffff000507947 */ /* 0x000fea000383ffff */
.L_x_3060:
[----:B--2---:R2:W3:Y:S02]  /*9800*/  SYNCS.PHASECHK.TRANS64.TRYWAIT P1, [R12+URZ+0x36438], R3 ;  /* 0x036438030c0075a7 */ /* 0x0044e4000802017f */
[----:B---3--:R-:W-:Y:S05]  /*9810*/  @!P1 NANOSLEEP.SYNCS 0x989680 ;  /* 0x009896800000995d */ /* 0x008fea0003900000 */
[----:B------:R-:W3:Y:S02]  /*9820*/  @!P1 SYNCS.PHASECHK.TRANS64 P1, [R12+URZ+0x36438], R3 ;  /* 0x036438030c0095a7 */ /* 0x000ee4000802007f */
[----:B---3--:R-:W-:Y:S05]  /*9830*/  @!P1 BRA `(.L_x_3060) ;  /* 0xfffffffc00f09947 */ /* 0x008fea000383ffff */
[----:B------:R-:W-:Y:S05]  /*9840*/  BRA `(.L_x_3093) ;  /* 0xfffffff400047947 */ /* 0x000fea000383ffff */
.L_x_3062:
[----:B------:R-:W-:Y:S01]  /*9850*/  BSSY B0, `(.L_x_3094) ;  /* 0x0000006000007945 */ /* 0x000fe20003800000 */
[----:B------:R-:W-:-:S07]  /*9860*/  IMAD.MOV.U32 R15, RZ, RZ, -0x1 ;  /* 0xffffffffff0f7424 */ /* 0x000fce00078e00ff */
[----:B-1----:R-:W-:Y:S05]  /*9870*/  WARPSYNC.COLLECTIVE R15, `(.L_x_3095) ;  /* 0x000000000f0c7348 */ /* 0x002fea0003c00000 */
[----:B------:R-:W-:Y:S02]  /*9880*/  ELECT P6, UR62, PT ;  /* 0x00000000003e782f */ /* 0x000fe400038c0000 */
[----:B------:R-:W-:Y:S01]  /*9890*/  MOV R14, UR62 ;  /* 0x0000003e000e7c02 */ /* 0x000fe20008000f00 */
[----:B-1----:R-:W-:Y:S10]  /*98a0*/  ENDCOLLECTIVE ;  /* 0x000000000000791b */ /* 0x002ff40003800000 */
.L_x_3095:
[----:B------:R-:W-:Y:S05]  /*98b0*/  BSYNC B0 ;  /* 0x0000000000007941 */ /* 0x000fea0003800000 */
.L_x_3094:
[----:B------:R-:W-:Y:S05]  /*98c0*/  BRA `(.L_x_3096) ;  /* 0xfffffff400c47947 */ /* 0x000fea000383ffff */
.L_x_3064:
[----:B--2---:R2:W3:Y:S02]  /*98d0*/  SYNCS.PHASECHK.TRANS64.TRYWAIT P0, [R5+URZ], R2 ;  /* 0x00000002050075a7 */ /* 0x0044e4000800017f */
[----:B---3--:R-:W-:Y:S05]  /*98e0*/  @!P0 NANOSLEEP.SYNCS 0x989680 ;  /* 0x009896800000895d */ /* 0x008fea0003900000 */
[----:B------:R-:W3:Y:S02]  /*98f0*/  @!P0 SYNCS.PHASECHK.TRANS64 P0, [R5+URZ], R2 ;  /* 0x00000002050085a7 */ /* 0x000ee4000800007f */
[----:B---3--:R-:W-:Y:S05]  /*9900*/  @!P0 BRA `(.L_x_3064) ;  /* 0xfffffffc00f08947 */ /* 0x008fea000383ffff */
[----:B------:R-:W-:Y:S05]  /*9910*/  BRA `(.L_x_3097) ;  /* 0xfffffff800047947 */ /* 0x000fea000383ffff */
.L_x_3065:
[----:B---3--:R3:W4:Y:S02]  /*9920*/  SYNCS.PHASECHK.TRANS64.TRYWAIT P0, [R23+URZ], R0 ;  /* 0x00000000170075a7 */ /* 0x008724000800017f */
[----:B----4-:R-:W-:Y:S05]  /*9930*/  @!P0 NANOSLEEP.SYNCS 0x989680 ;  /* 0x009896800000895d */ /* 0x010fea0003900000 */
[----:B------:R-:W4:Y:S02]  /*9940*/  @!P0 SYNCS.PHASECHK.TRANS64 P0, [R23+URZ], R0 ;  /* 0x00000000170085a7 */ /* 0x000f24000800007f */
[----:B----4-:R-:W-:Y:S05]  /*9950*/  @!P0 BRA `(.L_x_3065) ;  /* 0xfffffffc00f08947 */ /* 0x010fea000383ffff */
[----:B------:R-:W-:Y:S05]  /*9960*/  BRA `(.L_x_3098) ;  /* 0xfffffff400f87947 */ /* 0x000fea000383ffff */
.L_x_3099:
        /* <DEDUP_REMOVED lines=9> */
.L_x_3874:


//--------------------- .text._ZN7cutlass13device_kernelIN5flash22FlashAttnBwdPreprocessIN4cute5tupleIJNS3_1CILi64EEENS5_ILi192EEEEEENS_6half_tEfNS_4arch4Sm90ELb1ELb0EEEEEvNT_6ParamsE --------------------------
	.section	.text._ZN7cutlass13device_kernelIN5flash22FlashAttnBwdPreprocessIN4cute5tupleIJNS3_1CILi64EEENS5_ILi192EEEEEENS_6half_tEfNS_4arch4Sm90ELb1ELb0EEEEEvNT_6ParamsE,"ax",@progbits
	.align	128
.text._ZN7cutlass13device_kernelIN5flash22FlashAttnBwdPreprocessIN4cute5tupleIJNS3_1CILi64EEENS5_ILi192EEEEEENS_6half_tEfNS_4arch4Sm90ELb1ELb0EEEEEvNT_6ParamsE:
        .type           _ZN7cutlass13device_kernelIN5flash22FlashAttnBwdPreprocessIN4cute5tupleIJNS3_1CILi64EEENS5_ILi192EEEEEENS_6half_tEfNS_4arch4Sm90ELb1ELb0EEEEEvNT_6ParamsE,@function
        .size           _ZN7cutlass13device_kernelIN5flash22FlashAttnBwdPreprocessIN4cute5tupleIJNS3_1CILi64EEENS5_ILi192EEEEEENS_6half_tEfNS_4arch4Sm90ELb1ELb0EEEEEvNT_6ParamsE,(.L_x_3875 - _ZN7cutlass13device_kernelIN5flash22FlashAttnBwdPreprocessIN4cute5tupleIJNS3_1CILi64EEENS5_ILi192EEEEEENS_6half_tEfNS_4arch4Sm90ELb1ELb0EEEEEvNT_6ParamsE)
        .other          _ZN7cutlass13device_kernelIN5flash22FlashAttnBwdPreprocessIN4cute5tupleIJNS3_1CILi64EEENS5_ILi192EEEEEENS_6half_tEfNS_4arch4Sm90ELb1ELb0EEEEEvNT_6ParamsE,@"STO_CUDA_ENTRY STV_DEFAULT"
_ZN7cutlass13device_kernelIN5flash22FlashAttnBwdPreprocessIN4cute5tupleIJNS3_1CILi64EEENS5_ILi192EEEEEENS_6half_tEfNS_4arch4Sm90ELb1ELb0EEEEEvNT_6ParamsE:
[----:B------:R-:W-:Y:S01]  /*0000*/  LDC R1, c[0x0][0x28] ;  /* 0x00000a00ff017b82 */ /* 0x000fe20000000800 */
[----:B------:R-:W0:Y:S01]  /*0010*/  S2R R0, SR_CTAID.X ;  /* 0x0000000000007919 */ /* 0x000e220000002500 */
[----:B------:R-:W-:-:S06]  /*0020*/  ULDC UR4, c[0x0][0x218] ;  /* 0x0000860000047ab9 */ /* 0x000fcc0000000800 */
[----:B------:R-:W1:Y:S01]  /*0030*/  S2UR UR8, SR_CTAID.Y ;  /* 0x00000000000879c3 */ /* 0x000e620000002600 */
[----:B------:R-:W-:Y:S01]  /*0040*/  ULDC.64 UR6, c[0x0][0x208] ;  /* 0x0000820000067ab9 */ /* 0x000fe20000000a00 */
[----:B------:R-:W2:Y:S06]  /*0050*/  S2R R2, SR_TID.X ;  /* 0x0000000000027919 */ /* 0x000eac0000002100 */
[----:B------:R-:W3:Y:S08]  /*0060*/  S2UR UR9, SR_CTAID.Z ;  /* 0x00000000000979c3 */ /* 0x000ef00000002700 */
[----:B------:R-:W4:Y:S01]  /*0070*/  LDC.64 R30, c[0x0][0x238] ;  /* 0x00008e00ff1e7b82 */ /* 0x000f220000000a00 */
[----:B-1----:R-:W-:-:S07]  /*0080*/  USHF.R.S32.HI UR10, URZ, 0x1f, UR8 ;  /* 0x0000001f3f0a7899 */ /* 0x002fce0008011408 */
[----:B------:R-:W1:Y:S01]  /*0090*/  LDC.64 R16, c[0x0][0x250] ;  /* 0x00009400ff107b82 */ /* 0x000e620000000a00 */
[----:B0-----:R-:W-:Y:S01]  /*00a0*/  SHF.L.U32 R10, R0, 0x6, RZ ;  /* 0x00000006000a7819 */ /* 0x001fe200000006ff */
[----:B---3--:R-:W-:-:S06]  /*00b0*/  USHF.R.S32.HI UR11, URZ, 0x1f, UR9 ;  /* 0x0000001f3f0b7899 */ /* 0x008fcc0008011409 */
[----:B------:R-:W0:Y:S01]  /*00c0*/  LDC.64 R58, c[0x0][0x258] ;  /* 0x00009600ff3a7b82 */ /* 0x000e220000000a00 */
[----:B------:R-:W-:-:S04]  /*00d0*/  IADD3 R3, -R10, UR4, RZ ;  /* 0x000000040a037c10 */ /* 0x000fc8000fffe1ff */
[----:B--2---:R-:W-:-:S04]  /*00e0*/  ISETP.GE.AND P0, PT, R2, R3, PT ;  /* 0x000000030200720c */ /* 0x004fc80003f06270 */
[----:B------:R-:W-:-:S13]  /*00f0*/  ISETP.GT.OR P0, PT, R2, 0x3f, P0 ;  /* 0x0000003f0200780c */ /* 0x000fda0000704670 */
[----:B------:R-:W2:Y:S01]  /*0100*/  @!P0 LDC.64 R8, c[0x0][0x290] ;  /* 0x0000a400ff088b82 */ /* 0x000ea20000000a00 */
[----:B------:R-:W-:Y:S02]  /*0110*/  @!P0 SHF.R.S32.HI R5, RZ, 0x1f, R2 ;  /* 0x0000001fff058819 */ /* 0x000fe40000011402 */
[----:B------:R-:W-:-:S04]  /*0120*/  @!P0 IADD3 R4, P1, R10, R2, RZ ;  /* 0x000000020a048210 */ /* 0x000fc80007f3e0ff */
[----:B------:R-:W-:Y:S01]  /*0130*/  @!P0 LEA.HI.X.SX32 R5, R10, R5, 0x1, P1 ;  /* 0x000000050a058211 */ /* 0x000fe200008f0eff */
[----:B------:R-:W3:Y:S08]  /*0140*/  @!P0 LDC.64 R12, c[0x0][0x298] ;  /* 0x0000a600ff0c8b82 */ /* 0x000ef00000000a00 */
[----:B------:R-:W4:Y:S01]  /*0150*/  @!P0 LDC.64 R14, c[0x0][0x288] ;  /* 0x0000a200ff0e8b82 */ /* 0x000f220000000a00 */
[----:B--2---:R-:W-:-:S02]  /*0160*/  @!P0 IMAD R6, R8, UR10, RZ ;  /* 0x0000000a08068c24 */ /* 0x004fc4000f8e02ff */
[----:B------:R-:W-:-:S04]  /*0170*/  @!P0 IMAD.WIDE.U32 R4, R8, UR8, R4 ;  /* 0x0000000808048c25 */ /* 0x000fc8000f8e0004 */
[----:B------:R-:W-:Y:S02]  /*0180*/  @!P0 IMAD R7, R9, UR8, R6 ;  /* 0x0000000809078c24 */ /* 0x000fe4000f8e0206 */
[----:B---3--:R-:W-:-:S03]  /*0190*/  @!P0 IMAD R6, R12, UR11, RZ ;  /* 0x0000000b0c068c24 */ /* 0x008fc6000f8e02ff */
[----:B------:R-:W-:Y:S01]  /*01a0*/  @!P0 IADD3 R5, R5, R7, RZ ;  /* 0x0000000705058210 */ /* 0x000fe20007ffe0ff */
[----:B------:R-:W-:Y:S02]  /*01b0*/  @!P0 IMAD R7, R13, UR9, R6 ;  /* 0x000000090d078c24 */ /* 0x000fe4000f8e0206 */
[----:B------:R-:W-:Y:S02]  /*01c0*/  @!P0 IMAD.WIDE.U32 R4, R12, UR9, R4 ;  /* 0x000000090c048c25 */ /* 0x000fe4000f8e0004 */
[----:B------:R-:W2:Y:S03]  /*01d0*/  LDC.64 R12, c[0x0][0x230] ;  /* 0x00008c00ff0c7b82 */ /* 0x000ea60000000a00 */
[----:B------:R-:W-:Y:S02]  /*01e0*/  @!P0 IADD3 R5, R5, R7, RZ ;  /* 0x0000000705058210 */ /* 0x000fe40007ffe0ff */
[----:B----4-:R-:W-:-:S04]  /*01f0*/  @!P0 LEA R6, P1, R4, R14, 0x2 ;  /* 0x0000000e04068211 */ /* 0x010fc800078210ff */
[----:B------:R-:W-:Y:S02]  /*0200*/  @!P0 LEA.HI.X R7, R4, R15, R5, 0x2, P1 ;  /* 0x0000000f04078211 */ /* 0x000fe400008f1405 */
[----:B------:R-:W-:Y:S02]  /*0210*/  SHF.R.S32.HI R5, RZ, 0x1f, R2 ;  /* 0x0000001fff057819 */ /* 0x000fe40000011402 */
[----:B------:R-:W-:Y:S02]  /*0220*/  MOV R4, 0x7f800000 ;  /* 0x7f80000000047802 */ /* 0x000fe40000000f00 */
[----:B------:R-:W-:-:S04]  /*0230*/  LEA.HI R54, R5, R2, RZ, 0x3 ;  /* 0x0000000205367211 */ /* 0x000fc800078f18ff */
[----:B------:R-:W-:Y:S01]  /*0240*/  LOP3.LUT R5, R54, 0xfffffff8, RZ, 0xc0, !PT ;  /* 0xfffffff836057812 */ /* 0x000fe200078ec0ff */
[----:B------:R3:W5:Y:S01]  /*0250*/  @!P0 LDG.E R4, desc[UR6][R6.64] ;  /* 0x0000000606048981 */ /* 0x000762000c1e1900 */
[----:B------:R-:W-:Y:S01]  /*0260*/  SHF.R.S32.HI R54, RZ, 0x3, R54 ;  /* 0x00000003ff367819 */ /* 0x000fe20000011436 */
[----:B------:R-:W-:Y:S01]  /*0270*/  BSSY B0, `(.L_x_3100) ;  /* 0x000002a000007945 */ /* 0x000fe20003800000 */
[----:B------:R-:W-:Y:S01]  /*0280*/  IADD3 R5, -R5, R2, RZ ;  /* 0x0000000205057210 */ /* 0x000fe20007ffe1ff */
[----:B--2---:R-:W-:Y:S01]  /*0290*/  IMAD R8, R12, UR10, RZ ;  /* 0x0000000a0c087c24 */ /* 0x004fe2000f8e02ff */
[----:B------:R-:W-:Y:S01]  /*02a0*/  ISETP.GE.AND P0, PT, R54, R3, PT ;  /* 0x000000033600720c */ /* 0x000fe20003f06270 */
[----:B------:R-:W-:Y:S01]  /*02b0*/  HFMA2.MMA R24, -RZ, RZ, 0, 0 ;  /* 0x00000000ff187435 */ /* 0x000fe200000001ff */
[----:B------:R-:W-:Y:S01]  /*02c0*/  SHF.L.U32 R52, R5, 0x3, RZ ;  /* 0x0000000305347819 */ /* 0x000fe200000006ff */
[----:B------:R-:W-:Y:S01]  /*02d0*/  IMAD R9, R13, UR8, R8 ;  /* 0x000000080d097c24 */ /* 0x000fe2000f8e0208 */
[----:B------:R-:W-:Y:S01]  /*02e0*/  CS2R R40, SRZ ;  /* 0x0000000000287805 */ /* 0x000fe2000001ff00 */
[----:B------:R-:W-:Y:S01]  /*02f0*/  IMAD R8, R30, UR11, RZ ;  /* 0x0000000b1e087c24 */ /* 0x000fe2000f8e02ff */
[----:B------:R-:W-:-:S02]  /*0300*/  SHF.R.S32.HI R53, RZ, 0x1f, R52 ;  /* 0x0000001fff357819 */ /* 0x000fc40000011434 */
[----:B------:R-:W-:Y:S02]  /*0310*/  CS2R R42, SRZ ;  /* 0x00000000002a7805 */ /* 0x000fe4000001ff00 */
[----:B------:R-:W-:Y:S01]  /*0320*/  CS2R R44, SRZ ;  /* 0x00000000002c7805 */ /* 0x000fe2000001ff00 */
[----:B------:R-:W-:Y:S01]  /*0330*/  IMAD R31, R31, UR9, R8 ;  /* 0x000000091f1f7c24 */ /* 0x000fe2000f8e0208 */
[----:B------:R-:W-:Y:S01]  /*0340*/  CS2R R46, SRZ ;  /* 0x00000000002e7805 */ /* 0x000fe2000001ff00 */
[----:B---3--:R-:W-:Y:S01]  /*0350*/  IMAD.WIDE.U32 R6, R12, UR8, R52 ;  /* 0x000000080c067c25 */ /* 0x008fe2000f8e0034 */
[----:B------:R-:W-:Y:S02]  /*0360*/  CS2R R12, SRZ ;  /* 0x00000000000c7805 */ /* 0x000fe4000001ff00 */
[----:B------:R-:W-:Y:S02]  /*0370*/  SHF.R.S32.HI R55, RZ, 0x1f, R54 ;  /* 0x0000001fff377819 */ /* 0x000fe40000011436 */
[----:B------:R-:W-:Y:S01]  /*0380*/  CS2R R14, SRZ ;  /* 0x00000000000e7805 */ /* 0x000fe2000001ff00 */
[----:B-1----:R-:W-:Y:S01]  /*0390*/  IMAD R18, R16, UR10, RZ ;  /* 0x0000000a10127c24 */ /* 0x002fe2000f8e02ff */
[----:B------:R-:W-:-:S03]  /*03a0*/  IADD3 R7, R7, R9, RZ ;  /* 0x0000000907077210 */ /* 0x000fc60007ffe0ff */
[----:B------:R-:W-:-:S05]  /*03b0*/  IMAD.WIDE.U32 R28, R30, UR9, R6 ;  /* 0x000000091e1c7c25 */ /* 0x000fca000f8e0006 */
[----:B------:R-:W-:Y:S01]  /*03c0*/  IADD3 R31, R29, R31, RZ ;  /* 0x0000001f1d1f7210 */ /* 0x000fe20007ffe0ff */
[----:B0-----:R-:W-:Y:S06]  /*03d0*/  @P0 BRA `(.L_x_3101) ;  /* 0x00000000004c0947 */ /* 0x001fec0003800000 */
[----:B------:R-:W-:Y:S01]  /*03e0*/  IMAD.WIDE R6, R0, 0x40, R54 ;  /* 0x0000004000067825 */ /* 0x000fe200078e0236 */
[----:B------:R-:W-:Y:S01]  /*03f0*/  ULDC.64 UR12, c[0x0][0x228] ;  /* 0x00008a00000c7ab9 */ /* 0x000fe20000000a00 */
[C---:B------:R-:W-:Y:S01]  /*0400*/  IADD3 R8, R52.reuse, 0x40, RZ ;  /* 0x0000004034087810 */ /* 0x040fe20007ffe0ff */
[----:B------:R-:W-:Y:S01]  /*0410*/  ULDC UR5, c[0x0][0x21c] ;  /* 0x0000870000057ab9 */ /* 0x000fe20000000800 */
[----:B------:R-:W-:Y:S01]  /*0420*/  MOV R30, R28 ;  /* 0x0000001c001e7202 */ /* 0x000fe20000000f00 */
[----:B------:R-:W-:Y:S01]  /*0430*/  IMAD R7, R7, UR12, RZ ;  /* 0x0000000c07077c24 */ /* 0x000fe2000f8e02ff */
[----:B------:R-:W-:Y:S02]  /*0440*/  IADD3 R19, R52, 0x80, RZ ;  /* 0x0000008034137810 */ /* 0x000fe40007ffe0ff */
[----:B------:R-:W-:Y:S01]  /*0450*/  ISETP.GE.AND P2, PT, R8, UR5, PT ;  /* 0x0000000508007c0c */ /* 0x000fe2000bf46270 */
[----:B------:R-:W-:Y:S01]  /*0460*/  IMAD.WIDE.U32 R8, R6, UR12, R30 ;  /* 0x0000000c06087c25 */ /* 0x000fe2000f8e001e */
[----:B------:R-:W-:-:S02]  /*0470*/  ISETP.GE.AND P1, PT, R52, UR5, PT ;  /* 0x0000000534007c0c */ /* 0x000fc4000bf26270 */
[----:B------:R-:W-:Y:S01]  /*0480*/  ISETP.GE.AND P3, PT, R19, UR5, PT ;  /* 0x0000000513007c0c */ /* 0x000fe2000bf66270 */
[----:B------:R-:W-:Y:S01]  /*0490*/  IMAD R7, R6, UR13, R7 ;  /* 0x0000000d06077c24 */ /* 0x000fe2000f8e0207 */
[----:B------:R-:W-:Y:S02]  /*04a0*/  ULDC.64 UR12, c[0x0][0x210] ;  /* 0x00008400000c7ab9 */ /* 0x000fe40000000a00 */
[----:B------:R-:W-:Y:S02]  /*04b0*/  LEA R6, P4, R8, UR12, 0x1 ;  /* 0x0000000c08067c11 */ /* 0x000fe4000f8808ff */
[----:B------:R-:W-:-:S04]  /*04c0*/  IADD3 R7, R9, R7, RZ ;  /* 0x0000000709077210 */ /* 0x000fc80007ffe0ff */
[----:B------:R-:W-:-:S05]  /*04d0*/  LEA.HI.X R7, R8, UR13, R7, 0x1, P4 ;  /* 0x0000000d08077c11 */ /* 0x000fca000a0f0c07 */
[----:B------:R0:W5:Y:S04]  /*04e0*/  @!P1 LDG.E.128 R40, desc[UR6][R6.64] ;  /* 0x0000000606289981 */ /* 0x000168000c1e1d00 */
[----:B------:R0:W5:Y:S04]  /*04f0*/  @!P2 LDG.E.128 R44, desc[UR6][R6.64+0x80] ;  /* 0x00008006062ca981 */ /* 0x000168000c1e1d00 */
[----:B------:R0:W5:Y:S02]  /*0500*/  @!P3 LDG.E.128 R12, desc[UR6][R6.64+0x100] ;  /* 0x00010006060cb981 */ /* 0x000164000c1e1d00 */
.L_x_3101:
[----:B------:R-:W-:Y:S05]  /*0510*/  BSYNC B0 ;  /* 0x0000000000007941 */ /* 0x000fea0003800000 */
.L_x_3100:
[----:B------:R-:W-:Y:S01]  /*0520*/  IADD3 R8, R54, 0x20, RZ ;  /* 0x0000002036087810 */ /* 0x000fe20007ffe0ff */
[----:B------:R-:W-:Y:S01]  /*0530*/  IMAD R35, R17, UR8, R18 ;  /* 0x0000000811237c24 */ /* 0x000fe2000f8e0212 */
[----:B------:R-:W-:Y:S01]  /*0540*/  BSSY B0, `(.L_x_3102) ;  /* 0x0000023000007945 */ /* 0x000fe20003800000 */
[----:B------:R-:W-:Y:S01]  /*0550*/  IMAD.WIDE.U32 R32, R16, UR8, R52 ;  /* 0x0000000810207c25 */ /* 0x000fe2000f8e0034 */
[----:B------:R-:W-:Y:S01]  /*0560*/  ISETP.GE.AND P1, PT, R8, R3, PT ;  /* 0x000000030800720c */ /* 0x000fe20003f26270 */
[----:B------:R-:W-:Y:S01]  /*0570*/  HFMA2.MMA R25, -RZ, RZ, 0, 0 ;  /* 0x00000000ff197435 */ /* 0x000fe200000001ff */
[----:B0----5:R-:W-:Y:S02]  /*0580*/  MOV R6, R40 ;  /* 0x0000002800067202 */ /* 0x021fe40000000f00 */
[----:B------:R-:W-:Y:S02]  /*0590*/  CS2R R16, SRZ ;  /* 0x0000000000107805 */ /* 0x000fe4000001ff00 */
[----:B------:R-:W-:-:S02]  /*05a0*/  MOV R7, R41 ;  /* 0x0000002900077202 */ /* 0x000fc40000000f00 */
[----:B------:R-:W-:Y:S02]  /*05b0*/  CS2R R18, SRZ ;  /* 0x0000000000127805 */ /* 0x000fe4000001ff00 */
[----:B------:R-:W-:Y:S02]  /*05c0*/  CS2R R20, SRZ ;  /* 0x0000000000147805 */ /* 0x000fe4000001ff00 */
[----:B------:R-:W-:Y:S02]  /*05d0*/  CS2R R22, SRZ ;  /* 0x0000000000167805 */ /* 0x000fe4000001ff00 */
[----:B------:R-:W-:Y:S01]  /*05e0*/  CS2R R26, SRZ ;  /* 0x00000000001a7805 */ /* 0x000fe2000001ff00 */
[----:B------:R-:W-:Y:S01]  /*05f0*/  IMAD R38, R58, UR11, RZ ;  /* 0x0000000b3a267c24 */ /* 0x000fe2000f8e02ff */
[----:B------:R-:W-:Y:S01]  /*0600*/  IADD3 R35, R33, R35, RZ ;  /* 0x0000002321237210 */ /* 0x000fe20007ffe0ff */
[----:B------:R-:W-:Y:S06]  /*0610*/  @P1 BRA `(.L_x_3103) ;  /* 0x0000000000541947 */ /* 0x000fec0003800000 */
[----:B------:R-:W-:Y:S01]  /*0620*/  IMAD.WIDE R36, R0, 0x40, R54 ;  /* 0x0000004000247825 */ /* 0x000fe200078e0236 */
[----:B------:R-:W-:Y:S01]  /*0630*/  MOV R30, R28 ;  /* 0x0000001c001e7202 */ /* 0x000fe20000000f00 */
[----:B------:R-:W-:Y:S01]  /*0640*/  ULDC.64 UR12, c[0x0][0x228] ;  /* 0x00008a00000c7ab9 */ /* 0x000fe20000000a00 */
[----:B------:R-:W-:Y:S01]  /*0650*/  IADD3 R28, R52, 0x40, RZ ;  /* 0x00000040341c7810 */ /* 0x000fe20007ffe0ff */
[----:B------:R-:W-:Y:S01]  /*0660*/  ULDC UR5, c[0x0][0x21c] ;  /* 0x0000870000057ab9 */ /* 0x000fe20000000800 */
[----:B------:R-:W-:Y:S02]  /*0670*/  IADD3 R9, P2, R36, 0x20, RZ ;  /* 0x0000002024097810 */ /* 0x000fe40007f5e0ff */
[----:B------:R-:W-:Y:S02]  /*0680*/  ISETP.GE.AND P4, PT, R28, UR5, PT ;  /* 0x000000051c007c0c */ /* 0x000fe4000bf86270 */
[----:B------:R-:W-:Y:S01]  /*0690*/  IADD3.X R36, RZ, R37, RZ, P2, !PT ;  /* 0x00000025ff247210 */ /* 0x000fe200017fe4ff */
[----:B------:R-:W-:Y:S01]  /*06a0*/  IMAD.WIDE.U32 R30, R9, UR12, R30 ;  /* 0x0000000c091e7c25 */ /* 0x000fe2000f8e001e */
[----:B------:R-:W-:-:S02]  /*06b0*/  IADD3 R28, R52, 0x80, RZ ;  /* 0x00000080341c7810 */ /* 0x000fc40007ffe0ff */
[----:B------:R-:W-:Y:S01]  /*06c0*/  ISETP.GE.AND P3, PT, R52, UR5, PT ;  /* 0x0000000534007c0c */ /* 0x000fe2000bf66270 */
[----:B------:R-:W-:Y:S01]  /*06d0*/  IMAD R36, R36, UR12, RZ ;  /* 0x0000000c24247c24 */ /* 0x000fe2000f8e02ff */
[----:B------:R-:W-:-:S03]  /*06e0*/  ISETP.GE.AND P5, PT, R28, UR5, PT ;  /* 0x000000051c007c0c */ /* 0x000fc6000bfa6270 */
        /* <DEDUP_REMOVED lines=8> */
.L_x_3103:
[----:B------:R-:W-:Y:S05]  /*0770*/  BSYNC B0 ;  /* 0x0000000000007941 */ /* 0x000fea0003800000 */
.L_x_3102:
[----:B------:R-:W-:Y:S01]  /*0780*/  MOV R34, R32 ;  /* 0x0000002000227202 */ /* 0x000fe20000000f00 */
[----:B------:R-:W-:Y:S01]  /*0790*/  IMAD R57, R59, UR9, R38 ;  /* 0x000000093b397c24 */ /* 0x000fe2000f8e0226 */
[----:B------:R-:W-:Y:S01]  /*07a0*/  BSSY B0, `(.L_x_3104) ;  /* 0x0000033000007945 */ /* 0x000fe20003800000 */
[----:B0-----:R-:W-:Y:S02]  /*07b0*/  CS2R R28, SRZ ;  /* 0x00000000001c7805 */ /* 0x001fe4000001ff00 */
[----:B------:R-:W-:Y:S01]  /*07c0*/  CS2R R30, SRZ ;  /* 0x00000000001e7805 */ /* 0x000fe2000001ff00 */
[----:B------:R-:W-:Y:S01]  /*07d0*/  IMAD.WIDE.U32 R58, R58, UR9, R34 ;  /* 0x000000093a3a7c25 */ /* 0x000fe2000f8e0022 */
[----:B------:R-:W-:Y:S02]  /*07e0*/  CS2R R32, SRZ ;  /* 0x0000000000207805 */ /* 0x000fe4000001ff00 */
[----:B------:R-:W-:Y:S02]  /*07f0*/  CS2R R34, SRZ ;  /* 0x0000000000227805 */ /* 0x000fe4000001ff00 */
[----:B------:R-:W-:-:S02]  /*0800*/  CS2R R36, SRZ ;  /* 0x0000000000247805 */ /* 0x000fc4000001ff00 */
[----:B------:R-:W-:Y:S02]  /*0810*/  CS2R R38, SRZ ;  /* 0x0000000000267805 */ /* 0x000fe4000001ff00 */
[----:B------:R-:W-:Y:S01]  /*0820*/  IADD3 R57, R59, R57, RZ ;  /* 0x000000393b397210 */ /* 0x000fe20007ffe0ff */
[----:B------:R-:W-:Y:S06]  /*0830*/  @P0 BRA `(.L_x_3105) ;  /* 0x0000000000a40947 */ /* 0x000fec0003800000 */
[----:B------:R-:W-:Y:S01]  /*0840*/  ULDC UR5, c[0x0][0x21c] ;  /* 0x0000870000057ab9 */ /* 0x000fe20000000800 */
[C---:B------:R-:W-:Y:S02]  /*0850*/  IADD3 R9, R52.reuse, 0x40, RZ ;  /* 0x0000004034097810 */ /* 0x040fe40007ffe0ff */
[C---:B------:R-:W-:Y:S02]  /*0860*/  ISETP.GE.AND P2, PT, R52.reuse, UR5, PT ;  /* 0x0000000534007c0c */ /* 0x040fe4000bf46270 */
[----:B------:R-:W-:Y:S02]  /*0870*/  IADD3 R40, R52, 0x80, RZ ;  /* 0x0000008034287810 */ /* 0x000fe40007ffe0ff */
[----:B------:R-:W-:Y:S02]  /*0880*/  ISETP.GE.AND P3, PT, R9, UR5, PT ;  /* 0x0000000509007c0c */ /* 0x000fe4000bf66270 */
[----:B------:R-:W-:-:S07]  /*0890*/  ISETP.GE.AND P5, PT, R40, UR5, PT ;  /* 0x0000000528007c0c */ /* 0x000fce000bfa6270 */
[----:B------:R-:W0:Y:S01]  /*08a0*/  @!P2 LDC.64 R64, c[0x0][0x248] ;  /* 0x00009200ff40ab82 */ /* 0x000e220000000a00 */
[----:B------:R-:W-:Y:S01]  /*08b0*/  @!P2 IMAD.WIDE R66, R0, 0x40, R54 ;  /* 0x000000400042a825 */ /* 0x000fe200078e0236 */
[----:B------:R-:W-:-:S03]  /*08c0*/  @!P2 MOV R56, R58 ;  /* 0x0000003a0038a202 */ /* 0x000fc60000000f00 */
[----:B------:R-:W-:Y:S01]  /*08d0*/  @!P3 IMAD.WIDE R70, R0, 0x40, R54 ;  /* 0x000000400046b825 */ /* 0x000fe200078e0236 */
[----:B------:R-:W-:Y:S02]  /*08e0*/  @!P5 MOV R68, R58 ;  /* 0x0000003a0044d202 */ /* 0x000fe40000000f00 */
[----:B------:R-:W1:Y:S01]  /*08f0*/  @!P3 LDC.64 R50, c[0x0][0x248] ;  /* 0x00009200ff32bb82 */ /* 0x000e620000000a00 */
[----:B------:R-:W-:-:S07]  /*0900*/  @!P5 MOV R69, R57 ;  /* 0x000000390045d202 */ /* 0x000fce0000000f00 */
[----:B------:R-:W2:Y:S08]  /*0910*/  @!P5 LDC.64 R48, c[0x0][0x248] ;  /* 0x00009200ff30db82 */ /* 0x000eb00000000a00 */
[----:B------:R-:W3:Y:S01]  /*0920*/  @!P2 LDC.64 R62, c[0x0][0x240] ;  /* 0x00009000ff3eab82 */ /* 0x000ee20000000a00 */
[-C--:B0-----:R-:W-:Y:S01]  /*0930*/  @!P2 IMAD R9, R67, R64.reuse, RZ ;  /* 0x000000404309a224 */ /* 0x081fe200078e02ff */
[----:B------:R-:W-:Y:S01]  /*0940*/  @!P3 MOV R67, R57 ;  /* 0x000000390043b202 */ /* 0x000fe20000000f00 */
[----:B------:R-:W-:-:S04]  /*0950*/  @!P2 IMAD.WIDE.U32 R72, R66, R64, R56 ;  /* 0x000000404248a225 */ /* 0x000fc800078e0038 */
[----:B------:R-:W-:Y:S01]  /*0960*/  @!P2 IMAD R9, R66, R65, R9 ;  /* 0x000000414209a224 */ /* 0x000fe200078e0209 */
[----:B------:R-:W0:Y:S01]  /*0970*/  @!P3 LDC.64 R60, c[0x0][0x240] ;  /* 0x00009000ff3cbb82 */ /* 0x000e220000000a00 */
[----:B------:R-:W-:Y:S01]  /*0980*/  @!P3 MOV R66, R58 ;  /* 0x0000003a0042b202 */ /* 0x000fe20000000f00 */
[----:B------:R-:W-:Y:S02]  /*0990*/  @!P5 IMAD.WIDE R64, R0, 0x40, R54 ;  /* 0x000000400040d825 */ /* 0x000fe400078e0236 */
[----:B------:R-:W-:Y:S02]  /*09a0*/  @!P2 IADD3 R9, R73, R9, RZ ;  /* 0x000000094909a210 */ /* 0x000fe40007ffe0ff */
[-C--:B-1----:R-:W-:Y:S02]  /*09b0*/  @!P3 IMAD.WIDE.U32 R66, R70, R50.reuse, R66 ;  /* 0x000000324642b225 */ /* 0x082fe400078e0042 */
[----:B------:R-:W1:Y:S02]  /*09c0*/  @!P5 LDC.64 R40, c[0x0][0x240] ;  /* 0x00009000ff28db82 */ /* 0x000e640000000a00 */
[----:B------:R-:W-:-:S02]  /*09d0*/  @!P3 IMAD R50, R71, R50, RZ ;  /* 0x000000324732b224 */ /* 0x000fc400078e02ff */
[-C--:B--2---:R-:W-:Y:S02]  /*09e0*/  @!P5 IMAD R65, R65, R48.reuse, RZ ;  /* 0x000000304141d224 */ /* 0x084fe400078e02ff */
[----:B------:R-:W-:Y:S01]  /*09f0*/  @!P5 IMAD.WIDE.U32 R68, R64, R48, R68 ;  /* 0x000000304044d225 */ /* 0x000fe200078e0044 */
[----:B---3--:R-:W-:-:S03]  /*0a00*/  @!P2 LEA R62, P0, R72, R62, 0x1 ;  /* 0x0000003e483ea211 */ /* 0x008fc600078008ff */
[----:B------:R-:W-:Y:S02]  /*0a10*/  @!P3 IMAD R51, R70, R51, R50 ;  /* 0x000000334633b224 */ /* 0x000fe400078e0232 */
[----:B------:R-:W-:Y:S01]  /*0a20*/  @!P5 IMAD R65, R64, R49, R65 ;  /* 0x000000314041d224 */ /* 0x000fe200078e0241 */
[----:B------:R-:W-:Y:S02]  /*0a30*/  @!P2 LEA.HI.X R63, R72, R63, R9, 0x1, P0 ;  /* 0x0000003f483fa211 */ /* 0x000fe400000f0c09 */
[----:B------:R-:W-:Y:S02]  /*0a40*/  @!P3 IADD3 R51, R67, R51, RZ ;  /* 0x000000334333b210 */ /* 0x000fe40007ffe0ff */
[C---:B0-----:R-:W-:Y:S01]  /*0a50*/  @!P3 LEA R60, P4, R66.reuse, R60, 0x1 ;  /* 0x0000003c423cb211 */ /* 0x041fe200078808ff */
[----:B------:R0:W5:Y:S01]  /*0a60*/  @!P2 LDG.E.128 R28, desc[UR6][R62.64] ;  /* 0x000000063e1ca981 */ /* 0x000162000c1e1d00 */
[----:B------:R-:W-:Y:S02]  /*0a70*/  @!P5 IADD3 R65, R69, R65, RZ ;  /* 0x000000414541d210 */ /* 0x000fe40007ffe0ff */
[----:B------:R-:W-:-:S02]  /*0a80*/  @!P3 LEA.HI.X R61, R66, R61, R51, 0x1, P4 ;  /* 0x0000003d423db211 */ /* 0x000fc400020f0c33 */
[----:B-1----:R-:W-:-:S03]  /*0a90*/  @!P5 LEA R40, P6, R68, R40, 0x1 ;  /* 0x000000284428d211 */ /* 0x002fc600078c08ff */
[----:B------:R0:W5:Y:S01]  /*0aa0*/  @!P3 LDG.E.128 R32, desc[UR6][R60.64+0x80] ;  /* 0x000080063c20b981 */ /* 0x000162000c1e1d00 */
[----:B------:R-:W-:-:S05]  /*0ab0*/  @!P5 LEA.HI.X R41, R68, R41, R65, 0x1, P6 ;  /* 0x000000294429d211 */ /* 0x000fca00030f0c41 */
[----:B------:R0:W5:Y:S04]  /*0ac0*/  @!P5 LDG.E.128 R36, desc[UR6][R40.64+0x100] ;  /* 0x000100062824d981 */ /* 0x000168000c1e1d00 */
.L_x_3105:
[----:B------:R-:W-:Y:S05]  /*0ad0*/  BSYNC B0 ;  /* 0x0000000000007941 */ /* 0x000fea0003800000 */
.L_x_3104:
[----:B------:R-:W-:Y:S01]  /*0ae0*/  HADD2.F32 R66, -RZ, R6.H1_H1 ;  /* 0x30000006ff427230 */ /* 0x000fe20000004100 */
[----:B------:R-:W-:Y:S01]  /*0af0*/  BSSY B0, `(.L_x_3106) ;  /* 0x0000028000007945 */ /* 0x000fe20003800000 */
[----:B0----5:R-:W-:Y:S01]  /*0b00*/  HADD2.F32 R41, -RZ, R28.H1_H1 ;  /* 0x3000001cff297230 */ /* 0x021fe20000004100 */
[----:B------:R-:W-:Y:S01]  /*0b10*/  MOV R9, R42 ;  /* 0x0000002a00097202 */ /* 0x000fe20000000f00 */
[----:B------:R-:W-:Y:S01]  /*0b20*/  HADD2.F32 R67, -RZ, R6.H0_H0 ;  /* 0x20000006ff437230 */ /* 0x000fe20000004100 */
[----:B------:R-:W-:Y:S02]  /*0b30*/  MOV R61, R43 ;  /* 0x0000002b003d7202 */ /* 0x000fe40000000f00 */
[----:B------:R-:W-:Y:S02]  /*0b40*/  CS2R R42, SRZ ;  /* 0x00000000002a7805 */ /* 0x000fe4000001ff00 */
[----:B------:R-:W-:Y:S01]  /*0b50*/  MOV R60, R44 ;  /* 0x0000002c003c7202 */ /* 0x000fe20000000f00 */
[----:B------:R-:W-:Y:S01]  /*0b60*/  FMUL.FTZ R66, R66, R41 ;  /* 0x0000002942427220 */ /* 0x000fe20000410000 */
[----:B------:R-:W-:-:S02]  /*0b70*/  MOV R63, R45 ;  /* 0x0000002d003f7202 */ /* 0x000fc40000000f00 */
[----:B------:R-:W-:Y:S02]  /*0b80*/  CS2R R40, SRZ ;  /* 0x0000000000287805 */ /* 0x000fe4000001ff00 */
[----:B------:R-:W-:Y:S02]  /*0b90*/  MOV R62, R46 ;  /* 0x0000002e003e7202 */ /* 0x000fe40000000f00 */
[----:B------:R-:W-:Y:S02]  /*0ba0*/  CS2R R44, SRZ ;  /* 0x00000000002c7805 */ /* 0x000fe4000001ff00 */
[----:B------:R-:W-:Y:S02]  /*0bb0*/  MOV R64, R47 ;  /* 0x0000002f00407202 */ /* 0x000fe40000000f00 */
[----:B------:R-:W-:Y:S02]  /*0bc0*/  CS2R R46, SRZ ;  /* 0x00000000002e7805 */ /* 0x000fe4000001ff00 */
[----:B------:R-:W-:-:S02]  /*0bd0*/  MOV R65, R29 ;  /* 0x0000001d00417202 */ /* 0x000fc40000000f00 */
[----:B------:R-:W-:Y:S02]  /*0be0*/  CS2R R48, SRZ ;  /* 0x0000000000307805 */ /* 0x000fe4000001ff00 */
[----:B------:R-:W-:Y:S01]  /*0bf0*/  CS2R R50, SRZ ;  /* 0x0000000000327805 */ /* 0x000fe2000001ff00 */
[----:B------:R-:W-:Y:S01]  /*0c00*/  HADD2.F32 R6, -RZ, R28.H0_H0 ;  /* 0x2000001cff067230 */ /* 0x000fe20000004100 */
[----:B------:R-:W-:Y:S06]  /*0c10*/  @P1 BRA `(.L_x_3107) ;  /* 0x0000000000541947 */ /* 0x000fec0003800000 */
[----:B------:R-:W-:Y:S01]  /*0c20*/  IMAD.WIDE R28, R0, 0x40, R54 ;  /* 0x00000040001c7825 */ /* 0x000fe200078e0236 */
[----:B------:R-:W-:Y:S01]  /*0c30*/  ULDC UR5, c[0x0][0x21c] ;  /* 0x0000870000057ab9 */ /* 0x000fe20000000800 */
[----:B------:R-:W-:Y:S01]  /*0c40*/  ULDC.64 UR12, c[0x0][0x248] ;  /* 0x00009200000c7ab9 */ /* 0x000fe20000000a00 */
[----:B------:R-:W-:Y:S02]  /*0c50*/  MOV R56, R58 ;  /* 0x0000003a00387202 */ /* 0x000fe40000000f00 */
[----:B------:R-:W-:Y:S02]  /*0c60*/  IADD3 R53, P0, R28, 0x20, RZ ;  /* 0x000000201c357810 */ /* 0x000fe40007f1e0ff */
[C---:B------:R-:W-:Y:S02]  /*0c70*/  IADD3 R58, R52.reuse, 0x40, RZ ;  /* 0x00000040343a7810 */ /* 0x040fe40007ffe0ff */
[----:B------:R-:W-:Y:S01]  /*0c80*/  IADD3.X R28, RZ, R29, RZ, P0, !PT ;  /* 0x0000001dff1c7210 */ /* 0x000fe200007fe4ff */
[----:B------:R-:W-:Y:S01]  /*0c90*/  IMAD.WIDE.U32 R56, R53, UR12, R56 ;  /* 0x0000000c35387c25 */ /* 0x000fe2000f8e0038 */
[----:B------:R-:W-:-:S02]  /*0ca0*/  ISETP.GE.AND P1, PT, R52, UR5, PT ;  /* 0x0000000534007c0c */ /* 0x000fc4000bf26270 */
[----:B------:R-:W-:Y:S01]  /*0cb0*/  IADD3 R52, R52, 0x80, RZ ;  /* 0x0000008034347810 */ /* 0x000fe20007ffe0ff */
[----:B------:R-:W-:Y:S01]  /*0cc0*/  IMAD R28, R28, UR12, RZ ;  /* 0x0000000c1c1c7c24 */ /* 0x000fe2000f8e02ff */
[----:B------:R-:W-:Y:S02]  /*0cd0*/  ISETP.GE.AND P2, PT, R58, UR5, PT ;  /* 0x000000053a007c0c */ /* 0x000fe4000bf46270 */
        /* <DEDUP_REMOVED lines=9> */
.L_x_3107:
[----:B------:R-:W-:Y:S05]  /*0d70*/  BSYNC B0 ;  /* 0x0000000000007941 */ /* 0x000fea0003800000 */
.L_x_3106:
[----:B------:R-:W-:Y:S01]  /*0d80*/  MOV R52, R16 ;  /* 0x0000001000347202 */ /* 0x000fe20000000f00 */
[----:B------:R-:W-:Y:S02]  /*0d90*/  HADD2.F32 R16, -RZ, R7.H0_H0 ;  /* 0x20000007ff107230 */ /* 0x000fe40000004100 */
[----:B------:R-:W-:Y:S01]  /*0da0*/  FFMA.FTZ R67, R67, R6, R66 ;  /* 0x0000000643437223 */ /* 0x000fe20000010042 */
[----:B------:R-:W-:Y:S01]  /*0db0*/  HADD2.F32 R53, -RZ, R65.H0_H0 ;  /* 0x20000041ff357230 */ /* 0x000fe20000004100 */
[----:B------:R-:W-:Y:S01]  /*0dc0*/  ISETP.NE.AND P0, PT, R5, RZ, PT ;  /* 0x000000ff0500720c */ /* 0x000fe20003f05270 */
[----:B------:R-:W-:Y:S01]  /*0dd0*/  HADD2.F32 R7, -RZ, R7.H1_H1 ;  /* 0x30000007ff077230 */ /* 0x000fe20000004100 */
[----:B------:R-:W-:Y:S01]  /*0de0*/  BSSY B0, `(.L_x_3108) ;  /* 0x00000ac000007945 */ /* 0x000fe20003800000 */
[----:B0-----:R-:W-:Y:S02]  /*0df0*/  HADD2.F32 R28, -RZ, R65.H1_H1 ;  /* 0x30000041ff1c7230 */ /* 0x001fe40000004100 */
[----:B------:R-:W-:Y:S01]  /*0e00*/  FFMA.FTZ R16, R16, R53, R67 ;  /* 0x0000003510107223 */ /* 0x000fe20000010043 */
[----:B------:R-:W-:-:S02]  /*0e10*/  HADD2.F32 R6, -RZ, R52.H1_H1 ;  /* 0x30000034ff067230 */ /* 0x000fc40000004100 */
[----:B-----5:R-:W-:Y:S02]  /*0e20*/  HADD2.F32 R29, -RZ, R40.H1_H1 ;  /* 0x30000028ff1d7230 */ /* 0x020fe40000004100 */
[----:B------:R-:W-:Y:S01]  /*0e30*/  FFMA.FTZ R28, R7, R28, R16 ;  /* 0x0000001c071c7223 */ /* 0x000fe20000010010 */
[----:B------:R-:W-:Y:S02]  /*0e40*/  HADD2.F32 R7, -RZ, R9.H0_H0 ;  /* 0x20000009ff077230 */ /* 0x000fe40000004100 */
[----:B------:R-:W-:Y:S02]  /*0e50*/  HADD2.F32 R16, -RZ, R30.H0_H0 ;  /* 0x2000001eff107230 */ /* 0x000fe40000004100 */
[----:B------:R-:W-:Y:S01]  /*0e60*/  FMUL.FTZ R53, R6, R29 ;  /* 0x0000001d06357220 */ /* 0x000fe20000410000 */
[----:B------:R-:W-:Y:S02]  /*0e70*/  HADD2.F32 R6, -RZ, R52.H0_H0 ;  /* 0x20000034ff067230 */ /* 0x000fe40000004100 */
[----:B------:R-:W-:-:S02]  /*0e80*/  HADD2.F32 R29, -RZ, R40.H0_H0 ;  /* 0x20000028ff1d7230 */ /* 0x000fc40000004100 */
[----:B------:R-:W-:Y:S01]  /*0e90*/  FFMA.FTZ R28, R7, R16, R28 ;  /* 0x00000010071c7223 */ /* 0x000fe2000001001c */
[----:B------:R-:W-:Y:S02]  /*0ea0*/  HADD2.F32 R9, -RZ, R9.H1_H1 ;  /* 0x30000009ff097230 */ /* 0x000fe40000004100 */
[----:B------:R-:W-:Y:S02]  /*0eb0*/  HADD2.F32 R16, -RZ, R30.H1_H1 ;  /* 0x3000001eff107230 */ /* 0x000fe40000004100 */
[----:B------:R-:W-:Y:S01]  /*0ec0*/  FFMA.FTZ R29, R6, R29, R53 ;  /* 0x0000001d061d7223 */ /* 0x000fe20000010035 */
[----:B------:R-:W-:Y:S02]  /*0ed0*/  HADD2.F32 R6, -RZ, R17.H0_H0 ;  /* 0x20000011ff067230 */ /* 0x000fe40000004100 */
[----:B------:R-:W-:Y:S02]  /*0ee0*/  HADD2.F32 R7, -RZ, R41.H0_H0 ;  /* 0x20000029ff077230 */ /* 0x000fe40000004100 */
[----:B------:R-:W-:Y:S01]  /*0ef0*/  FFMA.FTZ R30, R9, R16, R28 ;  /* 0x00000010091e7223 */ /* 0x000fe2000001001c */
[----:B------:R-:W-:-:S02]  /*0f00*/  HADD2.F32 R17, -RZ, R17.H1_H1 ;  /* 0x30000011ff117230 */ /* 0x000fc40000004100 */
[----:B------:R-:W-:Y:S02]  /*0f10*/  HADD2.F32 R16, -RZ, R41.H1_H1 ;  /* 0x30000029ff107230 */ /* 0x000fe40000004100 */
[----:B------:R-:W-:Y:S01]  /*0f20*/  FFMA.FTZ R40, R6, R7, R29 ;  /* 0x0000000706287223 */ /* 0x000fe2000001001d */
[----:B------:R-:W-:Y:S02]  /*0f30*/  HADD2.F32 R7, -RZ, R61.H0_H0 ;  /* 0x2000003dff077230 */ /* 0x000fe40000004100 */
[----:B------:R-:W-:Y:S02]  /*0f40*/  HADD2.F32 R28, -RZ, R31.H0_H0 ;  /* 0x2000001fff1c7230 */ /* 0x000fe40000004100 */
[----:B------:R-:W-:Y:S01]  /*0f50*/  FFMA.FTZ R17, R17, R16, R40 ;  /* 0x0000001011117223 */ /* 0x000fe20000010028 */
[----:B------:R-:W-:Y:S02]  /*0f60*/  HADD2.F32 R6, -RZ, R18.H0_H0 ;  /* 0x20000012ff067230 */ /* 0x000fe40000004100 */
[----:B------:R-:W-:-:S02]  /*0f70*/  HADD2.F32 R9, -RZ, R42.H0_H0 ;  /* 0x2000002aff097230 */ /* 0x000fc40000004100 */
[----:B------:R-:W-:Y:S01]  /*0f80*/  FFMA.FTZ R28, R7, R28, R30 ;  /* 0x0000001c071c7223 */ /* 0x000fe2000001001e */
[----:B------:R-:W-:Y:S02]  /*0f90*/  HADD2.F32 R61, -RZ, R61.H1_H1 ;  /* 0x3000003dff3d7230 */ /* 0x000fe40000004100 */
[----:B------:R-:W-:Y:S02]  /*0fa0*/  HADD2.F32 R16, -RZ, R31.H1_H1 ;  /* 0x3000001fff107230 */ /* 0x000fe40000004100 */
[----:B------:R-:W-:Y:S01]  /*0fb0*/  FFMA.FTZ R17, R6, R9, R17 ;  /* 0x0000000906117223 */ /* 0x000fe20000010011 */
[----:B------:R-:W-:Y:S02]  /*0fc0*/  HADD2.F32 R6, -RZ, R60.H0_H0 ;  /* 0x2000003cff067230 */ /* 0x000fe40000004100 */
[----:B------:R-:W-:Y:S02]  /*0fd0*/  HADD2.F32 R18, -RZ, R18.H1_H1 ;  /* 0x30000012ff127230 */ /* 0x000fe40000004100 */
[----:B------:R-:W-:Y:S01]  /*0fe0*/  FFMA.FTZ R61, R61, R16, R28 ;  /* 0x000000103d3d7223 */ /* 0x000fe2000001001c */
[----:B------:R-:W-:-:S02]  /*0ff0*/  HADD2.F32 R7, -RZ, R42.H1_H1 ;  /* 0x3000002aff077230 */ /* 0x000fc40000004100 */
[----:B------:R-:W-:Y:S02]  /*1000*/  HADD2.F32 R9, -RZ, R32.H0_H0 ;  /* 0x20000020ff097230 */ /* 0x000fe40000004100 */
[----:B------:R-:W-:Y:S02]  /*1010*/  HADD2.F32 R60, -RZ, R60.H1_H1 ;  /* 0x3000003cff3c7230 */ /* 0x000fe40000004100 */
[----:B------:R-:W-:Y:S01]  /*1020*/  FFMA.FTZ R17, R18, R7, R17 ;  /* 0x0000000712117223 */ /* 0x000fe20000010011 */
[----:B------:R-:W-:Y:S02]  /*1030*/  HADD2.F32 R7, -RZ, R43.H0_H0 ;  /* 0x2000002bff077230 */ /* 0x000fe40000004100 */
[----:B------:R-:W-:Y:S01]  /*1040*/  FFMA.FTZ R61, R6, R9, R61 ;  /* 0x00000009063d7223 */ /* 0x000fe2000001003d */
[--C-:B------:R-:W-:Y:S02]  /*1050*/  HADD2.F32 R6, -RZ, R19.reuse.H0_H0 ;  /* 0x20000013ff067230 */ /* 0x100fe40000004100 */
[----:B------:R-:W-:-:S02]  /*1060*/  HADD2.F32 R19, -RZ, R19.H1_H1 ;  /* 0x30000013ff137230 */ /* 0x000fc40000004100 */
[----:B------:R-:W-:Y:S02]  /*1070*/  HADD2.F32 R9, -RZ, R32.H1_H1 ;  /* 0x30000020ff097230 */ /* 0x000fe40000004100 */
[----:B------:R-:W-:Y:S01]  /*1080*/  FFMA.FTZ R6, R6, R7, R17 ;  /* 0x0000000706067223 */ /* 0x000fe20000010011 */
[----:B------:R-:W-:Y:S02]  /*1090*/  HADD2.F32 R16, -RZ, R43.H1_H1 ;  /* 0x3000002bff107230 */ /* 0x000fe40000004100 */
[----:B------:R-:W-:Y:S02]  /*10a0*/  HADD2.F32 R7, -RZ, R63.H0_H0 ;  /* 0x2000003fff077230 */ /* 0x000fe40000004100 */
[----:B------:R-:W-:Y:S01]  /*10b0*/  FFMA.FTZ R60, R60, R9, R61 ;  /* 0x000000093c3c7223 */ /* 0x000fe2000001003d */
[----:B------:R-:W-:Y:S02]  /*10c0*/  HADD2.F32 R9, -RZ, R44.H0_H0 ;  /* 0x2000002cff097230 */ /* 0x000fe40000004100 */
[----:B------:R-:W-:Y:S01]  /*10d0*/  FFMA.FTZ R19, R19, R16, R6 ;  /* 0x0000001013137223 */ /* 0x000fe20000010006 */
[----:B------:R-:W-:-:S02]  /*10e0*/  HADD2.F32 R6, -RZ, R20.H0_H0 ;  /* 0x20000014ff067230 */ /* 0x000fc40000004100 */
[----:B------:R-:W-:Y:S02]  /*10f0*/  HADD2.F32 R16, -RZ, R33.H0_H0 ;  /* 0x20000021ff107230 */ /* 0x000fe40000004100 */
[----:B------:R-:W-:Y:S02]  /*1100*/  HADD2.F32 R20, -RZ, R20.H1_H1 ;  /* 0x30000014ff147230 */ /* 0x000fe40000004100 */
[----:B------:R-:W-:Y:S01]  /*1110*/  FFMA.FTZ R9, R6, R9, R19 ;  /* 0x0000000906097223 */ /* 0x000fe20000010013 */
[----:B------:R-:W-:Y:S02]  /*1120*/  HADD2.F32 R17, -RZ, R44.H1_H1 ;  /* 0x3000002cff117230 */ /* 0x000fe40000004100 */
[----:B------:R-:W-:Y:S01]  /*1130*/  FFMA.FTZ R60, R7, R16, R60 ;  /* 0x00000010073c7223 */ /* 0x000fe2000001003c */
[----:B------:R-:W-:Y:S02]  /*1140*/  HADD2.F32 R6, -RZ, R21.H0_H0 ;  /* 0x20000015ff067230 */ /* 0x000fe40000004100 */
[----:B------:R-:W-:-:S02]  /*1150*/  HADD2.F32 R7, -RZ, R45.H0_H0 ;  /* 0x2000002dff077230 */ /* 0x000fc40000004100 */
[----:B------:R-:W-:Y:S01]  /*1160*/  FFMA.FTZ R9, R20, R17, R9 ;  /* 0x0000001114097223 */ /* 0x000fe20000010009 */
[----:B------:R-:W-:Y:S02]  /*1170*/  HADD2.F32 R21, -RZ, R21.H1_H1 ;  /* 0x30000015ff157230 */ /* 0x000fe40000004100 */
[----:B------:R-:W-:Y:S02]  /*1180*/  HADD2.F32 R18, -RZ, R45.H1_H1 ;  /* 0x3000002dff127230 */ /* 0x000fe40000004100 */
[----:B------:R-:W-:Y:S01]  /*1190*/  FFMA.FTZ R6, R6, R7, R9 ;  /* 0x0000000706067223 */ /* 0x000fe20000010009 */
[----:B------:R-:W-:Y:S02]  /*11a0*/  HADD2.F32 R63, -RZ, R63.H1_H1 ;  /* 0x3000003fff3f7230 */ /* 0x000fe40000004100 */
[----:B------:R-:W-:Y:S02]  /*11b0*/  HADD2.F32 R16, -RZ, R33.H1_H1 ;  /* 0x30000021ff107230 */ /* 0x000fe40000004100 */
[----:B------:R-:W-:Y:S01]  /*11c0*/  FFMA.FTZ R21, R21, R18, R6 ;  /* 0x0000001215157223 */ /* 0x000fe20000010006 */
[----:B------:R-:W-:-:S02]  /*11d0*/  HADD2.F32 R18, -RZ, R22.H0_H0 ;  /* 0x20000016ff127230 */ /* 0x000fc40000004100 */
[----:B------:R-:W-:Y:S02]  /*11e0*/  HADD2.F32 R19, -RZ, R46.H0_H0 ;  /* 0x2000002eff137230 */ /* 0x000fe40000004100 */
[----:B------:R-:W-:Y:S01]  /*11f0*/  FFMA.FTZ R60, R63, R16, R60 ;  /* 0x000000103f3c7223 */ /* 0x000fe2000001003c */
[----:B------:R-:W-:Y:S02]  /*1200*/  HADD2.F32 R17, -RZ, R62.H0_H0 ;  /* 0x2000003eff117230 */ /* 0x000fe40000004100 */
[----:B------:R-:W-:Y:S02]  /*1210*/  HADD2.F32 R28, -RZ, R34.H0_H0 ;  /* 0x20000022ff1c7230 */ /* 0x000fe40000004100 */
[----:B------:R-:W-:Y:S01]  /*1220*/  FFMA.FTZ R43, R18, R19, R21 ;  /* 0x00000013122b7223 */ /* 0x000fe20000010015 */
[----:B------:R-:W-:Y:S02]  /*1230*/  HADD2.F32 R62, -RZ, R62.H1_H1 ;  /* 0x3000003eff3e7230 */ /* 0x000fe40000004100 */
[----:B------:R-:W-:-:S02]  /*1240*/  HADD2.F32 R21, -RZ, R34.H1_H1 ;  /* 0x30000022ff157230 */ /* 0x000fc40000004100 */
[----:B------:R-:W-:Y:S01]  /*1250*/  FFMA.FTZ R41, R17, R28, R60 ;  /* 0x0000001c11297223 */ /* 0x000fe2000001003c */
[----:B------:R-:W-:Y:S02]  /*1260*/  HADD2.F32 R22, -RZ, R22.H1_H1 ;  /* 0x30000016ff167230 */ /* 0x000fe40000004100 */
[----:B------:R-:W-:Y:S02]  /*1270*/  HADD2.F32 R29, -RZ, R46.H1_H1 ;  /* 0x3000002eff1d7230 */ /* 0x000fe40000004100 */
[----:B------:R-:W-:Y:S01]  /*1280*/  FFMA.FTZ R62, R62, R21, R41 ;  /* 0x000000153e3e7223 */ /* 0x000fe20000010029 */
[----:B------:R-:W-:Y:S02]  /*1290*/  HADD2.F32 R21, -RZ, R64.H0_H0 ;  /* 0x20000040ff157230 */ /* 0x000fe40000004100 */
[----:B------:R-:W-:Y:S02]  /*12a0*/  HADD2.F32 R28, -RZ, R35.H0_H0 ;  /* 0x20000023ff1c7230 */ /* 0x000fe40000004100 */
[----:B------:R-:W-:Y:S01]  /*12b0*/  FFMA.FTZ R43, R22, R29, R43 ;  /* 0x0000001d162b7223 */ /* 0x000fe2000001002b */
[----:B------:R-:W-:-:S02]  /*12c0*/  HADD2.F32 R22, -RZ, R23.H0_H0 ;  /* 0x20000017ff167230 */ /* 0x000fc40000004100 */
[----:B------:R-:W-:Y:S02]  /*12d0*/  HADD2.F32 R29, -RZ, R47.H0_H0 ;  /* 0x2000002fff1d7230 */ /* 0x000fe40000004100 */
[----:B------:R-:W-:Y:S01]  /*12e0*/  FFMA.FTZ R21, R21, R28, R62 ;  /* 0x0000001c15157223 */ /* 0x000fe2000001003e */
[----:B------:R-:W-:Y:S02]  /*12f0*/  HADD2.F32 R64, -RZ, R64.H1_H1 ;  /* 0x30000040ff407230 */ /* 0x000fe40000004100 */
[----:B------:R-:W-:Y:S02]  /*1300*/  HADD2.F32 R35, -RZ, R35.H1_H1 ;  /* 0x30000023ff237230 */ /* 0x000fe40000004100 */
[----:B------:R-:W-:Y:S01]  /*1310*/  FFMA.FTZ R34, R22, R29, R43 ;  /* 0x0000001d16227223 */ /* 0x000fe2000001002b */
[----:B------:R-:W-:Y:S02]  /*1320*/  HADD2.F32 R23, -RZ, R23.H1_H1 ;  /* 0x30000017ff177230 */ /* 0x000fe40000004100 */
[----:B------:R-:W-:-:S02]  /*1330*/  HADD2.F32 R28, -RZ, R47.H1_H1 ;  /* 0x3000002fff1c7230 */ /* 0x000fc40000004100 */
[----:B------:R-:W-:Y:S01]  /*1340*/  FFMA.FTZ R35, R64, R35, R21 ;  /* 0x0000002340237223 */ /* 0x000fe20000010015 */
[----:B------:R-:W-:Y:S02]  /*1350*/  HADD2.F32 R20, -RZ, R12.H0_H0 ;  /* 0x2000000cff147230 */ /* 0x000fe40000004100 */
[----:B------:R-:W-:Y:S02]  /*1360*/  HADD2.F32 R31, -RZ, R36.H0_H0 ;  /* 0x20000024ff1f7230 */ /* 0x000fe40000004100 */
[----:B------:R-:W-:Y:S01]  /*1370*/  FFMA.FTZ R28, R23, R28, R34 ;  /* 0x0000001c171c7223 */ /* 0x000fe20000010022 */
[----:B------:R-:W-:Y:S02]  /*1380*/  HADD2.F32 R21, -RZ, R24.H0_H0 ;  /* 0x20000018ff157230 */ /* 0x000fe40000004100 */
[----:B------:R-:W-:Y:S02]  /*1390*/  HADD2.F32 R22, -RZ, R48.H0_H0 ;  /* 0x20000030ff167230 */ /* 0x000fe40000004100 */
[----:B------:R-:W-:Y:S01]  /*13a0*/  FFMA.FTZ R31, R20, R31, R35 ;  /* 0x0000001f141f7223 */ /* 0x000fe20000010023 */
[----:B------:R-:W-:-:S02]  /*13b0*/  HADD2.F32 R16, -RZ, R12.H1_H1 ;  /* 0x3000000cff107230 */ /* 0x000fc40000004100 */
[----:B------:R-:W-:Y:S02]  /*13c0*/  HADD2.F32 R33, -RZ, R36.H1_H1 ;  /* 0x30000024ff217230 */ /* 0x000fe40000004100 */
[----:B------:R-:W-:Y:S01]  /*13d0*/  FFMA.FTZ R29, R21, R22, R28 ;  /* 0x00000016151d7223 */ /* 0x000fe2000001001c */
[----:B------:R-:W-:Y:S02]  /*13e0*/  HADD2.F32 R24, -RZ, R24.H1_H1 ;  /* 0x30000018ff187230 */ /* 0x000fe40000004100 */
[----:B------:R-:W-:Y:S02]  /*13f0*/  HADD2.F32 R23, -RZ, R48.H1_H1 ;  /* 0x30000030ff177230 */ /* 0x000fe40000004100 */
[----:B------:R-:W-:Y:S01]  /*1400*/  FFMA.FTZ R20, R16, R33, R31 ;  /* 0x0000002110147223 */ /* 0x000fe2000001001f */
[----:B------:R-:W-:Y:S02]  /*1410*/  HADD2.F32 R9, -RZ, R13.H0_H0 ;  /* 0x2000000dff097230 */ /* 0x000fe40000004100 */
[----:B------:R-:W-:-:S02]  /*1420*/  HADD2.F32 R30, -RZ, R37.H0_H0 ;  /* 0x20000025ff1e7230 */ /* 0x000fc40000004100 */
[----:B------:R-:W-:Y:S01]  /*1430*/  FFMA.FTZ R23, R24, R23, R29 ;  /* 0x0000001718177223 */ /* 0x000fe2000001001d */
[----:B------:R-:W-:Y:S02]  /*1440*/  HADD2.F32 R16, -RZ, R25.H0_H0 ;  /* 0x20000019ff107230 */ /* 0x000fe40000004100 */
[----:B------:R-:W-:Y:S02]  /*1450*/  HADD2.F32 R21, -RZ, R49.H0_H0 ;  /* 0x20000031ff157230 */ /* 0x000fe40000004100 */
[----:B------:R-:W-:Y:S01]  /*1460*/  FFMA.FTZ R30, R9, R30, R20 ;  /* 0x0000001e091e7223 */ /* 0x000fe20000010014 */
[----:B------:R-:W-:Y:S02]  /*1470*/  HADD2.F32 R13, -RZ, R13.H1_H1 ;  /* 0x3000000dff0d7230 */ /* 0x000fe40000004100 */
[----:B------:R-:W-:Y:S02]  /*1480*/  HADD2.F32 R32, -RZ, R37.H1_H1 ;  /* 0x30000025ff207230 */ /* 0x000fe40000004100 */
        /* <DEDUP_REMOVED lines=13> */
[----:B------:R-:W-:Y:S01]  /*1560*/  HADD2.F32 R26, -RZ, R26.H1_H1 ;  /* 0x3000001aff1a7230 */ /* 0x000fe20000004100 */
[----:B------:R-:W0:Y:S01]  /*1570*/  LDC.64 R20, c[0x0][0x2d0] ;  /* 0x0000b400ff147b82 */ /* 0x000e220000000a00 */
        /* <DEDUP_REMOVED lines=13> */
[----:B------:R-:W-:-:S03]  /*1650*/  FFMA.FTZ R6, R15, R12, R6 ;  /* 0x0000000c0f067223 */ /* 0x000fc60000010006 */
[----:B------:R-:W-:Y:S02]  /*1660*/  FFMA.FTZ R14, R27, R16, R14 ;  /* 0x000000101b0e7223 */ /* 0x000fe4000001000e */
[----:B------:R-:W1:Y:S04]  /*1670*/  SHFL.BFLY PT, R7, R6, 0x4, 0x1f ;  /* 0x0c801f0006077f89 */ /* 0x000e6800000e0000 */
[----:B------:R-:W2:Y:S01]  /*1680*/  SHFL.BFLY PT, R13, R14, 0x4, 0x1f ;  /* 0x0c801f000e0d7f89 */ /* 0x000ea200000e0000 */
[----:B-1----:R-:W-:Y:S02]  /*1690*/  FADD.FTZ R9, R6, R7 ;  /* 0x0000000706097221 */ /* 0x002fe40000010000 */
[----:B------:R-:W1:Y:S01]  /*16a0*/  LDC.64 R6, c[0x0][0x2d8] ;  /* 0x0000b600ff067b82 */ /* 0x000e620000000a00 */
[----:B--2---:R-:W-:-:S02]  /*16b0*/  FADD.FTZ R15, R14, R13 ;  /* 0x0000000d0e0f7221 */ /* 0x004fc40000010000 */
[----:B------:R-:W2:Y:S04]  /*16c0*/  SHFL.BFLY PT, R12, R9, 0x2, 0x1f ;  /* 0x0c401f00090c7f89 */ /* 0x000ea800000e0000 */
[----:B------:R-:W3:Y:S01]  /*16d0*/  SHFL.BFLY PT, R16, R15, 0x2, 0x1f ;  /* 0x0c401f000f107f89 */ /* 0x000ee200000e0000 */
[----:B--2---:R-:W-:Y:S01]  /*16e0*/  FADD.FTZ R12, R9, R12 ;  /* 0x0000000c090c7221 */ /* 0x004fe20000010000 */
[----:B---3--:R-:W-:-:S04]  /*16f0*/  FADD.FTZ R16, R15, R16 ;  /* 0x000000100f107221 */ /* 0x008fc80000010000 */
[----:B------:R-:W2:Y:S04]  /*1700*/  SHFL.BFLY PT, R13, R12, 0x1, 0x1f ;  /* 0x0c201f000c0d7f89 */ /* 0x000ea800000e0000 */
[----:B------:R-:W3:Y:S01]  /*1710*/  SHFL.BFLY PT, R17, R16, 0x1, 0x1f ;  /* 0x0c201f0010117f89 */ /* 0x000ee200000e0000 */
[----:B--2---:R-:W-:Y:S01]  /*1720*/  FADD.FTZ R22, R12, R13 ;  /* 0x0000000d0c167221 */ /* 0x004fe20000010000 */
[----:B---3--:R-:W-:Y:S01]  /*1730*/  FADD.FTZ R23, R16, R17 ;  /* 0x0000001110177221 */ /* 0x008fe20000010000 */
[----:B01----:R-:W-:Y:S06]  /*1740*/  @P0 BRA `(.L_x_3109) ;  /* 0x0000000000540947 */ /* 0x003fec0003800000 */
[----:B------:R-:W0:Y:S01]  /*1750*/  LDC.64 R16, c[0x0][0x278] ;  /* 0x00009e00ff107b82 */ /* 0x000e220000000a00 */
[----:B------:R-:W-:Y:S01]  /*1760*/  SHF.R.S32.HI R11, RZ, 0x1f, R10 ;  /* 0x0000001fff0b7819 */ /* 0x000fe2000001140a */
[----:B------:R-:W-:Y:S01]  /*1770*/  ULDC.64 UR12, c[0x0][0x260] ;  /* 0x00009800000c7ab9 */ /* 0x000fe20000000a00 */
[----:B------:R-:W-:-:S05]  /*1780*/  ISETP.GE.AND P1, PT, R54, R3, PT ;  /* 0x000000033600720c */ /* 0x000fca0003f26270 */
[----:B------:R-:W1:Y:S01]  /*1790*/  LDC.64 R18, c[0x0][0x280] ;  /* 0x0000a000ff127b82 */ /* 0x000e620000000a00 */
[C---:B0-----:R-:W-:Y:S02]  /*17a0*/  IMAD R14, R16.reuse, UR10, RZ ;  /* 0x0000000a100e7c24 */ /* 0x041fe4000f8e02ff */
[----:B------:R-:W-:-:S04]  /*17b0*/  IMAD.WIDE.U32 R12, R16, UR8, R10 ;  /* 0x00000008100c7c25 */ /* 0x000fc8000f8e000a */
[----:B------:R-:W-:Y:S02]  /*17c0*/  IMAD R5, R17, UR8, R14 ;  /* 0x0000000811057c24 */ /* 0x000fe4000f8e020e */
[----:B-1----:R-:W-:-:S03]  /*17d0*/  IMAD R14, R18, UR11, RZ ;  /* 0x0000000b120e7c24 */ /* 0x002fc6000f8e02ff */
[----:B------:R-:W-:Y:S01]  /*17e0*/  IADD3 R13, R13, R5, RZ ;  /* 0x000000050d0d7210 */ /* 0x000fe20007ffe0ff */
[----:B------:R-:W-:Y:S02]  /*17f0*/  IMAD R9, R19, UR9, R14 ;  /* 0x0000000913097c24 */ /* 0x000fe4000f8e020e */
[----:B------:R-:W-:-:S03]  /*1800*/  IMAD.WIDE.U32 R12, R18, UR9, R12 ;  /* 0x00000009120c7c25 */ /* 0x000fc6000f8e000c */
[----:B------:R-:W-:-:S04]  /*1810*/  IADD3 R5, P0, R54, R12, RZ ;  /* 0x0000000c36057210 */ /* 0x000fc80007f1e0ff */
[----:B------:R-:W-:Y:S02]  /*1820*/  IADD3.X R14, R55, R13, R9, P0, !PT ;  /* 0x0000000d370e7210 */ /* 0x000fe400007fe409 */
[C---:B------:R-:W-:Y:S02]  /*1830*/  LEA R12, P2, R5.reuse, UR12, 0x2 ;  /* 0x0000000c050c7c11 */ /* 0x040fe4000f8410ff */
[----:B------:R-:W-:Y:S02]  /*1840*/  ISETP.GE.AND P0, PT, R8, R3, PT ;  /* 0x000000030800720c */ /* 0x000fe40003f06270 */
[----:B------:R-:W-:Y:S02]  /*1850*/  LEA.HI.X R13, R5, UR13, R14, 0x2, P2 ;  /* 0x0000000d050d7c11 */ /* 0x000fe400090f140e */
[----:B------:R-:W-:Y:S02]  /*1860*/  FSEL R3, R22, RZ, !P1 ;  /* 0x000000ff16037208 */ /* 0x000fe40004800000 */
[----:B------:R-:W-:-:S03]  /*1870*/  FSEL R5, R23, RZ, !P0 ;  /* 0x000000ff17057208 */ /* 0x000fc60004000000 */
[----:B------:R0:W-:Y:S04]  /*1880*/  STG.E desc[UR6][R12.64], R3 ;  /* 0x000000030c007986 */ /* 0x0001e8000c101906 */
[----:B------:R0:W-:Y:S02]  /*1890*/  STG.E desc[UR6][R12.64+0x80], R5 ;  /* 0x000080050c007986 */ /* 0x0001e4000c101906 */
.L_x_3109:
[----:B------:R-:W-:Y:S05]  /*18a0*/  BSYNC B0 ;  /* 0x0000000000007941 */ /* 0x000fea0003800000 */
.L_x_3108:
[----:B------:R-:W-:Y:S01]  /*18b0*/  UIADD3 UR4, UR4, 0x3f, URZ ;  /* 0x0000003f04047890 */ /* 0x000fe2000fffe03f */
[----:B------:R-:W-:Y:S01]  /*18c0*/  SHF.L.U32 R8, R2, 0x2, RZ ;  /* 0x0000000202087819 */ /* 0x000fe200000006ff */
[----:B0-----:R-:W-:Y:S01]  /*18d0*/  IMAD R3, R0, 0x3000, RZ ;  /* 0x0000300000037824 */ /* 0x001fe200078e02ff */
[----:B------:R-:W-:Y:S01]  /*18e0*/  BSSY B0, `(.L_x_3110) ;  /* 0x0000027000007945 */ /* 0x000fe20003800000 */
[----:B------:R-:W-:Y:S01]  /*18f0*/  USHF.R.S32.HI UR5, URZ, 0x1f, UR4 ;  /* 0x0000001f3f057899 */ /* 0x000fe20008011404 */
[----:B------:R-:W-:Y:S02]  /*1900*/  SHF.R.S32.HI R12, RZ, 0x1f, R8 ;  /* 0x0000001fff0c7819 */ /* 0x000fe40000011408 */
[----:B------:R-:W-:Y:S01]  /*1910*/  IADD3 R8, P0, R3, R8, RZ ;  /* 0x0000000803087210 */ /* 0x000fe20007f1e0ff */
[----:B------:R-:W-:-:S03]  /*1920*/  ULEA.HI UR5, UR5, UR4, URZ, 0x6 ;  /* 0x0000000405057291 */ /* 0x000fc6000f8f303f */
[----:B------:R-:W-:Y:S01]  /*1930*/  LEA.HI.X.SX32 R9, R3, R12, 0x1, P0 ;  /* 0x0000000c03097211 */ /* 0x000fe200000f0eff */
[----:B------:R-:W-:Y:S01]  /*1940*/  ULOP3.LUT UR5, UR5, 0xffffffc0, URZ, 0xc0, !UPT ;  /* 0xffffffc005057892 */ /* 0x000fe2000f8ec03f */
[C---:B------:R-:W-:Y:S02]  /*1950*/  IMAD R12, R20.reuse, UR10, RZ ;  /* 0x0000000a140c7c24 */ /* 0x040fe4000f8e02ff */
[----:B------:R-:W-:-:S03]  /*1960*/  IMAD.WIDE.U32 R8, R20, UR8, R8 ;  /* 0x0000000814087c25 */ /* 0x000fc6000f8e0008 */
[----:B------:R-:W-:Y:S01]  /*1970*/  IADD3 R3, -R10, UR5, RZ ;  /* 0x000000050a037c10 */ /* 0x000fe2000fffe1ff */
[----:B------:R-:W-:-:S03]  /*1980*/  IMAD R5, R21, UR8, R12 ;  /* 0x0000000815057c24 */ /* 0x000fc6000f8e020c */
[----:B------:R-:W-:Y:S01]  /*1990*/  ISETP.GE.AND P0, PT, R2, R3, PT ;  /* 0x000000030200720c */ /* 0x000fe20003f06270 */
[----:B------:R-:W-:Y:S01]  /*19a0*/  IMAD R12, R6, UR11, RZ ;  /* 0x0000000b060c7c24 */ /* 0x000fe2000f8e02ff */
[----:B------:R-:W-:Y:S02]  /*19b0*/  IADD3 R9, R9, R5, RZ ;  /* 0x0000000509097210 */ /* 0x000fe40007ffe0ff */
[----:B------:R-:W-:Y:S01]  /*19c0*/  ISETP.GT.OR P0, PT, R2, 0x3f, P0 ;  /* 0x0000003f0200780c */ /* 0x000fe20000704670 */
[----:B------:R-:W-:Y:S02]  /*19d0*/  IMAD R5, R7, UR9, R12 ;  /* 0x0000000907057c24 */ /* 0x000fe4000f8e020c */
[----:B------:R-:W-:-:S05]  /*19e0*/  IMAD.WIDE.U32 R12, R6, UR9, R8 ;  /* 0x00000009060c7c25 */ /* 0x000fca000f8e0008 */
[----:B------:R-:W-:-:S05]  /*19f0*/  IADD3 R5, R13, R5, RZ ;  /* 0x000000050d057210 */ /* 0x000fca0007ffe0ff */
[----:B------:R-:W-:Y:S05]  /*1a00*/  @P0 BRA `(.L_x_3111) ;  /* 0x0000000000500947 */ /* 0x000fea0003800000 */
[----:B------:R-:W0:Y:S01]  /*1a10*/  LDC.64 R14, c[0x0][0x2a8] ;  /* 0x0000aa00ff0e7b82 */ /* 0x000e220000000a00 */
[----:B------:R-:W-:Y:S01]  /*1a20*/  SHF.R.S32.HI R3, RZ, 0x1f, R2 ;  /* 0x0000001fff037819 */ /* 0x000fe20000011402 */
[----:B------:R-:W-:Y:S01]  /*1a30*/  ULDC.64 UR4, c[0x0][0x2a0] ;  /* 0x0000a80000047ab9 */ /* 0x000fe20000000a00 */
[----:B------:R-:W-:-:S04]  /*1a40*/  IADD3 R6, P0, R10, R2, RZ ;  /* 0x000000020a067210 */ /* 0x000fc80007f1e0ff */
[----:B------:R-:W-:Y:S01]  /*1a50*/  LEA.HI.X.SX32 R7, R10, R3, 0x1, P0 ;  /* 0x000000030a077211 */ /* 0x000fe200000f0eff */
[----:B------:R-:W1:Y:S01]  /*1a60*/  LDC.64 R16, c[0x0][0x2b0] ;  /* 0x0000ac00ff107b82 */ /* 0x000e620000000a00 */
[----:B------:R-:W-:Y:S01]  /*1a70*/  FSETP.NEU.FTZ.AND P0, PT, R4, -INF , PT ;  /* 0xff8000000400780b */ /* 0x000fe20003f1d000 */
[C---:B0-----:R-:W-:Y:S02]  /*1a80*/  IMAD R8, R14.reuse, UR10, RZ ;  /* 0x0000000a0e087c24 */ /* 0x041fe4000f8e02ff */
[----:B------:R-:W-:-:S04]  /*1a90*/  IMAD.WIDE.U32 R6, R14, UR8, R6 ;  /* 0x000000080e067c25 */ /* 0x000fc8000f8e0006 */
[----:B------:R-:W-:Y:S02]  /*1aa0*/  IMAD R3, R15, UR8, R8 ;  /* 0x000000080f037c24 */ /* 0x000fe4000f8e0208 */
[----:B-1----:R-:W-:-:S03]  /*1ab0*/  IMAD R8, R16, UR11, RZ ;  /* 0x0000000b10087c24 */ /* 0x002fc6000f8e02ff */
[----:B------:R-:W-:Y:S01]  /*1ac0*/  IADD3 R7, R7, R3, RZ ;  /* 0x0000000307077210 */ /* 0x000fe20007ffe0ff */
[----:B------:R-:W-:Y:S02]  /*1ad0*/  IMAD R9, R17, UR9, R8 ;  /* 0x0000000911097c24 */ /* 0x000fe4000f8e0208 */
[----:B------:R-:W-:Y:S01]  /*1ae0*/  FMUL.FTZ R3, R4, 1.4426950216293334961 ;  /* 0x3fb8aa3b04037820 */ /* 0x000fe20000410000 */
[----:B------:R-:W-:-:S04]  /*1af0*/  IMAD.WIDE.U32 R6, R16, UR9, R6 ;  /* 0x0000000910067c25 */ /* 0x000fc8000f8e0006 */
[----:B------:R-:W-:Y:S02]  /*1b00*/  FSEL R3, R3, RZ, P0 ;  /* 0x000000ff03037208 */ /* 0x000fe40000000000 */
[----:B------:R-:W-:Y:S02]  /*1b10*/  IADD3 R7, R7, R9, RZ ;  /* 0x0000000907077210 */ /* 0x000fe40007ffe0ff */
[----:B------:R-:W-:-:S04]  /*1b20*/  LEA R8, P1, R6, UR4, 0x2 ;  /* 0x0000000406087c11 */ /* 0x000fc8000f8210ff */
[----:B------:R-:W-:-:S05]  /*1b30*/  LEA.HI.X R9, R6, UR5, R7, 0x2, P1 ;  /* 0x0000000506097c11 */ /* 0x000fca00088f1407 */
[----:B------:R0:W-:Y:S04]  /*1b40*/  STG.E desc[UR6][R8.64], R3 ;  /* 0x0000000308007986 */ /* 0x0001e8000c101906 */
.L_x_3111:
[----:B------:R-:W-:Y:S05]  /*1b50*/  BSYNC B0 ;  /* 0x0000000000007941 */ /* 0x000fea0003800000 */
.L_x_3110:
[----:B------:R-:W-:Y:S01]  /*1b60*/  ULDC.64 UR12, c[0x0][0x2e8] ;  /* 0x0000ba00000c7ab9 */ /* 0x000fe20000000a00 */
[----:B------:R-:W-:Y:S01]  /*1b70*/  ULDC.64 UR4, c[0x0][0x2b8] ;  /* 0x0000ae0000047ab9 */ /* 0x000fe20000000a00 */
[----:B------:R-:W-:Y:S02]  /*1b80*/  ISETP.NE.U32.AND P0, PT, RZ, UR12, PT ;  /* 0x0000000cff007c0c */ /* 0x000fe4000bf05070 */
[C---:B------:R-:W-:Y:S02]  /*1b90*/  LEA R4, P1, R12.reuse, UR4, 0x2 ;  /* 0x000000040c047c11 */ /* 0x040fe4000f8210ff */
[----:B------:R-:W-:Y:S02]  /*1ba0*/  ISETP.NE.AND.EX P0, PT, RZ, UR13, PT, P0 ;  /* 0x0000000dff007c0c */ /* 0x000fe4000bf05300 */
[----:B------:R-:W-:Y:S02]  /*1bb0*/  LEA.HI.X R5, R12, UR5, R5, 0x2, P1 ;  /* 0x000000050c057c11 */ /* 0x000fe400088f1405 */
[----:B------:R-:W-:-:S03]  /*1bc0*/  ISETP.NE.OR P0, PT, R2, RZ, !P0 ;  /* 0x000000ff0200720c */ /* 0x000fc60004705670 */
[----:B------:R1:W-:Y:S04]  /*1bd0*/  STG.E.128 desc[UR6][R4.64], RZ ;  /* 0x000000ff04007986 */ /* 0x0003e8000c101d06 */
        /* <DEDUP_REMOVED lines=10> */
[----:B------:R1:W-:Y:S01]  /*1c80*/  STG.E.128 desc[UR6][R4.64+0xb000], RZ ;  /* 0x00b000ff04007986 */ /* 0x0003e2000c101d06 */
[----:B------:R-:W-:Y:S05]  /*1c90*/  @P0 EXIT ;  /* 0x000000000000094d */ /* 0x000fea0003800000 */
[----:B-1----:R-:W1:Y:S08]  /*1ca0*/  LDC R5, c[0x0][0x2e0] ;  /* 0x0000b800ff057b82 */ /* 0x002e700000000800 */
[----:B------:R-:W2:Y:S08]  /*1cb0*/  LDC R7, c[0x0][0x220] ;  /* 0x00008800ff077b82 */ /* 0x000eb00000000800 */
[----:B0-----:R-:W0:Y:S01]  /*1cc0*/  LDC.64 R2, c[0x0][0x2e8] ;  /* 0x0000ba00ff027b82 */ /* 0x001e220000000a00 */
[----:B-1----:R-:W-:-:S04]  /*1cd0*/  IMAD R0, R0, R5, UR9 ;  /* 0x0000000900007e24 */ /* 0x002fc8000f8e0205 */
[----:B--2---:R-:W-:-:S04]  /*1ce0*/  IMAD R5, R0, R7, UR8 ;  /* 0x0000000800057e24 */ /* 0x004fc8000f8e0207 */
[----:B0-----:R-:W-:-:S05]  /*1cf0*/  IMAD.WIDE R2, R5, 0x4, R2 ;  /* 0x0000000405027825 */ /* 0x001fca00078e0202 */
[----:B------:R-:W-:Y:S01]  /*1d00*/  STG.E desc[UR6][R2.64], RZ ;  /* 0x000000ff02007986 */ /* 0x000fe2000c101906 */
[----:B------:R-:W-:Y:S05]  /*1d10*/  EXIT ;  /* 0x000000000000794d */ /* 0x000fea0003800000 */
.L_x_3112:
        /* <DEDUP_REMOVED lines=14> */
.L_x_3875:


//--------------------- .text._ZN7cutlass13device_kernelIN5flash11enable_sm90INS1_16FlashAttnBwdSm90INS1_25CollectiveMainloopBwdSm90ILi2ELi1ELi1EN4cute5tupleIJNS5_1CILi1EEES8_S8_EEENS6_IJNS7_ILi64EEENS7_ILi96EEENS7_ILi192EEEEEENS_6half_tEfNS_4arch4Sm90ELb1ELb0ELb1ELb1ELb0ELb0ELb1ELb0ELi3ELi1ELi1ELi1ELb0EEENS1_21CollectiveEpilogueBwdISD_SE_SG_Li384ELb1ELb1ELi3EEENS1_25SingleTileBwdLPTSchedulerILb1ELi96ELb0EEEEEEEEEvNT_6ParamsE --------------------------
	.section	.text._ZN7cutlass13device_kernelIN5flash11enable_sm90INS1_16FlashAttnBwdSm90INS1_25CollectiveMainloopBwdSm90ILi2ELi1ELi1EN4cute5tupleIJNS5_1CILi1EEES8_S8_EEENS6_IJNS7_ILi64EEENS7_ILi96EEENS7_ILi192EEEEEENS_6half_tEfNS_4arch4Sm90ELb1ELb0ELb1ELb1ELb0ELb0ELb1ELb0ELi3ELi1ELi1ELi1ELb0EEENS1_21CollectiveEpilogueBwdISD_SE_SG_Li384ELb1ELb1ELi3EEENS1_25SingleTileBwdLPTSchedulerILb1ELi96ELb0EEEEEEEEEvNT_6ParamsE,"ax",@progbits
	.align	128
.text._ZN7cutlass13device_kernelIN5flash11enable_sm90INS1_16FlashAttnBwdSm90INS1_25CollectiveMainloopBwdSm90ILi2ELi1ELi1EN4cute5tupleIJNS5_1CILi1EEES8_S8_EEENS6_IJNS7_ILi64EEENS7_ILi96EEENS7_ILi192EEEEEENS_6half_tEfNS_4arch4Sm90ELb1ELb0ELb1ELb1ELb0ELb0ELb1ELb0ELi3ELi1ELi1ELi1ELb0EEENS1_21CollectiveEpilogueBwdISD_SE_SG_Li384ELb1ELb1ELi3EEENS1_25SingleTileBwdLPTSchedulerILb1ELi96ELb0EEEEEEEEEvNT_6ParamsE:
        .type           _ZN7cutlass13device_kernelIN5flash11enable_sm90INS1_16FlashAttnBwdSm90INS1_25CollectiveMainloopBwdSm90ILi2ELi1ELi1EN4cute5tupleIJNS5_1CILi1EEES8_S8_EEENS6_IJNS7_ILi64EEENS7_ILi96EEENS7_ILi192EEEEEENS_6half_tEfNS_4arch4Sm90ELb1ELb0ELb1ELb1ELb0ELb0ELb1ELb0ELi3ELi1ELi1ELi1ELb0EEENS1_21CollectiveEpilogueBwdISD_SE_SG_Li384ELb1ELb1ELi3EEENS1_25SingleTileBwdLPTSchedulerILb1ELi96ELb0EEEEEEEEEvNT_6ParamsE,@function
        .size           _ZN7cutlass13device_kernelIN5flash11enable_sm90INS1_16FlashAttnBwdSm90INS1_25CollectiveMainloopBwdSm90ILi2ELi1ELi1EN4cute5tupleIJNS5_1CILi1EEES8_S8_EEENS6_IJNS7_ILi64EEENS7_ILi96EEENS7_ILi192EEEEEENS_6half_tEfNS_4arch4Sm90ELb1ELb0ELb1ELb1ELb0ELb0ELb1ELb0ELi3ELi1ELi1ELi1ELb0EEENS1_21CollectiveEpilogueBwdISD_SE_SG_Li384ELb1ELb1ELi3EEENS1_25SingleTileBwdLPTSchedulerILb1ELi96ELb0EEEEEEEEEvNT_6ParamsE,(.L_x_3876 - _ZN7cutlass13device_kernelIN5flash11enable_sm90INS1_16FlashAttnBwdSm90INS1_25CollectiveMainloopBwdSm90ILi2ELi1ELi1EN4cute5tupleIJNS5_1CILi1EEES8_S8_EEENS6_IJNS7_ILi64EEENS7_ILi96EEENS7_ILi192EEEEEENS_6half_tEfNS_4arch4Sm90ELb1ELb0ELb1ELb1ELb0ELb0ELb1ELb0ELi3ELi1ELi1ELi1ELb0EEENS1_21CollectiveEpilogueBwdISD_SE_SG_Li384ELb1ELb1ELi3EEENS1_25SingleTileBwdLPTSchedulerILb1ELi96ELb0EEEEEEEEEvNT_6ParamsE)
        .other          _ZN7cutlass13device_kernelIN5flash11enable_sm90INS1_16FlashAttnBwdSm90INS1_25CollectiveMainloopBwdSm90ILi2ELi1ELi1EN4cute5tupleIJNS5_1CILi1EEES8_S8_EEENS6_IJNS7_ILi64EEENS7_ILi96EEENS7_ILi192EEEEEENS_6half_tEfNS_4arch4Sm90ELb1ELb0ELb1ELb1ELb0ELb0ELb1ELb0ELi3ELi1ELi1ELi1ELb0EEENS1_21CollectiveEpilogueBwdISD_SE_SG_Li384ELb1ELb1ELi3EEENS1_25SingleTileBwdLPTSchedulerILb1ELi96ELb0EEEEEEEEEvNT_6ParamsE,@"STO_CUDA_ENTRY STV_DEFAULT"
_ZN7cutlass13device_kernelIN5flash11enable_sm90INS1_16FlashAttnBwdSm90INS1_25CollectiveMainloopBwdSm90ILi2ELi1ELi1EN4cute5tupleIJNS5_1CILi1EEES8_S8_EEENS6_IJNS7_ILi64EEENS7_ILi96EEENS7_ILi192EEEEEENS_6half_tEfNS_4arch4Sm90ELb1ELb0ELb1ELb1ELb0ELb0ELb1ELb0ELi3ELi1ELi1ELi1ELb0EEENS1_21CollectiveEpilogueBwdISD_SE_SG_Li384ELb1ELb1ELi3EEENS1_25SingleTileBwdLPTSchedulerILb1ELi96ELb0EEEEEEEEEvNT_6ParamsE:
        /* <DEDUP_REMOVED lines=23> */
.L_x_3114:
[----:B------:R-:W-:Y:S05]  /*0170*/  BSYNC B0 ;  /* 0x0000000000007941 */ /* 0x000fea0003800000 */
.L_x_3113:
        /* <DEDUP_REMOVED lines=34> */
.L_x_3115:
        /* <DEDUP_REMOVED lines=20> */
.L_x_3116:
        /* <DEDUP_REMOVED lines=9> */
.L_x_3119:
        /* <DEDUP_REMOVED lines=24> */
[----:B------:R-:W1:Y:S01]  /*06f0*/  LDC R2, c[0x0][0x8dc] ;  /* 0x00023700ff027b82 */ /* 0x000e620000000800 */
[----:B------:R-:W-:Y:S01]  /*0700*/  IMAD.U32 R3, RZ, RZ, UR4 ;  /* 0x00000004ff037e24 */ /* 0x000fe2000f8e00ff */
[----:B-1----:R-:W-:-:S13]  /*0710*/  ISETP.NE.AND P0, PT, R2, 0x1, PT ;  /* 0x000000010200780c */ /* 0x002fda0003f05270 */
[----:B------:R-:W1:Y:S02]  /*0720*/  @P0 LDC.64 R4, c[0x0][0x8e0] ;  /* 0x00023800ff040b82 */ /* 0x000e640000000a00 */
[----:B-1----:R-:W-:-:S05]  /*0730*/  @P0 IMAD.HI.U32 R0, R4, UR4, RZ ;  /* 0x0000000404000c27 */ /* 0x002fca000f8e00ff */
[----:B------:R-:W-:-:S05]  /*0740*/  @P0 SHF.R.U32.HI R3, RZ, R5, R0 ;  /* 0x00000005ff030219 */ /* 0x000fca0000011600 */
[----:B------:R1:W-:Y:S01]  /*0750*/  STL [R1+0x10], R3 ;  /* 0x0000100301007387 */ /* 0x0003e20000100800 */
[----:B------:R-:W-:Y:S01]  /*0760*/  IMAD R0, R3, R2, RZ ;  /* 0x0000000203007224 */ /* 0x000fe200078e02ff */
[----:B------:R-:W-:Y:S06]  /*0770*/  BRA `(.L_x_3121) ;  /* 0x0000000000207947 */ /* 0x000fec0003800000 */
.L_x_3120:
[----:B------:R-:W1:Y:S01]  /*0780*/  LDC R2, c[0x0][0x8c4] ;  /* 0x00023100ff027b82 */ /* 0x000e620000000800 */
[----:B------:R-:W-:Y:S01]  /*0790*/  IMAD.U32 R3, RZ, RZ, UR4 ;  /* 0x00000004ff037e24 */ /* 0x000fe2000f8e00ff */
[----:B-1----:R-:W-:-:S13]  /*07a0*/  ISETP.NE.AND P0, PT, R2, 0x1, PT ;  /* 0x000000010200780c */ /* 0x002fda0003f05270 */
[----:B------:R-:W1:Y:S02]  /*07b0*/  @P0 LDC.64 R4, c[0x0][0x8c8] ;  /* 0x00023200ff040b82 */ /* 0x000e640000000a00 */
[----:B-1----:R-:W-:-:S05]  /*07c0*/  @P0 IMAD.HI.U32 R0, R4, UR4, RZ ;  /* 0x0000000404000c27 */ /* 0x002fca000f8e00ff */
[----:B------:R-:W-:-:S05]  /*07d0*/  @P0 SHF.R.U32.HI R3, RZ, R5, R0 ;  /* 0x00000005ff030219 */ /* 0x000fca0000011600 */
[----:B------:R2:W-:Y:S01]  /*07e0*/  STL [R1+0x10], R3 ;  /* 0x0000100301007387 */ /* 0x0005e20000100800 */
[----:B------:R-:W-:-:S07]  /*07f0*/  IMAD R0, R3, R2, RZ ;  /* 0x0000000203007224 */ /* 0x000fce00078e02ff */
.L_x_3121:
[----:B------:R-:W3:Y:S01]  /*0800*/  LDC R2, c[0x0][0x8b8] ;  /* 0x00022e00ff027b82 */ /* 0x000ee20000000800 */
[----:B------:R-:W-:Y:S01]  /*0810*/  IADD3 R0, -R0, UR4, RZ ;  /* 0x0000000400007c10 */ /* 0x000fe2000fffe1ff */
[----:B------:R-:W-:Y:S02]  /*0820*/  ULDC.64 UR4, c[0x0][0x8f8] ;  /* 0x00023e0000047ab9 */ /* 0x000fe40000000a00 */
[----:B------:R-:W-:-:S04]  /*0830*/  ISETP.NE.U32.AND P0, PT, RZ, UR4, PT ;  /* 0x00000004ff007c0c */ /* 0x000fc8000bf05070 */
[----:B------:R-:W4:Y:S01]  /*0840*/  LDC R5, c[0x0][0x8c4] ;  /* 0x00023100ff057b82 */ /* 0x000f220000000800 */
[----:B------:R-:W-:Y:S02]  /*0850*/  ISETP.NE.AND.EX P0, PT, RZ, UR5, PT, P0 ;  /* 0x00000005ff007c0c */ /* 0x000fe4000bf05300 */
[----:B---3--:R-:W-:Y:S01]  /*0860*/  ISETP.NE.AND P1, PT, R2, 0x1, PT ;  /* 0x000000010200780c */ /* 0x008fe20003f25270 */
[----:B----4-:R-:W-:-:S04]  /*0870*/  IMAD R4, R5, UR6, R0 ;  /* 0x0000000605047c24 */ /* 0x010fc8000f8e0200 */
[----:B------:R-:W-:-:S08]  /*0880*/  IMAD.MOV.U32 R5, RZ, RZ, R4 ;  /* 0x000000ffff057224 */ /* 0x000fd000078e0004 */
[----:B-12---:R-:W1:Y:S08]  /*0890*/  @P1 LDC R3, c[0x0][0x8bc] ;  /* 0x00022f00ff031b82 */ /* 0x006e700000000800 */
[----:B------:R-:W2:Y:S01]  /*08a0*/  @P1 LDC R7, c[0x0][0x8c0] ;  /* 0x00023000ff071b82 */ /* 0x000ea20000000800 */
[----:B-1----:R-:W-:-:S05]  /*08b0*/  @P1 IMAD.HI.U32 R0, R4, R3, RZ ;  /* 0x0000000304001227 */ /* 0x002fca00078e00ff */
[----:B--2---:R-:W-:-:S05]  /*08c0*/  @P1 SHF.R.U32.HI R5, RZ, R7, R0 ;  /* 0x00000007ff051219 */ /* 0x004fca0000011600 */
[----:B------:R-:W-:-:S04]  /*08d0*/  IMAD.MOV R3, RZ, RZ, -R5 ;  /* 0x000000ffff037224 */ /* 0x000fc800078e0a05 */
[----:B------:R-:W-:-:S05]  /*08e0*/  IMAD R8, R2, R3, R4 ;  /* 0x0000000302087224 */ /* 0x000fca00078e0204 */
[----:B------:R1:W-:Y:S01]  /*08f0*/  STL [R1+0x14], R8 ;  /* 0x0000140801007387 */ /* 0x0003e20000100800 */
[----:B------:R-:W-:Y:S05]  /*0900*/  @!P0 BRA `(.L_x_3122) ;  /* 0x0000000000108947 */ /* 0x000fea0003800000 */
[----:B------:R-:W2:Y:S02]  /*0910*/  LDC.64 R2, c[0x0][0x8f8] ;  /* 0x00023e00ff027b82 */ /* 0x000ea40000000a00 */
[----:B--2---:R-:W-:-:S05]  /*0920*/  IMAD.WIDE R2, R5, 0x4, R2 ;  /* 0x0000000405027825 */ /* 0x004fca00078e0202 */
[----:B------:R3:W5:Y:S01]  /*0930*/  LDG.E R0, desc[UR38][R2.64] ;  /* 0x0000002602007981 */ /* 0x000762000c1e1900 */
[----:B------:R-:W-:Y:S05]  /*0940*/  BRA `(.L_x_3123) ;  /* 0x00000000002c7947 */ /* 0x000fea0003800000 */
.L_x_3122:
[----:B------:R-:W-:Y:S02]  /*0950*/  ULDC.64 UR4, c[0x0][0x8f0] ;  /* 0x00023c0000047ab9 */ /* 0x000fe40000000a00 */
[----:B------:R-:W-:-:S04]  /*0960*/  ISETP.NE.U32.AND P0, PT, RZ, UR4, PT ;  /* 0x00000004ff007c0c */ /* 0x000fc8000bf05070 */
[----:B------:R-:W-:-:S13]  /*0970*/  ISETP.NE.AND.EX P0, PT, RZ, UR5, PT, P0 ;  /* 0x00000005ff007c0c */ /* 0x000fda000bf05300 */
[----:B------:R-:W-:Y:S05]  /*0980*/  @!P0 BRA `(.L_x_3124) ;  /* 0x0000000000188947 */ /* 0x000fea0003800000 */
[----:B------:R-:W2:Y:S02]  /*0990*/  LDC.64 R2, c[0x0][0x8f0] ;  /* 0x00023c00ff027b82 */ /* 0x000ea40000000a00 */
[----:B--2---:R-:W-:-:S05]  /*09a0*/  IMAD.WIDE R2, R5, 0x4, R2 ;  /* 0x0000000405027825 */ /* 0x004fca00078e0202 */
[----:B------:R-:W2:Y:S04]  /*09b0*/  LDG.E R0, desc[UR38][R2.64] ;  /* 0x0000002602007981 */ /* 0x000ea8000c1e1900 */
[----:B------:R-:W2:Y:S02]  /*09c0*/  LDG.E R7, desc[UR38][R2.64+0x4] ;  /* 0x0000042602077981 */ /* 0x000ea4000c1e1900 */
[----:B--2---:R-:W-:Y:S01]  /*09d0*/  IMAD.IADD R0, R7, 0x1, -R0 ;  /* 0x0000000107007824 */ /* 0x004fe200078e0a00 */
[----:B------:R-:W-:Y:S06]  /*09e0*/  BRA `(.L_x_3123) ;  /* 0x0000000000047947 */ /* 0x000fec0003800000 */
.L_x_3124:
[----:B------:R-:W2:Y:S02]  /*09f0*/  LDC R0, c[0x0][0x8ec] ;  /* 0x00023b00ff007b82 */ /* 0x000ea40000000800 */
.L_x_3123:
[----:B------:R-:W4:Y:S01]  /*0a00*/  LDL R4, [R1+0x10] ;  /* 0x0000100001047983 */ /* 0x000f220000100800 */
[----:B--2--5:R-:W-:-:S04]  /*0a10*/  VIADD R0, R0, 0x5f ;  /* 0x0000005f00007836 */ /* 0x024fc80000000000 */
[----:B------:R-:W-:-:S05]  /*0a20*/  IMAD.HI R0, R0, 0x2aaaaaab, RZ ;  /* 0x2aaaaaab00007827 */ /* 0x000fca00078e02ff */
[----:B---3--:R-:W-:-:S04]  /*0a30*/  SHF.R.U32.HI R3, RZ, 0x1f, R0 ;  /* 0x0000001fff037819 */ /* 0x008fc80000011600 */
[----:B------:R-:W-:-:S04]  /*0a40*/  LEA.HI.SX32 R3, R0, R3, 0x1c ;  /* 0x0000000300037211 */ /* 0x000fc800078fe2ff */
[----:B----4-:R-:W-:-:S04]  /*0a50*/  ISETP.GE.AND P0, PT, R4, R3, PT ;  /* 0x000000030400720c */ /* 0x010fc80003f06270 */
[----:B------:R-:W-:-:S04]  /*0a60*/  SEL R6, R5, 0xffffffff, !P0 ;  /* 0xffffffff05067807 */ /* 0x000fc80004000000 */
[----:B------:R-:W-:Y:S01]  /*0a70*/  ISETP.GE.AND P0, PT, R6, RZ, PT ;  /* 0x000000ff0600720c */ /* 0x000fe20003f06270 */
[----:B------:R2:W-:-:S12]  /*0a80*/  STL [R1+0xc], R6 ;  /* 0x00000c0601007387 */ /* 0x0005d80000100800 */
[----:B--2---:R-:W-:Y:S05]  /*0a90*/  @!P0 BRA `(.L_x_3125) ;  /* 0x000000a800748947 */ /* 0x004fea0003800000 */
[----:B------:R-:W-:Y:S01]  /*0aa0*/  SHF.R.S32.HI R0, RZ, 0x1f, R8 ;  /* 0x0000001fff007819 */ /* 0x000fe20000011408 */
[----:B------:R-:W-:Y:S01]  /*0ab0*/  ULDC.64 UR4, c[0x0][0x780] ;  /* 0x0001e00000047ab9 */ /* 0x000fe20000000a00 */
[----:B------:R-:W2:Y:S01]  /*0ac0*/  LDC R17, c[0x0][0x290] ;  /* 0x0000a400ff117b82 */ /* 0x000ea20000000800 */
[----:B------:R-:W-:Y:S02]  /*0ad0*/  ISETP.NE.U32.AND P0, PT, RZ, UR4, PT ;  /* 0x00000004ff007c0c */ /* 0x000fe4000bf05070 */
[----:B------:R3:W-:Y:S02]  /*0ae0*/  STL [R1+0x18], R0 ;  /* 0x0000180001007387 */ /* 0x0007e40000100800 */
[----:B------:R-:W-:-:S13]  /*0af0*/  ISETP.NE.AND.EX P0, PT, RZ, UR5, PT, P0 ;  /* 0x00000005ff007c0c */ /* 0x000fda000bf05300 */
[----:B---3--:R-:W-:Y:S05]  /*0b00*/  @!P0 BRA `(.L_x_3126) ;  /* 0x0000000000108947 */ /* 0x008fea0003800000 */
[----:B------:R-:W3:Y:S02]  /*0b10*/  LDC.64 R18, c[0x0][0x780] ;  /* 0x0001e000ff127b82 */ /* 0x000ee40000000a00 */
[----:B---3--:R-:W-:-:S06]  /*0b20*/  IMAD.WIDE R18, R6, 0x4, R18 ;  /* 0x0000000406127825 */ /* 0x008fcc00078e0212 */
[----:B------:R3:W5:Y:S01]  /*0b30*/  LDG.E R18, desc[UR38][R18.64] ;  /* 0x0000002612127981 */ /* 0x000762000c1e1900 */
[----:B------:R-:W-:Y:S05]  /*0b40*/  BRA `(.L_x_3127) ;  /* 0x0000000000287947 */ /* 0x000fea0003800000 */
.L_x_3126:
[----:B------:R-:W-:Y:S01]  /*0b50*/  ULDC.64 UR4, c[0x0][0x770] ;  /* 0x0001dc0000047ab9 */ /* 0x000fe20000000a00 */
[----:B------:R-:W4:Y:S01]  /*0b60*/  LDC R18, c[0x0][0x280] ;  /* 0x0000a000ff127b82 */ /* 0x000f220000000800 */
[----:B------:R-:W-:-:S04]  /*0b70*/  ISETP.NE.U32.AND P0, PT, RZ, UR4, PT ;  /* 0x00000004ff007c0c */ /* 0x000fc8000bf05070 */
[----:B------:R-:W-:-:S13]  /*0b80*/  ISETP.NE.AND.EX P0, PT, RZ, UR5, PT, P0 ;  /* 0x00000005ff007c0c */ /* 0x000fda000bf05300 */
[----:B------:R-:W-:Y:S05]  /*0b90*/  @!P0 BRA `(.L_x_3127) ;  /* 0x0000000000148947 */ /* 0x000fea0003800000 */
[----:B------:R-:W3:Y:S02]  /*0ba0*/  LDC.64 R2, c[0x0][0x770] ;  /* 0x0001dc00ff027b82 */ /* 0x000ee40000000a00 */
[----:B---3--:R-:W-:-:S05]  /*0bb0*/  IMAD.WIDE R2, R6, 0x4, R2 ;  /* 0x0000000406027825 */ /* 0x008fca00078e0202 */
[----:B----4-:R-:W3:Y:S04]  /*0bc0*/  LDG.E R18, desc[UR38][R2.64] ;  /* 0x0000002602127981 */ /* 0x010ee8000c1e1900 */
[----:B------:R-:W3:Y:S02]  /*0bd0*/  LDG.E R5, desc[UR38][R2.64+0x4] ;  /* 0x0000042602057981 */ /* 0x000ee4000c1e1900 */
[----:B---3--:R-:W-:-:S07]  /*0be0*/  IMAD.IADD R18, R5, 0x1, -R18 ;  /* 0x0000000105127824 */ /* 0x008fce00078e0a12 */
.L_x_3127:
[----:B------:R-:W-:Y:S02]  /*0bf0*/  ULDC.64 UR4, c[0x0][0x788] ;  /* 0x0001e20000047ab9 */ /* 0x000fe40000000a00 */
[----:B------:R-:W-:-:S04]  /*0c00*/  ISETP.NE.U32.AND P0, PT, RZ, UR4, PT ;  /* 0x00000004ff007c0c */ /* 0x000fc8000bf05070 */
[----:B------:R-:W-:-:S13]  /*0c10*/  ISETP.NE.AND.EX P0, PT, RZ, UR5, PT, P0 ;  /* 0x00000005ff007c0c */ /* 0x000fda000bf05300 */
[----:B------:R-:W-:Y:S05]  /*0c20*/  @!P0 BRA `(.L_x_3128) ;  /* 0x0000000000108947 */ /* 0x000fea0003800000 */
[----:B------:R-:W1:Y:S02]  /*0c30*/  LDC.64 R2, c[0x0][0x788] ;  /* 0x0001e200ff027b82 */ /* 0x000e640000000a00 */
[----:B-1----:R-:W-:-:S05]  /*0c40*/  IMAD.WIDE R2, R6, 0x4, R2 ;  /* 0x0000000406027825 */ /* 0x002fca00078e0202 */
[----:B--2---:R1:W5:Y:S01]  /*0c50*/  LDG.E R17, desc[UR38][R2.64] ;  /* 0x0000002602117981 */ /* 0x004362000c1e1900 */
[----:B------:R-:W-:Y:S05]  /*0c60*/  BRA `(.L_x_3129) ;  /* 0x0000000000247947 */ /* 0x000fea0003800000 */
.L_x_3128:
[----:B------:R-:W-:Y:S02]  /*0c70*/  ULDC.64 UR4, c[0x0][0x778] ;  /* 0x0001de0000047ab9 */ /* 0x000fe40000000a00 */
[----:B------:R-:W-:-:S04]  /*0c80*/  ISETP.NE.U32.AND P0, PT, RZ, UR4, PT ;  /* 0x00000004ff007c0c */ /* 0x000fc8000bf05070 */
[----:B------:R-:W-:-:S13]  /*0c90*/  ISETP.NE.AND.EX P0, PT, RZ, UR5, PT, P0 ;  /* 0x00000005ff007c0c */ /* 0x000fda000bf05300 */
[----:B------:R-:W-:Y:S05]  /*0ca0*/  @!P0 BRA `(.L_x_3129) ;  /* 0x0000000000148947 */ /* 0x000fea0003800000 */
[----:B------:R-:W1:Y:S02]  /*0cb0*/  LDC.64 R2, c[0x0][0x778] ;  /* 0x0001de00ff027b82 */ /* 0x000e640000000a00 */
[----:B-1----:R-:W-:-:S05]  /*0cc0*/  IMAD.WIDE R2, R6, 0x4, R2 ;  /* 0x0000000406027825 */ /* 0x002fca00078e0202 */
[----:B--2---:R-:W2:Y:S04]  /*0cd0*/  LDG.E R17, desc[UR38][R2.64] ;  /* 0x0000002602117981 */ /* 0x004ea8000c1e1900 */
[----:B------:R-:W2:Y:S02]  /*0ce0*/  LDG.E R0, desc[UR38][R2.64+0x4] ;  /* 0x0000042602007981 */ /* 0x000ea4000c1e1900 */
[----:B--2---:R-:W-:-:S07]  /*0cf0*/  IMAD.IADD R17, R0, 0x1, -R17 ;  /* 0x0000000100117824 */ /* 0x004fce00078e0a11 */
.L_x_3129:
[----:B--2-45:R-:W-:Y:S01]  /*0d00*/  IMAD.IADD R0, R18, 0x1, -R17 ;  /* 0x0000000112007824 */ /* 0x034fe200078e0a11 */
[----:B------:R-:W-:Y:S01]  /*0d10*/  ULDC UR4, c[0x0][0x74c] ;  /* 0x0001d30000047ab9 */ /* 0x000fe20000000800 */
[----:B------:R-:W-:Y:S02]  /*0d20*/  PLOP3.LUT P0, PT, PT, PT, PT, 0x80, 0x0 ;  /* 0x000000000000781c */ /* 0x000fe40003f0f070 */
[----:B------:R-:W-:Y:S01]  /*0d30*/  CS2R R70, SRZ ;  /* 0x0000000000467805 */ /* 0x000fe2000001ff00 */
[----:B-1----:R-:W-:Y:S01]  /*0d40*/  IMAD R2, R4, 0x60, R0 ;  /* 0x0000006004027824 */ /* 0x002fe200078e0200 */
[----:B------:R-:W-:Y:S01]  /*0d50*/  CS2R R68, SRZ ;  /* 0x0000000000447805 */ /* 0x000fe2000001ff00 */
[----:B------:R-:W-:Y:S01]  /*0d60*/  VIADD R0, R18, 0x3f ;  /* 0x0000003f12007836 */ /* 0x000fe20000000000 */
[----:B------:R-:W-:Y:S01]  /*0d70*/  CS2R R66, SRZ ;  /* 0x0000000000427805 */ /* 0x000fe2000001ff00 */
[----:B------:R-:W-:Y:S01]  /*0d80*/  VIADD R2, R2, -UR4 ;  /* 0x8000000402027c36 */ /* 0x000fe20008000000 */
[----:B------:R-:W-:-:S02]  /*0d90*/  CS2R R64, SRZ ;  /* 0x0000000000407805 */ /* 0x000fc4000001ff00 */
[----:B------:R-:W-:Y:S02]  /*0da0*/  CS2R R62, SRZ ;  /* 0x00000000003e7805 */ /* 0x000fe4000001ff00 */
[----:B------:R-:W-:Y:S02]  /*0db0*/  SHF.R.S32.HI R3, RZ, 0x1f, R0 ;  /* 0x0000001fff037819 */ /* 0x000fe40000011400 */
[----:B------:R-:W-:Y:S02]  /*0dc0*/  CS2R R60, SRZ ;  /* 0x00000000003c7805 */ /* 0x000fe4000001ff00 */
[----:B------:R-:W-:Y:S02]  /*0dd0*/  SHF.R.S32.HI R5, RZ, 0x1f, R2 ;  /* 0x0000001fff057819 */ /* 0x000fe40000011402 */
[----:B------:R-:W-:Y:S02]  /*0de0*/  CS2R R58, SRZ ;  /* 0x00000000003a7805 */ /* 0x000fe4000001ff00 */
[----:B------:R-:W-:-:S02]  /*0df0*/  LEA.HI R3, R3, R0, RZ, 0x6 ;  /* 0x0000000003037211 */ /* 0x000fc400078f30ff */
[----:B------:R-:W-:Y:S02]  /*0e00*/  CS2R R56, SRZ ;  /* 0x0000000000387805 */ /* 0x000fe4000001ff00 */
[----:B------:R-:W-:Y:S02]  /*0e10*/  LEA.HI R5, R5, R2, RZ, 0x6 ;  /* 0x0000000205057211 */ /* 0x000fe400078f30ff */
[----:B------:R-:W-:Y:S02]  /*0e20*/  CS2R R54, SRZ ;  /* 0x0000000000367805 */ /* 0x000fe4000001ff00 */
[----:B------:R-:W-:Y:S02]  /*0e30*/  SHF.R.S32.HI R4, RZ, 0x6, R3 ;  /* 0x00000006ff047819 */ /* 0x000fe40000011403 */
[----:B------:R-:W-:Y:S02]  /*0e40*/  CS2R R52, SRZ ;  /* 0x0000000000347805 */ /* 0x000fe4000001ff00 */
[----:B------:R-:W-:-:S02]  /*0e50*/  SHF.R.S32.HI R5, RZ, 0x6, R5 ;  /* 0x00000006ff057819 */ /* 0x000fc40000011405 */
[----:B------:R-:W-:Y:S02]  /*0e60*/  CS2R R50, SRZ ;  /* 0x0000000000327805 */ /* 0x000fe4000001ff00 */
[----:B------:R-:W-:Y:S01]  /*0e70*/  CS2R R48, SRZ ;  /* 0x0000000000307805 */ /* 0x000fe2000001ff00 */
[----:B------:R1:W-:Y:S01]  /*0e80*/  STL [R1+0x8], R4 ;  /* 0x0000080401007387 */ /* 0x0003e20000100800 */
[----:B------:R-:W-:Y:S02]  /*0e90*/  VIMNMX R16, RZ, R5, !PT ;  /* 0x00000005ff107248 */ /* 0x000fe40007fe0100 */
[----:B------:R-:W-:Y:S02]  /*0ea0*/  CS2R R46, SRZ ;  /* 0x00000000002e7805 */ /* 0x000fe4000001ff00 */
[----:B------:R-:W-:Y:S02]  /*0eb0*/  CS2R R44, SRZ ;  /* 0x00000000002c7805 */ /* 0x000fe4000001ff00 */
[----:B------:R-:W-:-:S02]  /*0ec0*/  CS2R R42, SRZ ;  /* 0x00000000002a7805 */ /* 0x000fc4000001ff00 */
[----:B------:R-:W-:Y:S02]  /*0ed0*/  ISETP.GT.AND P1, PT, R4, R16, PT ;  /* 0x000000100400720c */ /* 0x000fe40003f24270 */
        /* <DEDUP_REMOVED lines=33> */
[----:B-1----:R-:W-:Y:S06]  /*10f0*/  @!P1 BRA `(.L_x_3130) ;  /* 0x0000003400189947 */ /* 0x002fec0003800000 */
        /* <DEDUP_REMOVED lines=24> */
[----:B--23--:R-:W-:Y:S05]  /*1280*/  CALL.ABS.NOINC R14 ;  /* 0x000000000e007343 */ /* 0x00cfea0003c00000 */
.L_x_3132:
        /* <DEDUP_REMOVED lines=15> */
.L_x_3131:
        /* <DEDUP_REMOVED lines=20> */
.L_x_3134:
        /* <DEDUP_REMOVED lines=15> */
.L_x_3133:
        /* <DEDUP_REMOVED lines=8> */
.L_x_3274:
[----:B------:R-:W-:Y:S01]  /*1630*/  SHF.L.U32 R10, RZ, 0x1f, RZ ;  /* 0x0000001fff0a7819 */ /* 0x000fe200000006ff */
[----:B--2---:R-:W-:Y:S01]  /*1640*/  IMAD.HI R4, R14, 0x55555556, RZ ;  /* 0x555555560e047827 */ /* 0x004fe200078e02ff */
[----:B------:R-:W-:Y:S02]  /*1650*/  LOP3.LUT R5, R2, 0xffffff80, RZ, 0xc0, !PT ;  /* 0xffffff8002057812 */ /* 0x000fe400078ec0ff */
[----:B------:R-:W2:Y:S01]  /*1660*/  SYNCS.PHASECHK.TRANS64.TRYWAIT P0, [UR36+0x36400], R10 ;  /* 0x0364000aff0075a7 */ /* 0x000ea20008000164 */
[-C--:B------:R-:W-:Y:S01]  /*1670*/  LEA.HI R2, R3, R0.reuse, RZ, 0x5 ;  /* 0x0000000003027211 */ /* 0x080fe200078f28ff */
[----:B------:R-:W-:Y:S01]  /*1680*/  IMAD.HI R8, R13, 0x55555556, RZ ;  /* 0x555555560d087827 */ /* 0x000fe200078e02ff */
[----:B------:R-:W-:Y:S02]  /*1690*/  LEA.HI R7, R3, R0, RZ, 0x4 ;  /* 0x0000000003077211 */ /* 0x000fe400078f20ff */
[--C-:B------:R-:W-:Y:S02]  /*16a0*/  SHF.R.S32.HI R6, RZ, 0x5, R2.reuse ;  /* 0x00000005ff067819 */ /* 0x100fe40000011402 */
[----:B------:R-:W-:Y:S01]  /*16b0*/  SHF.R.S32.HI R11, RZ, 0x1f, R2 ;  /* 0x0000001fff0b7819 */ /* 0x000fe20000011402 */
[----:B------:R-:W-:Y:S01]  /*16c0*/  IMAD.IADD R2, R0, 0x1, -R5 ;  /* 0x0000000100027824 */ /* 0x000fe200078e0a05 */
[----:B------:R-:W-:-:S02]  /*16d0*/  LEA.HI R3, R4, R4, RZ, 0x1 ;  /* 0x0000000404037211 */ /* 0x000fc400078f08ff */
[----:B------:R-:W-:Y:S02]  /*16e0*/  LOP3.LUT R9, R7, 0xfffffff0, RZ, 0xc0, !PT ;  /* 0xfffffff007097812 */ /* 0x000fe400078ec0ff */
[----:B------:R-:W-:Y:S01]  /*16f0*/  LEA.HI R11, R11, R6, RZ, 0x2 ;  /* 0x000000060b0b7211 */ /* 0x000fe200078f10ff */
[----:B------:R-:W-:Y:S01]  /*1700*/  IMAD R4, R3, -0x3, R14 ;  /* 0xfffffffd03047824 */ /* 0x000fe200078e020e */
[----:B------:R-:W-:Y:S01]  /*1710*/  LEA.HI R8, R8, R8, RZ, 0x1 ;  /* 0x0000000808087211 */ /* 0x000fe200078f08ff */
[----:B------:R-:W-:Y:S01]  /*1720*/  IMAD.IADD R9, R0, 0x1, -R9 ;  /* 0x0000000100097824 */ /* 0x000fe200078e0a09 */
[----:B------:R-:W-:Y:S02]  /*1730*/  SHF.R.S32.HI R3, RZ, 0x1f, R2 ;  /* 0x0000001fff037819 */ /* 0x000fe40000011402 */
[----:B------:R-:W-:Y:S01]  /*1740*/  LOP3.LUT R11, R11, 0x3ffffc, RZ, 0xc0, !PT ;  /* 0x003ffffc0b0b7812 */ /* 0x000fe200078ec0ff */
[----:B--2---:R-:W-:Y:S06]  /*1750*/  @P0 BRA `(.L_x_3136) ;  /* 0x0000000000080947 */ /* 0x004fec0003800000 */
[----:B------:R-:W2:Y:S02]  /*1760*/  SYNCS.PHASECHK.TRANS64.TRYWAIT P0, [UR36+0x36400], R10 ;  /* 0x0364000aff0075a7 */ /* 0x000ea40008000164 */
[----:B--2---:R-:W-:Y:S05]  /*1770*/  @!P0 BRA `(.L_x_3137) ;  /* 0x0000009c00608947 */ /* 0x004fea0003800000 */
.L_x_3136:
[----:B------:R-:W4:Y:S04]  /*1780*/  LDL R20, [R1+0x10] ;  /* 0x0000100001147983 */ /* 0x000f280000100800 */
[----:B---3--:R-:W3:Y:S01]  /*1790*/  LDL.LU R19, [R1+0x4] ;  /* 0x0000040001137983 */ /* 0x008ee20000300800 */
[----:B--2---:R-:W-:Y:S01]  /*17a0*/  LEA.HI R0, R3, R2, RZ, 0x2 ;  /* 0x0000000203007211 */ /* 0x004fe200078f10ff */
[----:B------:R-:W-:Y:S01]  /*17b0*/  IMAD R14, R8, -0x3, R13 ;  /* 0xfffffffd080e7824 */ /* 0x000fe200078e020d */
[----:B------:R-:W-:Y:S01]  /*17c0*/  LEA.HI R8, R9, R9, RZ, 0x1 ;  /* 0x0000000909087211 */ /* 0x000fe200078f08ff */
[----:B------:R-:W-:Y:S01]  /*17d0*/  IMAD.IADD R12, R6, 0x1, -R11 ;  /* 0x00000001060c7824 */ /* 0x000fe200078e0a0b */
[----:B------:R-:W-:Y:S02]  /*17e0*/  SHF.R.S32.HI R5, RZ, 0x2, R0 ;  /* 0x00000002ff057819 */ /* 0x000fe40000011400 */
[----:B------:R-:W-:-:S02]  /*17f0*/  CS2R R70, SRZ ;  /* 0x0000000000467805 */ /* 0x000fc4000001ff00 */
[----:B------:R-:W-:Y:S02]  /*1800*/  SHF.R.S32.HI R6, RZ, 0x1f, R0 ;  /* 0x0000001fff067819 */ /* 0x000fe40000011400 */
[----:B------:R-:W-:Y:S02]  /*1810*/  CS2R R68, SRZ ;  /* 0x0000000000447805 */ /* 0x000fe4000001ff00 */
[----:B------:R-:W-:Y:S02]  /*1820*/  LOP3.LUT R15, R0, 0x7ffffffc, RZ, 0xc0, !PT ;  /* 0x7ffffffc000f7812 */ /* 0x000fe400078ec0ff */
[----:B------:R-:W-:Y:S02]  /*1830*/  CS2R R66, SRZ ;  /* 0x0000000000427805 */ /* 0x000fe4000001ff00 */
[----:B------:R-:W-:Y:S02]  /*1840*/  SHF.R.S32.HI R0, RZ, 0x1, R8 ;  /* 0x00000001ff007819 */ /* 0x000fe40000011408 */
[----:B------:R-:W-:-:S02]  /*1850*/  CS2R R64, SRZ ;  /* 0x0000000000407805 */ /* 0x000fc4000001ff00 */
[----:B------:R-:W-:Y:S01]  /*1860*/  SHF.R.S32.HI R11, RZ, 0x1f, R8 ;  /* 0x0000001fff0b7819 */ /* 0x000fe20000011408 */
[----:B------:R-:W-:Y:S01]  /*1870*/  IMAD.IADD R15, R2, 0x1, -R15 ;  /* 0x00000001020f7824 */ /* 0x000fe200078e0a0f */
[----:B------:R-:W-:Y:S02]  /*1880*/  SHF.R.S32.HI R10, RZ, 0x1f, R9 ;  /* 0x0000001fff0a7819 */ /* 0x000fe40000011409 */
[----:B------:R-:W-:Y:S02]  /*1890*/  CS2R R62, SRZ ;  /* 0x00000000003e7805 */ /* 0x000fe4000001ff00 */
[----:B------:R-:W-:Y:S01]  /*18a0*/  LEA.HI R11, R11, R0, RZ, 0x2 ;  /* 0x000000000b0b7211 */ /* 0x000fe200078f10ff */
[----:B------:R-:W-:Y:S01]  /*18b0*/  IMAD R14, R14, 0x10, R15 ;  /* 0x000000100e0e7824 */ /* 0x000fe200078e020f */
[----:B------:R-:W-:Y:S01]  /*18c0*/  LEA.HI R10, R10, R9, RZ, 0x3 ;  /* 0x000000090a0a7211 */ /* 0x000fe200078f18ff */
[----:B------:R-:W-:Y:S01]  /*18d0*/  IMAD R15, R13, 0x400, R2 ;  /* 0x000004000d0f7824 */ /* 0x000fe200078e0202 */
[----:B------:R-:W-:Y:S01]  /*18e0*/  LOP3.LUT R11, R11, 0xfffffffc, RZ, 0xc0, !PT ;  /* 0xfffffffc0b0b7812 */ /* 0x000fe200078ec0ff */
[----:B------:R-:W-:Y:S01]  /*18f0*/  IMAD.SHL.U32 R157, R14, 0x2, RZ ;  /* 0x000000020e9d7824 */ /* 0x000fe200078e00ff */
[----:B------:R-:W-:Y:S01]  /*1900*/  SHF.R.S32.HI R7, RZ, 0x4, R7 ;  /* 0x00000004ff077819 */ /* 0x000fe20000011407 */
[----:B------:R-:W-:Y:S01]  /*1910*/  IMAD.SHL.U32 R10, R10, 0x20, RZ ;  /* 0x000000200a0a7824 */ /* 0x000fe200078e00ff */
[----:B------:R-:W-:Y:S01]  /*1920*/  LOP3.LUT R8, R8, 0x7fffffe, RZ, 0xc0, !PT ;  /* 0x07fffffe08087812 */ /* 0x000fe200078ec0ff */
[----:B------:R-:W-:Y:S01]  /*1930*/  IMAD.IADD R11, R0, 0x1, -R11 ;  /* 0x00000001000b7824 */ /* 0x000fe200078e0a0b */
[----:B------:R-:W-:Y:S01]  /*1940*/  LEA.HI R6, R6, R5, RZ, 0x3 ;  /* 0x0000000506067211 */ /* 0x000fe200078f18ff */
[----:B------:R-:W-:Y:S01]  /*1950*/  IMAD.SHL.U32 R7, R7, 0x8, RZ ;  /* 0x0000000807077824 */ /* 0x000fe200078e00ff */
[----:B------:R-:W-:Y:S01]  /*1960*/  LOP3.LUT R10, R10, 0x7fffff00, RZ, 0xc0, !PT ;  /* 0x7fffff000a0a7812 */ /* 0x000fe200078ec0ff */
[----:B------:R-:W-:Y:S01]  /*1970*/  IMAD.SHL.U32 R0, R11, 0x40, RZ ;  /* 0x000000400b007824 */ /* 0x000fe200078e00ff */
[----:B------:R-:W-:Y:S01]  /*1980*/  LOP3.LUT R6, R6, 0xfffffff8, RZ, 0xc0, !PT ;  /* 0xfffffff806067812 */ /* 0x000fe200078ec0ff */
[----:B------:R-:W-:Y:S01]  /*1990*/  IMAD.IADD R9, R9, 0x1, -R8 ;  /* 0x0000000109097824 */ /* 0x000fe200078e0a08 */
[----:B------:R-:W-:Y:S01]  /*19a0*/  LEA.HI R3, R3, R2, RZ, 0x5 ;  /* 0x0000000203037211 */ /* 0x000fe200078f28ff */
[----:B------:R-:W-:Y:S01]  /*19b0*/  IMAD R10, R13, 0x800, R10 ;  /* 0x000008000d0a7824 */ /* 0x000fe200078e020a */
[----:B------:R-:W-:Y:S01]  /*19c0*/  LOP3.LUT R0, R0, 0xc0, RZ, 0xc0, !PT ;  /* 0x000000c000007812 */ /* 0x000fe200078ec0ff */
[----:B------:R-:W-:Y:S01]  /*19d0*/  IMAD.IADD R6, R5, 0x1, -R6 ;  /* 0x0000000105067824 */ /* 0x000fe200078e0a06 */
[----:B------:R-:W-:Y:S01]  /*19e0*/  SHF.R.S32.HI R3, RZ, 0x5, R3 ;  /* 0x00000005ff037819 */ /* 0x000fe20000011403 */
[----:B------:R-:W-:Y:S01]  /*19f0*/  IMAD R9, R9, 0x20, R10 ;  /* 0x0000002009097824 */ /* 0x000fe200078e020a */
[----:B------:R-:W-:Y:S01]  /*1a00*/  LOP3.LUT R7, R0, 0x8, R7, 0xf8, !PT ;  /* 0x0000000800077812 */ /* 0x000fe200078ef807 */
[----:B------:R-:W-:Y:S01]  /*1a10*/  IMAD.MOV.U32 R10, RZ, RZ, 0x20 ;  /* 0x00000020ff0a7424 */ /* 0x000fe200078e00ff */
[----:B------:R-:W-:Y:S01]  /*1a20*/  SHF.R.U32.HI R0, RZ, 0x3, R0 ;  /* 0x00000003ff007819 */ /* 0x000fe20000011600 */
[----:B------:R-:W-:Y:S01]  /*1a30*/  IMAD R9, R12, 0x200, R9 ;  /* 0x000002000c097824 */ /* 0x000fe200078e0209 */
[----:B------:R-:W-:Y:S01]  /*1a40*/  LOP3.LUT P0, RZ, R11, 0x2, RZ, 0xc0, !PT ;  /* 0x000000020bff7812 */ /* 0x000fe2000780c0ff */
[----:B------:R-:W-:Y:S01]  /*1a50*/  IMAD R6, R3, 0x10, R6 ;  /* 0x0000001003067824 */ /* 0x000fe200078e0206 */
[----:B------:R-:W-:Y:S01]  /*1a60*/  LOP3.LUT R0, R7, R0, RZ, 0x3c, !PT ;  /* 0x0000000007007212 */ /* 0x000fe200078e3cff */
[----:B------:R-:W-:Y:S01]  /*1a70*/  IMAD.SHL.U32 R3, R15, 0x4, RZ ;  /* 0x000000040f037824 */ /* 0x000fe200078e00ff */
[----:B------:R-:W-:Y:S01]  /*1a80*/  SEL R10, R10, 0xffffffe0, !P0 ;  /* 0xffffffe00a0a7807 */ /* 0x000fe20004000000 */
[----:B------:R-:W-:Y:S01]  /*1a90*/  IMAD.MOV.U32 R7, RZ, RZ, RZ ;  /* 0x000000ffff077224 */ /* 0x000fe200078e00ff */
[----:B------:R-:W-:Y:S01]  /*1aa0*/  CS2R R60, SRZ ;  /* 0x00000000003c7805 */ /* 0x000fe2000001ff00 */
[----:B------:R-:W-:Y:S01]  /*1ab0*/  IMAD.IADD R0, R9, 0x1, R0 ;  /* 0x0000000109007824 */ /* 0x000fe200078e0200 */
[----:B------:R-:W-:Y:S01]  /*1ac0*/  CS2R R58, SRZ ;  /* 0x00000000003a7805 */ /* 0x000fe2000001ff00 */
[----:B------:R-:W-:Y:S01]  /*1ad0*/  IMAD.MOV.U32 R5, RZ, RZ, RZ ;  /* 0x000000ffff057224 */ /* 0x000fe200078e00ff */
[----:B------:R-:W-:-:S02]  /*1ae0*/  CS2R R56, SRZ ;  /* 0x0000000000387805 */ /* 0x000fc4000001ff00 */
[----:B------:R-:W-:Y:S02]  /*1af0*/  CS2R R54, SRZ ;  /* 0x0000000000367805 */ /* 0x000fe4000001ff00 */
[----:B------:R-:W-:Y:S02]  /*1b00*/  LEA R155, R0, UR36, 0x1 ;  /* 0x00000024009b7c11 */ /* 0x000fe4000f8e08ff */
[----:B------:R-:W-:Y:S02]  /*1b10*/  CS2R R52, SRZ ;  /* 0x0000000000347805 */ /* 0x000fe4000001ff00 */
[----:B------:R-:W-:Y:S02]  /*1b20*/  LEA R0, R3, UR36, 0x2 ;  /* 0x0000002403007c11 */ /* 0x000fe4000f8e10ff */
[----:B------:R-:W-:Y:S02]  /*1b30*/  CS2R R50, SRZ ;  /* 0x0000000000327805 */ /* 0x000fe4000001ff00 */
[----:B------:R-:W-:-:S02]  /*1b40*/  IADD3 R3, R10, 0x30400, R155 ;  /* 0x000304000a037810 */ /* 0x000fc40007ffe09b */
        /* <DEDUP_REMOVED lines=37> */
[----:B----4-:R-:W-:-:S04]  /*1da0*/  IMAD R17, R20, -0x60, R17 ;  /* 0xffffffa014117824 */ /* 0x010fc800078e0211 */
[----:B------:R-:W-:Y:S01]  /*1db0*/  IMAD.IADD R2, R17, 0x1, -R157 ;  /* 0x0000000111027824 */ /* 0x000fe200078e0a9d */
[----:B------:R-:W-:Y:S02]  /*1dc0*/  IADD3 R18, -R18, 0x1, R17 ;  /* 0x0000000112127810 */ /* 0x000fe40007ffe111 */
[----:B---3--:R-:W-:Y:S02]  /*1dd0*/  LOP3.LUT R8, R19, 0x1, RZ, 0xfc, !PT ;  /* 0x0000000113087812 */ /* 0x008fe400078efcff */
[----:B------:R2:W-:Y:S01]  /*1de0*/  STL [R1], R2 ;  /* 0x0000000201007387 */ /* 0x0005e20000100800 */
[----:B------:R-:W-:-:S03]  /*1df0*/  IMAD.IADD R157, R18, 0x1, -R157 ;  /* 0x00000001129d7824 */ /* 0x000fc600078e0a9d */
[----:B------:R3:W-:Y:S01]  /*1e00*/  STL [R1+0x4], R3 ;  /* 0x0000040301007387 */ /* 0x0007e20000100800 */
[----:B--2---:R-:W-:-:S07]  /*1e10*/  IMAD.MOV.U32 R2, RZ, RZ, RZ ;  /* 0x000000ffff027224 */ /* 0x004fce00078e00ff */
.L_x_3148:
[----:B------:R-:W-:-:S13]  /*1e20*/  ISETP.NE.AND P0, PT, R8, 0x3, PT ;  /* 0x000000030800780c */ /* 0x000fda0003f05270 */
[----:B------:R-:W-:Y:S05]  /*1e30*/  @!P0 BRA `(.L_x_3138) ;  /* 0x0000000000048947 */ /* 0x000fea0003800000 */
[----:B------:R-:W-:Y:S01]  /*1e40*/  BPT.TRAP 0x1 ;  /* 0x000000040000795c */ /* 0x000fe20000300000 */
.L_x_3138:
[----:B---3--:R-:W-:Y:S02]  /*1e50*/  LEA R3, R2, UR36, 0x3 ;  /* 0x0000002402037c11 */ /* 0x008fe4000f8e18ff */
[----:B------:R-:W-:-:S04]  /*1e60*/  SHF.L.U32 R10, R7, 0x1f, RZ ;  /* 0x0000001f070a7819 */ /* 0x000fc800000006ff */
[----:B------:R2:W3:Y:S01]  /*1e70*/  SYNCS.PHASECHK.TRANS64.TRYWAIT P1, [R3+URZ+0x36410], R10 ;  /* 0x0364100a030075a7 */ /* 0x0004e2000802017f */
[----:B------:R-:W-:Y:S05]  /*1e80*/  @!P0 BRA `(.L_x_3139) ;  /* 0x0000000000048947 */ /* 0x000fea0003800000 */
[----:B------:R-:W-:Y:S01]  /*1e90*/  BPT.TRAP 0x1 ;  /* 0x000000040000795c */ /* 0x000fe20000300000 */
.L_x_3139:
[----:B---3--:R-:W-:Y:S05]  /*1ea0*/  @P1 BRA `(.L_x_3140) ;  /* 0x0000000000081947 */ /* 0x008fea0003800000 */
[----:B------:R-:W3:Y:S02]  /*1eb0*/  SYNCS.PHASECHK.TRANS64.TRYWAIT P1, [R3+URZ+0x36410], R10 ;  /* 0x0364100a030075a7 */ /* 0x000ee4000802017f */
[----:B---3--:R-:W-:Y:S05]  /*1ec0*/  @!P1 BRA `(.L_x_3141) ;  /* 0x0000009400a49947 */ /* 0x008fea0003800000 */
.L_x_3140:
        /* <DEDUP_REMOVED lines=99> */
[----:B------:R4:W1:Y:S04]  /*2500*/  LDS R142, [R9+0x30000] ;  /* 0x03000000098e7984 */ /* 0x0008680000000800 */
[----:B------:R4:W1:Y:S01]  /*2510*/  LDS R139, [R9+0x30020] ;  /* 0x03002000098b7984 */ /* 0x0008620000000800 */
[----:B------:R-:W-:Y:S05]  /*2520*/  @!P0 BRA `(.L_x_3142) ;  /* 0x0000000000048947 */ /* 0x000fea0003800000 */
[----:B------:R-:W-:Y:S01]  /*2530*/  BPT.TRAP 0x1 ;  /* 0x000000040000795c */ /* 0x000fe20000300000 */
.L_x_3142:
[----:B------:R-:W-:-:S04]  /*2540*/  SHF.L.U32 R14, R5, 0x1f, RZ ;  /* 0x0000001f050e7819 */ /* 0x000fc800000006ff */
[----:B------:R1:W1:Y:S01]  /*2550*/  SYNCS.PHASECHK.TRANS64.TRYWAIT P1, [UR36+0x36430], R14 ;  /* 0x0364300eff0075a7 */ /* 0x0002620008020164 */
[----:B------:R-:W-:Y:S05]  /*2560*/  @!P0 BRA `(.L_x_3143) ;  /* 0x0000000000048947 */ /* 0x000fea0003800000 */
[----:B------:R-:W-:Y:S01]  /*2570*/  BPT.TRAP 0x1 ;  /* 0x000000040000795c */ /* 0x000fe20000300000 */
.L_x_3143:
[----:B------:R-:W5:Y:S01]  /*2580*/  LDL R15, [R1] ;  /* 0x00000000010f7983 */ /* 0x000f620000100800 */
[----:B------:R-:W-:Y:S01]  /*2590*/  FMUL.FTZ R11, R120, UR40 ;  /* 0x00000028780b7c20 */ /* 0x000fe20008410000 */
[----:B------:R-:W-:Y:S01]  /*25a0*/  FMUL.FTZ R12, R121, UR40 ;  /* 0x00000028790c7c20 */ /* 0x000fe20008410000 */
[----:B----4-:R-:W-:Y:S01]  /*25b0*/  FMUL.FTZ R9, R122, UR40 ;  /* 0x000000287a097c20 */ /* 0x010fe20008410000 */
[----:B--23--:R-:W-:Y:S01]  /*25c0*/  FMUL.FTZ R10, R123, UR40 ;  /* 0x000000287b0a7c20 */ /* 0x00cfe20008410000 */
[----:B-1----:R-:W-:Y:S01]  /*25d0*/  FMUL.FTZ R13, R124, UR40 ;  /* 0x000000287c0d7c20 */ /* 0x002fe20008410000 */
        /* <DEDUP_REMOVED lines=15> */
[----:B------:R-:W4:Y:S08]  /*26d0*/  MUFU.TANH R10, R10 ;  /* 0x0000000a000a7308 */ /* 0x000f300000002400 */
        /* <DEDUP_REMOVED lines=11> */
[----:B-1234-:R-:W-:Y:S06]  /*2790*/  @P1 BRA `(.L_x_3144) ;  /* 0x0000000000081947 */ /* 0x01efec0003800000 */
[----:B------:R-:W1:Y:S02]  /*27a0*/  SYNCS.PHASECHK.TRANS64.TRYWAIT P1, [UR36+0x36430], R14 ;  /* 0x0364300eff0075a7 */ /* 0x000e640008020164 */
[----:B-1----:R-:W-:Y:S05]  /*27b0*/  @!P1 BRA `(.L_x_3145) ;  /* 0x0000008c007c9947 */ /* 0x002fea0003800000 */
.L_x_3144:
        /* <DEDUP_REMOVED lines=17> */
[----:B------:R-:W4:Y:S01]  /*28d0*/  MUFU.TANH R136, R136 ;  /* 0x0000008800887308 */ /* 0x000f220000002400 */
[----:B------:R-:W-:Y:S01]  /*28e0*/  FSEL R151, R17, -INF , P5 ;  /* 0xff80000011977808 */ /* 0x000fe20002800000 */
[----:B------:R-:W-:Y:S01]  /*28f0*/  ULOP3.LUT UR6, UR6, 0x10000, URZ, 0xfc, !UPT ;  /* 0x0001000006067892 */ /* 0x000fe2000f8efc3f */
[----:B------:R-:W-:Y:S01]  /*2900*/  FSEL R149, R22, -INF , P6 ;  /* 0xff80000016957808 */ /* 0x000fe20003000000 */
[----:B------:R-:W-:Y:S01]  /*2910*/  ULOP3.LUT UR8, UR5, 0x10000, URZ, 0xfc, !UPT ;  /* 0x0001000005087892 */ /* 0x000fe2000f8efc3f */
[----:B------:R-:W-:Y:S01]  /*2920*/  FSEL R143, R23, -INF , P1 ;  /* 0xff800000178f7808 */ /* 0x000fe20000800000 */
[--C-:B------:R-:W-:Y:S01]  /*2930*/  FFMA.FTZ R153, R153, UR41, -R142.reuse ;  /* 0x0000002999997c23 */ /* 0x100fe2000801088e */
        /* <DEDUP_REMOVED lines=13> */
[----:B------:R-:W-:Y:S01]  /*2a10*/  MUFU.EX2 R151, R151 ;  /* 0x0000009700977308 */ /* 0x000fe20000000800 */
[----:B--2---:R-:W-:Y:S02]  /*2a20*/  VIMNMX R120, R121, R120, PT ;  /* 0x0000007879787248 */ /* 0x004fe40003fe0100 */
[C---:B------:R-:W-:Y:S01]  /*2a30*/  FSEL R121, R11.reuse, -INF , P2 ;  /* 0xff8000000b797808 */ /* 0x040fe20001000000 */
[----:B------:R-:W-:Y:S01]  /*2a40*/  FFMA.FTZ R11, -R11, R11, 1 ;  /* 0x3f8000000b0b7423 */ /* 0x000fe2000001010b */
[----:B------:R-:W-:Y:S02]  /*2a50*/  ISETP.GT.AND P2, PT, R15, 0x18, PT ;  /* 0x000000180f00780c */ /* 0x000fe40003f44270 */
[----:B------:R-:W-:Y:S01]  /*2a60*/  FSEL R15, R13, -INF , P4 ;  /* 0xff8000000d0f7808 */ /* 0x000fe20002000000 */
[--C-:B------:R-:W-:Y:S01]  /*2a70*/  FFMA.FTZ R154, R121, UR41, -R142.reuse ;  /* 0x00000029799a7c23 */ /* 0x100fe2000801088e */
[C---:B------:R-:W-:Y:S01]  /*2a80*/  ISETP.GT.AND P4, PT, R120.reuse, RZ, PT ;  /* 0x000000ff7800720c */ /* 0x040fe20003f84270 */
[----:B------:R-:W-:Y:S01]  /*2a90*/  FFMA.FTZ R13, -R13, R13, 1 ;  /* 0x3f8000000d0d7423 */ /* 0x000fe2000001010d */
[----:B------:R-:W-:Y:S01]  /*2aa0*/  ISETP.GT.AND P5, PT, R120, 0x1, PT ;  /* 0x000000017800780c */ /* 0x000fe20003fa4270 */
[----:B------:R-:W-:Y:S01]  /*2ab0*/  FFMA.FTZ R14, R15, UR41, -R142 ;  /* 0x000000290f0e7c23 */ /* 0x000fe2000801088e */
[----:B------:R-:W-:Y:S01]  /*2ac0*/  FSEL R123, R138, -INF , P2 ;  /* 0xff8000008a7b7808 */ /* 0x000fe20001000000 */
[----:B------:R-:W1:Y:S01]  /*2ad0*/  MUFU.EX2 R154, R154 ;  /* 0x0000009a009a7308 */ /* 0x000e620000000800 */
[----:B------:R-:W-:-:S02]  /*2ae0*/  FSEL R144, R9, -INF , P4 ;  /* 0xff80000009907808 */ /* 0x000fc40002000000 */
        /* <DEDUP_REMOVED lines=8> */
[----:B------:R-:W-:Y:S02]  /*2b70*/  ISETP.GT.AND P4, PT, R120, 0x18, PT ;  /* 0x000000187800780c */ /* 0x000fe40003f84270 */
[----:B------:R-:W-:-:S02]  /*2b80*/  FSEL R150, R10, -INF , P5 ;  /* 0xff8000000a967808 */ /* 0x000fc40002800000 */
        /* <DEDUP_REMOVED lines=11> */
[----:B----4-:R-:W-:Y:S01]  /*2c40*/  FSEL R122, R136, -INF , P5 ;  /* 0xff800000887a7808 */ /* 0x010fe20002800000 */
        /* <DEDUP_REMOVED lines=86> */
[----:B------:R-:W-:Y:S02]  /*31b0*/  FADD.FTZ R125, R125, -R145 ;  /* 0x800000917d7d7221 */ /* 0x000fe40000010000 */
[----:B-1----:R-:W-:Y:S01]  /*31c0*/  FMUL.FTZ R120, R154, R120 ;  /* 0x000000789a787220 */ /* 0x002fe20000410000 */
[----:B--2---:R-:W-:-:S03]  /*31d0*/  FMUL.FTZ R124, R14, R124 ;  /* 0x0000007c0e7c7220 */ /* 0x004fc60000410000 */
[----:B------:R-:W-:Y:S01]  /*31e0*/  FMUL.FTZ R11, R11, R120 ;  /* 0x000000780b0b7220 */ /* 0x000fe20000410000 */
[----:B------:R-:W-:Y:S01]  /*31f0*/  FADD.FTZ R120, R121, -R145 ;  /* 0x8000009179787221 */ /* 0x000fe20000010000 */
[C---:B------:R-:W-:Y:S01]  /*3200*/  FMUL.FTZ R125, R151.reuse, R125 ;  /* 0x0000007d977d7220 */ /* 0x040fe20000410000 */
[----:B------:R-:W-:Y:S01]  /*3210*/  F2FP.F16.F32.PACK_AB R14, R151, R14 ;  /* 0x0000000e970e723e */ /* 0x000fe200000000ff */
[----:B------:R-:W1:Y:S01]  /*3220*/  MUFU.EX2 R121, R156 ;  /* 0x0000009c00797308 */ /* 0x000e620000000800 */
[----:B------:R-:W-:Y:S01]  /*3230*/  FMUL.FTZ R120, R153, R120 ;  /* 0x0000007899787220 */ /* 0x000fe20000410000 */
[----:B------:R1:W2:Y:S01]  /*3240*/  LDS R151, [R15+0x30220] ;  /* 0x030220000f977984 */ /* 0x0002a20000000800 */
[----:B------:R-:W-:Y:S02]  /*3250*/  FMUL.FTZ R124, R13, R124 ;  /* 0x0000007c0d7c7220 */ /* 0x000fe40000410000 */
[----:B------:R-:W-:Y:S01]  /*3260*/  FMUL.FTZ R120, R12, R120 ;  /* 0x000000780c787220 */ /* 0x000fe20000410000 */
[----:B------:R-:W-:-:S02]  /*3270*/  F2FP.F16.F32.PACK_AB R12, R153, R154 ;  /* 0x0000009a990c723e */ /* 0x000fc400000000ff */
[----:B------:R-:W4:Y:S01]  /*3280*/  LDL R153, [R1+0x4] ;  /* 0x0000040001997983 */ /* 0x000f220000100800 */
[----:B---3--:R-:W-:Y:S01]  /*3290*/  F2FP.F16.F32.PACK_AB R13, R150, R144 ;  /* 0x00000090960d723e */ /* 0x008fe200000000ff */
[----:B------:R-:W3:Y:S01]  /*32a0*/  MUFU.EX2 R143, R143 ;  /* 0x0000008f008f7308 */ /* 0x000ee20000000800 */
[--C-:B------:R-:W-:Y:S01]  /*32b0*/  FADD.FTZ R128, R128, -R145.reuse ;  /* 0x8000009180807221 */ /* 0x100fe20000010000 */
[--C-:B------:R-:W-:Y:S01]  /*32c0*/  FADD.FTZ R132, R132, -R145.reuse ;  /* 0x8000009184847221 */ /* 0x100fe20000010000 */
[--C-:B------:R-:W-:Y:S01]  /*32d0*/  FADD.FTZ R129, R129, -R145.reuse ;  /* 0x8000009181817221 */ /* 0x100fe20000010000 */
[----:B------:R-:W-:Y:S01]  /*32e0*/  FFMA.FTZ R23, -R23, R23, 1 ;  /* 0x3f80000017177423 */ /* 0x000fe20000010117 */
[----:B------:R-:W-:Y:S01]  /*32f0*/  R2UR UR10, R4 ;  /* 0x00000000040a72ca */ /* 0x000fe200000e0000 */
[----:B------:R-:W-:Y:S01]  /*3300*/  FFMA.FTZ R17, -R17, R17, 1 ;  /* 0x3f80000011117423 */ /* 0x000fe20000010111 */
[----:B-1----:R-:W-:Y:S01]  /*3310*/  F2FP.F16.F32.PACK_AB R15, R152, R121 ;  /* 0x00000079980f723e */ /* 0x002fe200000000ff */
[----:B------:R-:W-:Y:S01]  /*3320*/  BAR.SYNC.DEFER_BLOCKING 0x9, 0x180 ;  /* 0x0246000000007b1d */ /* 0x000fe20000010000 */
[----:B------:R-:W-:Y:S01]  /*3330*/  FFMA.FTZ R22, -R22, R22, 1 ;  /* 0x3f80000016167423 */ /* 0x000fe20000010116 */
[----:B------:R-:W-:Y:S01]  /*3340*/  FFMA.FTZ R9, -R9, R9, 1 ;  /* 0x3f80000009097423 */ /* 0x000fe20000010109 */
[----:B------:R-:W-:Y:S01]  /*3350*/  FADD.FTZ R133, R133, -R145 ;  /* 0x8000009185857221 */ /* 0x000fe20000010000 */
[----:B------:R-:W-:Y:S01]  /*3360*/  FMUL.FTZ R17, R17, R125 ;  /* 0x0000007d11117220 */ /* 0x000fe20000410000 */
[----:B------:R-:W-:Y:S01]  /*3370*/  FFMA.FTZ R125, -R138, R138, 1 ;  /* 0x3f8000008a7d7423 */ /* 0x000fe2000001018a */
[----:B------:R-:W1:Y:S01]  /*3380*/  MUFU.EX2 R142, R142 ;  /* 0x0000008e008e7308 */ /* 0x000e620000000800 */
[----:B------:R-:W-:Y:S01]  /*3390*/  FFMA.FTZ R20, -R20, R20, 1 ;  /* 0x3f80000014147423 */ /* 0x000fe20000010114 */
[----:B------:R-:W-:Y:S01]  /*33a0*/  FFMA.FTZ R21, -R21, R21, 1 ;  /* 0x3f80000015157423 */ /* 0x000fe20000010115 */
[----:B---3--:R-:W-:Y:S01]  /*33b0*/  FMUL.FTZ R129, R143, R129 ;  /* 0x000000818f817220 */ /* 0x008fe20000410000 */
[----:B------:R-:W-:Y:S01]  /*33c0*/  USHF.R.U32.HI UR5, URZ, 0x4, UR37 ;  /* 0x000000043f057899 */ /* 0x000fe20008011625 */
[----:B------:R-:W-:Y:S01]  /*33d0*/  F2FP.F16.F32.PACK_AB R120, R120, R11 ;  /* 0x0000000b7878723e */ /* 0x000fe200000000ff */
[----:B------:R-:W-:Y:S01]  /*33e0*/  ULEA UR4, UR10, UR4, 0xd ;  /* 0x000000040a047291 */ /* 0x000fe2000f8e683f */
[----:B------:R-:W-:Y:S01]  /*33f0*/  FMUL.FTZ R23, R23, R129 ;  /* 0x0000008117177220 */ /* 0x000fe20000410000 */
[----:B------:R-:W-:Y:S01]  /*3400*/  MUFU.EX2 R148, R148 ;  /* 0x0000009400947308 */ /* 0x000fe20000000800 */
[----:B------:R-:W-:-:S02]  /*3410*/  ULOP3.LUT UR5, UR5, 0x3fff, URZ, 0xc0, !UPT ;  /* 0x00003fff05057892 */ /* 0x000fc4000f8ec03f */
[----:B------:R-:W-:Y:S02]  /*3420*/  USHF.R.U32.HI UR4, URZ, 0x4, UR4 ;  /* 0x000000043f047899 */ /* 0x000fe40008011604 */
[----:B------:R-:W-:Y:S02]  /*3430*/  ULOP3.LUT UR9, UR5, 0x1000000, URZ, 0xfc, !UPT ;  /* 0x0100000005097892 */ /* 0x000fe4000f8efc3f */
[----:B------:R-:W-:Y:S01]  /*3440*/  ULOP3.LUT UR8, UR4, 0x3fff, URZ, 0xc0, !UPT ;  /* 0x00003fff04087892 */ /* 0x000fe2000f8ec03f */
[----:B------:R-:W3:Y:S01]  /*3450*/  MUFU.EX2 R147, R147 ;  /* 0x0000009300937308 */ /* 0x000ee20000000800 */
[----:B-1----:R-:W-:Y:S01]  /*3460*/  FMUL.FTZ R133, R142, R133 ;  /* 0x000000858e857220 */ /* 0x002fe20000410000 */
[----:B------:R1:W-:Y:S01]  /*3470*/  STSM.16.M88.4 [R155+0x30400], R12 ;  /* 0x0304000c9b007844 */ /* 0x0003e20000000200 */
[--C-:B--2---:R-:W-:Y:S01]  /*3480*/  FADD.FTZ R126, R126, -R151.reuse ;  /* 0x800000977e7e7221 */ /* 0x104fe20000010000 */
[--C-:B------:R-:W-:Y:S01]  /*3490*/  FADD.FTZ R129, R127, -R151.reuse ;  /* 0x800000977f817221 */ /* 0x100fe20000010000 */
[--C-:B------:R-:W-:Y:S01]  /*34a0*/  FADD.FTZ R127, R134, -R151.reuse ;  /* 0x80000097867f7221 */ /* 0x100fe20000010000 */
[----:B------:R-:W-:Y:S01]  /*34b0*/  UMOV UR6, UR9 ;  /* 0x0000000900067c82 */ /* 0x000fe20008000000 */
[----:B------:R-:W-:Y:S01]  /*34c0*/  FMUL.FTZ R126, R121, R126 ;  /* 0x0000007e797e7220 */ /* 0x000fe20000410000 */
[----:B------:R-:W2:Y:S01]  /*34d0*/  MUFU.EX2 R146, R146 ;  /* 0x0000009200927308 */ /* 0x000ea20000000800 */
[----:B------:R-:W-:Y:S01]  /*34e0*/  FFMA.FTZ R121, -R10, R10, 1 ;  /* 0x3f8000000a797423 */ /* 0x000fe2000001010a */
[----:B------:R-:W-:Y:S01]  /*34f0*/  FMUL.FTZ R129, R152, R129 ;  /* 0x0000008198817220 */ /* 0x000fe20000410000 */
[----:B------:R-:W-:Y:S01]  /*3500*/  FFMA.FTZ R10, -R19, R19, 1 ;  /* 0x3f800000130a7423 */ /* 0x000fe20000010113 */
[----:B------:R-:W-:Y:S01]  /*3510*/  UMOV UR7, 0x80000020 ;  /* 0x8000002000077882 */ /* 0x000fe20000000000 */
[----:B------:R-:W-:Y:S01]  /*3520*/  UMOV UR4, UR8 ;  /* 0x0000000800047c82 */ /* 0x000fe20008000000 */
[----:B------:R-:W-:Y:S01]  /*3530*/  UMOV UR5, 0x40000040 ;  /* 0x4000004000057882 */ /* 0x000fe20000000000 */
[----:B------:R-:W-:Y:S01]  /*3540*/  FMUL.FTZ R129, R10, R129 ;  /* 0x000000810a817220 */ /* 0x000fe20000410000 */
[----:B------:R-:W5:Y:S01]  /*3550*/  MUFU.EX2 R139, R139 ;  /* 0x0000008b008b7308 */ /* 0x000f620000000800 */
[----:B------:R-:W-:Y:S01]  /*3560*/  FFMA.FTZ R10, -R137, R137, 1 ;  /* 0x3f800000890a7423 */ /* 0x000fe20000010189 */
[--C-:B-1----:R-:W-:Y:S01]  /*3570*/  FADD.FTZ R13, R122, -R151.reuse ;  /* 0x800000977a0d7221 */ /* 0x102fe20000010000 */
[--C-:B------:R-:W-:Y:S01]  /*3580*/  FADD.FTZ R15, R123, -R151.reuse ;  /* 0x800000977b0f7221 */ /* 0x100fe20000010000 */
[--C-:B------:R-:W-:Y:S01]  /*3590*/  FADD.FTZ R123, R130, -R151.reuse ;  /* 0x80000097827b7221 */ /* 0x100fe20000010000 */
[--C-:B------:R-:W-:Y:S01]  /*35a0*/  FADD.FTZ R122, R131, -R151.reuse ;  /* 0x80000097837a7221 */ /* 0x100fe20000010000 */
[----:B------:R-:W-:Y:S01]  /*35b0*/  FMUL.FTZ R144, R144, R13 ;  /* 0x0000000d90907220 */ /* 0x000fe20000410000 */
[----:B------:R-:W-:Y:S01]  /*35c0*/  FMUL.FTZ R150, R150, R15 ;  /* 0x0000000f96967220 */ /* 0x000fe20000410000 */
[----:B------:R-:W1:Y:S01]  /*35d0*/  MUFU.EX2 R12, R149 ;  /* 0x00000095000c7308 */ /* 0x000e620000000800 */
[----:B---3--:R-:W-:Y:S01]  /*35e0*/  F2FP.F16.F32.PACK_AB R13, R147, R148 ;  /* 0x00000094930d723e */ /* 0x008fe200000000ff */
[----:B------:R-:W-:Y:S01]  /*35f0*/  FADD.FTZ R130, R135, -R151 ;  /* 0x8000009787827221 */ /* 0x000fe20000010000 */
[----:B------:R-:W-:Y:S01]  /*3600*/  FFMA.FTZ R131, -R18, R18, 1 ;  /* 0x3f80000012837423 */ /* 0x000fe20000010112 */
[----:B------:R-:W-:Y:S01]  /*3610*/  FMUL.FTZ R144, R9, R144 ;  /* 0x0000009009907220 */ /* 0x000fe20000410000 */
[----:B------:R-:W-:Y:S01]  /*3620*/  FMUL.FTZ R123, R148, R123 ;  /* 0x0000007b947b7220 */ /* 0x000fe20000410000 */
[----:B------:R-:W-:Y:S01]  /*3630*/  FMUL.FTZ R122, R147, R122 ;  /* 0x0000007a937a7220 */ /* 0x000fe20000410000 */
[----:B--2---:R-:W-:Y:S01]  /*3640*/  FMUL.FTZ R127, R146, R127 ;  /* 0x0000007f927f7220 */ /* 0x004fe20000410000 */
[----:B------:R-:W2:Y:S01]  /*3650*/  MUFU.EX2 R14, R140 ;  /* 0x0000008c000e7308 */ /* 0x000ea20000000800 */
[C---:B-----5:R-:W-:Y:S01]  /*3660*/  F2FP.F16.F32.PACK_AB R15, R139.reuse, R146 ;  /* 0x000000928b0f723e */ /* 0x060fe200000000ff */
[----:B------:R-:W-:Y:S01]  /*3670*/  FMUL.FTZ R130, R139, R130 ;  /* 0x000000828b827220 */ /* 0x000fe20000410000 */
[----:B------:R-:W-:Y:S01]  /*3680*/  FFMA.FTZ R9, -R136, R136, 1 ;  /* 0x3f80000088097423 */ /* 0x000fe20000010188 */
[----:B------:R-:W-:Y:S01]  /*3690*/  FMUL.FTZ R121, R121, R150 ;  /* 0x0000009679797220 */ /* 0x000fe20000410000 */
[----:B------:R-:W-:Y:S01]  /*36a0*/  FMUL.FTZ R126, R131, R126 ;  /* 0x0000007e837e7220 */ /* 0x000fe20000410000 */
[----:B------:R-:W-:Y:S01]  /*36b0*/  FMUL.FTZ R18, R21, R122 ;  /* 0x0000007a15127220 */ /* 0x000fe20000410000 */
[----:B------:R-:W-:Y:S01]  /*36c0*/  FMUL.FTZ R10, R10, R127 ;  /* 0x0000007f0a0a7220 */ /* 0x000fe20000410000 */
[----:B------:R-:W-:Y:S01]  /*36d0*/  FMUL.FTZ R9, R9, R130 ;  /* 0x0000008209097220 */ /* 0x000fe20000410000 */
[----:B-1----:R-:W-:Y:S01]  /*36e0*/  FMUL.FTZ R128, R12, R128 ;  /* 0x000000800c807220 */ /* 0x002fe20000410000 */
[----:B------:R-:W-:Y:S01]  /*36f0*/  F2FP.F16.F32.PACK_AB R12, R143, R12 ;  /* 0x0000000c8f0c723e */ /* 0x000fe200000000ff */
[----:B------:R-:W-:Y:S01]  /*3700*/  UMOV UR11, 0x40000040 ;  /* 0x40000040000b7882 */ /* 0x000fe20000000000 */
[----:B------:R-:W-:Y:S01]  /*3710*/  F2FP.F16.F32.PACK_AB R122, R17, R124 ;  /* 0x0000007c117a723e */ /* 0x000fe200000000ff */
[----:B------:R-:W-:Y:S01]  /*3720*/  FMUL.FTZ R22, R22, R128 ;  /* 0x0000008016167220 */ /* 0x000fe20000410000 */
[----:B------:R-:W-:Y:S01]  /*3730*/  FFMA.FTZ R128, -R141, R141, 1 ;  /* 0x3f8000008d807423 */ /* 0x000fe2000001018d */
[----:B------:R-:W-:Y:S01]  /*3740*/  F2FP.F16.F32.PACK_AB R121, R121, R144 ;  /* 0x000000907979723e */ /* 0x000fe200000000ff */
[----:B--2---:R-:W-:Y:S01]  /*3750*/  FMUL.FTZ R132, R14, R132 ;  /* 0x000000840e847220 */ /* 0x004fe20000410000 */
[----:B------:R-:W-:Y:S01]  /*3760*/  F2FP.F16.F32.PACK_AB R14, R142, R14 ;  /* 0x0000000e8e0e723e */ /* 0x000fe200000000ff */
[----:B------:R-:W-:-:S02]  /*3770*/  FMUL.FTZ R128, R128, R133 ;  /* 0x0000008580807220 */ /* 0x000fc40000410000 */
[----:B------:R-:W-:Y:S02]  /*3780*/  FMUL.FTZ R125, R125, R132 ;  /* 0x000000847d7d7220 */ /* 0x000fe40000410000 */
[----:B----4-:R1:W-:Y:S01]  /*3790*/  STSM.16.M88.4 [R153], R12 ;  /* 0x0000000c99007844 */ /* 0x0103e20000000200 */
        /* <DEDUP_REMOVED lines=8> */
[----:B------:R-:W-:Y:S02]  /*3820*/  F2FP.F16.F32.PACK_AB R12, R23, R22 ;  /* 0x00000016170c723e */ /* 0x000fe400000000ff */
        /* <DEDUP_REMOVED lines=88> */
.L_x_3146:
        /* <DEDUP_REMOVED lines=60> */
.L_x_3147:
        /* <DEDUP_REMOVED lines=12> */
[----:B----4-:R-:W-:Y:S05]  /*4230*/  @!P1 BRA `(.L_x_3148) ;  /* 0xffffffd800f89947 */ /* 0x010fea000383ffff */
        /* <DEDUP_REMOVED lines=50> */
.L_x_3130:
[----:B------:R-:W-:Y:S05]  /*4560*/  @P0 BRA `(.L_x_3149) ;  /* 0x0000001400f40947 */ /* 0x000fea0003800000 */
[----:B------:R-:W2:Y:S01]  /*4570*/  LDL R120, [R1+0xc] ;  /* 0x00000c0001787983 */ /* 0x000ea20000100800 */
[----:B------:R-:W1:Y:S01]  /*4580*/  S2UR UR5, SR_CgaCtaId ;  /* 0x00000000000579c3 */ /* 0x000e620000008800 */
[----:B------:R-:W-:Y:S01]  /*4590*/  UMOV UR4, 0x400 ;  /* 0x0000040000047882 */ /* 0x000fe20000000000 */
[----:B------:R-:W-:Y:S01]  /*45a0*/  F2FP.F16.F32.PACK_AB R72, R73, R72 ;  /* 0x000000484948723e */ /* 0x000fe200000000ff */
[----:B------:R-:W4:Y:S01]  /*45b0*/  S2R R0, SR_TID.X ;  /* 0x0000000000007919 */ /* 0x000f220000002100 */
        /* <DEDUP_REMOVED lines=10> */
[----:B-1----:R-:W-:Y:S01]  /*4660*/  ULEA UR4, UR5, UR4, 0x18 ;  /* 0x0000000405047291 */ /* 0x002fe2000f8ec03f */
[----:B------:R-:W-:-:S02]  /*4670*/  F2FP.F16.F32.PACK_AB R90, R93, R92 ;  /* 0x0000005c5d5a723e */ /* 0x000fc400000000ff */
[----:B------:R-:W-:Y:S02]  /*4680*/  F2FP.F16.F32.PACK_AB R91, R95, R94 ;  /* 0x0000005e5f5b723e */ /* 0x000fe400000000ff */
[----:B------:R-:W-:Y:S02]  /*4690*/  F2FP.F16.F32.PACK_AB R97, R99, R98 ;  /* 0x000000626361723e */ /* 0x000fe400000000ff */
[----:B------:R-:W-:Y:S02]  /*46a0*/  F2FP.F16.F32.PACK_AB R104, R105, R104 ;  /* 0x000000686968723e */ /* 0x000fe400000000ff */
[----:B------:R-:W-:Y:S01]  /*46b0*/  F2FP.F16.F32.PACK_AB R98, R101, R100 ;  /* 0x000000646562723e */ /* 0x000fe200000000ff */
[----:B----4-:R-:W-:Y:S01]  /*46c0*/  VIADD R0, R0, 0xffffff80 ;  /* 0xffffff8000007836 */ /* 0x010fe20000000000 */
        /* <DEDUP_REMOVED lines=33> */
[----:B------:R-:W2:Y:S01]  /*48e0*/  LDC.64 R4, c[0x0][0x870] ;  /* 0x00021c00ff047b82 */ /* 0x000ea20000000a00 */
        /* <DEDUP_REMOVED lines=27> */
[----:B------:R-:W-:Y:S01]  /*4aa0*/  STSM.16.MT88.4 [R8], R24 ;  /* 0x0000001808007844 */ /* 0x000fe20000004200 */
[----:B-1----:R-:W-:-:S03]  /*4ab0*/  ISETP.NE.U32.AND P0, PT, R2, RZ, PT ;  /* 0x000000ff0200720c */ /* 0x002fc60003f05070 */
[----:B------:R-:W-:Y:S01]  /*4ac0*/  STSM.16.MT88.4 [R8+0x800], R32 ;  /* 0x0008002008007844 */ /* 0x000fe20000004200 */
[----:B------:R-:W-:-:S03]  /*4ad0*/  ISETP.NE.AND.EX P0, PT, R3, RZ, PT, P0 ;  /* 0x000000ff0300720c */ /* 0x000fc60003f05300 */
[----:B------:R1:W-:Y:S04]  /*4ae0*/  STSM.16.MT88.4 [R8+0x1000], R40 ;  /* 0x0010002808007844 */ /* 0x0003e80000004200 */
[----:B------:R-:W-:Y:S04]  /*4af0*/  STSM.16.MT88.4 [R8+0x1800], R48 ;  /* 0x0018003008007844 */ /* 0x000fe80000004200 */
[----:B------:R-:W-:Y:S04]  /*4b00*/  STSM.16.MT88.4 [R8+0x2000], R56 ;  /* 0x0020003808007844 */ /* 0x000fe80000004200 */
[----:B------:R4:W-:Y:S01]  /*4b10*/  STSM.16.MT88.4 [R8+0x2800], R64 ;  /* 0x0028004008007844 */ /* 0x0009e20000004200 */
[----:B--2---:R-:W-:Y:S01]  /*4b20*/  IMAD.WIDE R6, R120, 0x4, R4 ;  /* 0x0000000478067825 */ /* 0x004fe200078e0204 */
[----:B------:R-:W-:Y:S08]  /*4b30*/  BAR.SYNC.DEFER_BLOCKING 0x1, 0x180 ;  /* 0x0046000000007b1d */ /* 0x000ff00000010000 */
[----:B------:R-:W2:Y:S01]  /*4b40*/  LDC.64 R4, c[0x0][0x878] ;  /* 0x00021e00ff047b82 */ /* 0x000ea20000000a00 */
[----:B------:R-:W3:Y:S01]  /*4b50*/  @P0 LDG.E R3, desc[UR38][R6.64] ;  /* 0x0000002606030981 */ /* 0x000ee2000c1e1900 */
[----:B------:R-:W-:-:S06]  /*4b60*/  IMAD.HI R10, R0, 0x2aaaaaab, RZ ;  /* 0x2aaaaaab000a7827 */ /* 0x000fcc00078e02ff */
[----:B------:R-:W4:Y:S01]  /*4b70*/  LDC R9, c[0x0][0x808] ;  /* 0x00020200ff097b82 */ /* 0x000f220000000800 */
[----:B--2---:R-:W-:-:S04]  /*4b80*/  ISETP.NE.U32.AND P1, PT, R4, RZ, PT ;  /* 0x000000ff0400720c */ /* 0x004fc80003f25070 */
[----:B------:R-:W-:Y:S02]  /*4b90*/  ISETP.NE.AND.EX P1, PT, R5, RZ, PT, P1 ;  /* 0x000000ff0500720c */ /* 0x000fe40003f25310 */
[----:B------:R-:W-:-:S04]  /*4ba0*/  SHF.R.U32.HI R11, RZ, 0x1f, R10 ;  /* 0x0000001fff0b7819 */ /* 0x000fc8000001160a */
[----:B-1----:R-:W-:-:S07]  /*4bb0*/  LEA.HI.SX32 R43, R10, R11, 0x1e ;  /* 0x0000000b0a2b7211 */ /* 0x002fce00078ff2ff */
[----:B------:R-:W1:Y:S01]  /*4bc0*/  @P1 LDC.64 R4, c[0x0][0x878] ;  /* 0x00021e00ff041b82 */ /* 0x000e620000000a00 */
[C---:B------:R-:W-:Y:S02]  /*4bd0*/  IMAD R0, R43.reuse, -0x18, R0 ;  /* 0xffffffe82b007824 */ /* 0x040fe400078e0200 */
[----:B----4-:R-:W-:-:S03]  /*4be0*/  IMAD.SHL.U32 R8, R43, 0x40, RZ ;  /* 0x000000402b087824 */ /* 0x010fc600078e00ff */
[----:B------:R-:W-:Y:S01]  /*4bf0*/  SHF.R.S32.HI R13, RZ, 0x1f, R0 ;  /* 0x0000001fff0d7819 */ /* 0x000fe20000011400 */
[----:B------:R-:W-:-:S03]  /*4c00*/  IMAD.SHL.U32 R2, R0, 0x8, RZ ;  /* 0x0000000800027824 */ /* 0x000fc600078e00ff */
[----:B------:R-:W-:Y:S02]  /*4c10*/  LEA.HI R12, R13, R0, RZ, 0x3 ;  /* 0x000000000d0c7211 */ /* 0x000fe400078f18ff */
[----:B------:R-:W-:Y:S02]  /*4c20*/  LOP3.LUT R13, R8, 0x1c0, RZ, 0xc0, !PT ;  /* 0x000001c0080d7812 */ /* 0x000fe400078ec0ff */
[----:B------:R-:W-:Y:S02]  /*4c30*/  LEA.HI R11, R10, R11, RZ, 0x1b ;  /* 0x0000000b0a0b7211 */ /* 0x000fe400078fd8ff */
[----:B------:R-:W-:Y:S02]  /*4c40*/  LOP3.LUT R0, R13, 0x38, R2, 0xf8, !PT ;  /* 0x000000380d007812 */ /* 0x000fe400078ef802 */
[----:B------:R-:W-:Y:S02]  /*4c50*/  SHF.R.S32.HI R12, RZ, 0x3, R12 ;  /* 0x00000003ff0c7819 */ /* 0x000fe4000001140c */
[----:B------:R-:W-:Y:S01]  /*4c60*/  SHF.R.U32.HI R13, RZ, 0x3, R13 ;  /* 0x00000003ff0d7819 */ /* 0x000fe2000001160d */
[----:B-1----:R-:W-:-:S03]  /*4c70*/  @P1 IMAD.WIDE R4, R120, 0x4, R4 ;  /* 0x0000000478041825 */ /* 0x002fc600078e0204 */
[----:B------:R-:W-:Y:S01]  /*4c80*/  LOP3.LUT R0, R0, R13, RZ, 0x3c, !PT ;  /* 0x0000000d00007212 */ /* 0x000fe200078e3cff */
[----:B------:R-:W-:Y:S01]  /*4c90*/  IMAD R11, R12, 0xc, R11 ;  /* 0x0000000c0c0b7824 */ /* 0x000fe200078e020b */
[----:B------:R3:W5:Y:S01]  /*4ca0*/  @P1 LDG.E R9, desc[UR38][R4.64] ;  /* 0x0000002604091981 */ /* 0x000762000c1e1900 */
[----:B------:R-:W-:Y:S02]  /*4cb0*/  CS2R R24, SRZ ;  /* 0x0000000000187805 */ /* 0x000fe4000001ff00 */
[----:B------:R-:W-:Y:S01]  /*4cc0*/  IMAD.U32 R0, R11, 0x200, R0 ;  /* 0x000002000b007824 */ /* 0x000fe200078e0000 */
[----:B---3--:R-:W-:Y:S01]  /*4cd0*/  @P0 SHF.R.S32.HI R4, RZ, 0x1f, R3 ;  /* 0x0000001fff040819 */ /* 0x008fe20000011403 */
[----:B------:R-:W-:Y:S06]  /*4ce0*/  @P1 BRA `(.L_x_3150) ;  /* 0x0000000000101947 */ /* 0x000fec0003800000 */
[----:B------:R-:W-:Y:S05]  /*4cf0*/  @!P0 BRA `(.L_x_3150) ;  /* 0x00000000000c8947 */ /* 0x000fea0003800000 */
[----:B------:R-:W2:Y:S04]  /*4d00*/  LDG.E R8, desc[UR38][R6.64] ;  /* 0x0000002606087981 */ /* 0x000ea8000c1e1900 */
[----:B-----5:R-:W2:Y:S02]  /*4d10*/  LDG.E R9, desc[UR38][R6.64+0x4] ;  /* 0x0000042606097981 */ /* 0x020ea4000c1e1900 */
[----:B--2---:R-:W-:-:S07]  /*4d20*/  IMAD.IADD R9, R9, 0x1, -R8 ;  /* 0x0000000109097824 */ /* 0x004fce00078e0a08 */
.L_x_3150:
[----:B------:R-:W2:Y:S01]  /*4d30*/  LDL.LU R38, [R1+0x10] ;  /* 0x0000100001267983 */ /* 0x000ea20000300800 */
[----:B------:R-:W-:Y:S01]  /*4d40*/  LEA R0, R0, UR4, 0x1 ;  /* 0x0000000400007c11 */ /* 0x000fe2000f8e08ff */
[----:B------:R-:W-:Y:S01]  /*4d50*/  @P0 IMAD.MOV.U32 R24, RZ, RZ, R3 ;  /* 0x000000ffff180224 */ /* 0x000fe200078e0003 */
[----:B------:R-:W-:Y:S01]  /*4d60*/  ULDC.64 UR4, c[0x0][0x850] ;  /* 0x0002140000047ab9 */ /* 0x000fe20000000a00 */
[----:B------:R-:W3:Y:S01]  /*4d70*/  LDL R47, [R1+0x18] ;  /* 0x00001800012f7983 */ /* 0x000ee20000100800 */
[----:B------:R-:W-:Y:S01]  /*4d80*/  @P0 IMAD.MOV.U32 R25, RZ, RZ, R4 ;  /* 0x000000ffff190224 */ /* 0x000fe200078e0004 */
[----:B------:R-:W-:Y:S02]  /*4d90*/  ULDC UR6, c[0x0][0x83c] ;  /* 0x00020f0000067ab9 */ /* 0x000fe40000000800 */
[----:B------:R-:W4:Y:S01]  /*4da0*/  LDL R46, [R1+0x14] ;  /* 0x00001400012e7983 */ /* 0x000f220000100800 */
[C---:B------:R-:W-:Y:S01]  /*4db0*/  VIADD R26, R43.reuse, 0x10 ;  /* 0x000000102b1a7836 */ /* 0x040fe20000000000 */
[C---:B------:R-:W-:Y:S01]  /*4dc0*/  IADD3 R24, P1, R43.reuse, R24, RZ ;  /* 0x000000182b187210 */ /* 0x040fe20007f3e0ff */
[C---:B------:R-:W-:Y:S01]  /*4dd0*/  VIADD R32, R43.reuse, 0x30 ;  /* 0x000000302b207836 */ /* 0x040fe20000000000 */
[----:B------:R1:W1:Y:S01]  /*4de0*/  LDS.128 R28, [R0+0x9800] ;  /* 0x00980000001c7984 */ /* 0x0002620000000c00 */
[----:B------:R-:W-:Y:S01]  /*4df0*/  SEL R45, R120, RZ, !P0 ;  /* 0x000000ff782d7207 */ /* 0x000fe20004000000 */
[C---:B------:R-:W-:Y:S01]  /*4e00*/  VIADD R33, R43.reuse, 0x40 ;  /* 0x000000402b217836 */ /* 0x040fe20000000000 */
[----:B------:R-:W-:Y:S01]  /*4e10*/  LEA.HI.X.SX32 R25, R43, R25, 0x1, P1 ;  /* 0x000000192b197211 */ /* 0x000fe200008f0eff */
[----:B------:R1:W1:Y:S01]  /*4e20*/  LDS.128 R20, [R0+0x800] ;  /* 0x0008000000147984 */ /* 0x0002620000000c00 */
[----:B------:R-:W-:Y:S03]  /*4e30*/  BSSY B0, `(.L_x_3151) ;  /* 0x0000028000007945 */ /* 0x000fe60003800000 */
[----:B------:R1:W1:Y:S04]  /*4e40*/  LDS.128 R16, [R0+0x1000] ;  /* 0x0010000000107984 */ /* 0x0002680000000c00 */
[----:B------:R1:W1:Y:S04]  /*4e50*/  LDS.128 R12, [R0+0x1800] ;  /* 0x00180000000c7984 */ /* 0x0002680000000c00 */
[----:B------:R1:W1:Y:S01]  /*4e60*/  LDS.128 R4, [R0+0x2800] ;  /* 0x0028000000047984 */ /* 0x0002620000000c00 */
[----:B--2--5:R-:W-:-:S03]  /*4e70*/  IMAD R3, R38, -0x60, R9 ;  /* 0xffffffa026037824 */ /* 0x024fc600078e0209 */
[----:B------:R2:W1:Y:S01]  /*4e80*/  LDS.128 R8, [R0+0x2000] ;  /* 0x0020000000087984 */ /* 0x0004620000000c00 */
[----:B------:R-:W-:Y:S01]  /*4e90*/  IMAD.WIDE R24, R38, 0x60, R24 ;  /* 0x0000006026187825 */ /* 0x000fe200078e0218 */
[----:B------:R-:W-:-:S03]  /*4ea0*/  VIMNMX R44, R3, 0x60, PT ;  /* 0x00000060032c7848 */ /* 0x000fc60003fe0100 */
[----:B------:R-:W-:Y:S02]  /*4eb0*/  VIADD R3, R43, 0x20 ;  /* 0x000000202b037836 */ /* 0x000fe40000000000 */
[----:B---3--:R-:W-:Y:S01]  /*4ec0*/  IMAD R34, R47, UR4, RZ ;  /* 0x000000042f227c24 */ /* 0x008fe2000f8e02ff */
[-C--:B------:R-:W-:Y:S02]  /*4ed0*/  ISETP.GE.AND P3, PT, R43, R44.reuse, PT ;  /* 0x0000002c2b00720c */ /* 0x080fe40003f66270 */
[----:B------:R-:W-:Y:S01]  /*4ee0*/  ISETP.GE.AND P5, PT, R3, R44, PT ;  /* 0x0000002c0300720c */ /* 0x000fe20003fa6270 */
[----:B----4-:R-:W-:Y:S01]  /*4ef0*/  IMAD R35, R46, UR5, R34 ;  /* 0x000000052e237c24 */ /* 0x010fe2000f8e0222 */
[----:B------:R-:W-:Y:S02]  /*4f00*/  SHF.R.S32.HI R3, RZ, 0x1f, R2 ;  /* 0x0000001fff037819 */ /* 0x000fe40000011402 */
[----:B------:R-:W-:Y:S02]  /*4f10*/  SHF.R.S32.HI R34, RZ, 0x1f, R120 ;  /* 0x0000001fff227819 */ /* 0x000fe40000011478 */
[----:B------:R-:W-:-:S02]  /*4f20*/  ISETP.GE.OR P6, PT, R2, UR6, P3 ;  /* 0x0000000602007c0c */ /* 0x000fc40009fc6670 */
[-C--:B------:R-:W-:Y:S01]  /*4f30*/  ISETP.GE.AND P4, PT, R26, R44.reuse, PT ;  /* 0x0000002c1a00720c */ /* 0x080fe20003f86270 */
[----:B------:R-:W-:Y:S01]  /*4f40*/  IMAD.WIDE.U32 R26, R46, UR4, R2 ;  /* 0x000000042e1a7c25 */ /* 0x000fe2000f8e0002 */
[----:B------:R-:W-:Y:S01]  /*4f50*/  SEL R42, R34, RZ, !P0 ;  /* 0x000000ff222a7207 */ /* 0x000fe20004000000 */
[----:B------:R-:W-:Y:S01]  /*4f60*/  ULDC.64 UR4, c[0x0][0x858] ;  /* 0x0002160000047ab9 */ /* 0x000fe20000000a00 */
[-C--:B------:R-:W-:Y:S01]  /*4f70*/  ISETP.GE.AND P2, PT, R32, R44.reuse, PT ;  /* 0x0000002c2000720c */ /* 0x080fe20003f46270 */
[----:B------:R-:W-:Y:S01]  /*4f80*/  IMAD.IADD R27, R27, 0x1, R35 ;  /* 0x000000011b1b7824 */ /* 0x000fe200078e0223 */
[----:B------:R-:W-:Y:S01]  /*4f90*/  ISETP.GE.AND P1, PT, R33, R44, PT ;  /* 0x0000002c2100720c */ /* 0x000fe20003f26270 */
[----:B------:R-:W-:Y:S01]  /*4fa0*/  IMAD R32, R42, UR4, RZ ;  /* 0x000000042a207c24 */ /* 0x000fe2000f8e02ff */
[----:B------:R-:W-:Y:S01]  /*4fb0*/  ISETP.GE.OR P0, PT, R2, UR6, P4 ;  /* 0x0000000602007c0c */ /* 0x000fe2000a706670 */
[----:B------:R-:W-:-:S04]  /*4fc0*/  IMAD.WIDE.U32 R40, R45, UR4, R26 ;  /* 0x000000042d287c25 */ /* 0x000fc8000f8e001a */
[----:B------:R-:W-:-:S04]  /*4fd0*/  IMAD R37, R45, UR5, R32 ;  /* 0x000000052d257c24 */ /* 0x000fc8000f8e0220 */
        /* <DEDUP_REMOVED lines=13> */
.L_x_3152:
[----:B------:R-:W-:Y:S05]  /*50b0*/  BSYNC B0 ;  /* 0x0000000000007941 */ /* 0x000fea0003800000 */
.L_x_3151:
        /* <DEDUP_REMOVED lines=15> */
.L_x_3154:
[----:B------:R-:W-:Y:S05]  /*51b0*/  BSYNC B0 ;  /* 0x0000000000007941 */ /* 0x000fea0003800000 */
.L_x_3153:
[----:B-1-3--:R1:W3:Y:S01]  /*51c0*/  LDS.128 R28, [R0+0xa000] ;  /* 0x00a00000001c7984 */ /* 0x00a2e20000000c00 */
[C---:B------:R-:W-:Y:S01]  /*51d0*/  ISETP.GE.OR P6, PT, R2.reuse, UR6, P5 ;  /* 0x0000000602007c0c */ /* 0x040fe2000afc6670 */
[----:B------:R-:W-:Y:S01]  /*51e0*/  BSSY B0, `(.L_x_3155) ;  /* 0x0000010000007945 */ /* 0x000fe20003800000 */
[----:B------:R-:W-:-:S11]  /*51f0*/  ISETP.GE.OR P0, PT, R2, UR6, P2 ;  /* 0x0000000602007c0c */ /* 0x000fd60009706670 */
[----:B-1----:R-:W-:Y:S05]  /*5200*/  @P6 BRA `(.L_x_3156) ;  /* 0x0000000000346947 */ /* 0x002fea0003800000 */
        /* <DEDUP_REMOVED lines=12> */
[----:B---3--:R1:W-:Y:S02]  /*52d0*/  STG.E.128 desc[UR38][R32.64], R28 ;  /* 0x0000001c20007986 */ /* 0x0083e4000c101d26 */
.L_x_3156:
[----:B------:R-:W-:Y:S05]  /*52e0*/  BSYNC B0 ;  /* 0x0000000000007941 */ /* 0x000fea0003800000 */
.L_x_3155:
[----:B-1-3--:R1:W3:Y:S01]  /*52f0*/  LDS.128 R28, [R0+0xa800] ;  /* 0x00a80000001c7984 */ /* 0x00a2e20000000c00 */
[----:B------:R-:W-:Y:S01]  /*5300*/  BSSY B0, `(.L_x_3157) ;  /* 0x0000010000007945 */ /* 0x000fe20003800000 */
[----:B------:R-:W-:-:S03]  /*5310*/  VIADD R43, R43, 0x50 ;  /* 0x000000502b2b7836 */ /* 0x000fc60000000000 */
        /* <DEDUP_REMOVED lines=14> */
.L_x_3158:
[----:B------:R-:W-:Y:S05]  /*5400*/  BSYNC B0 ;  /* 0x0000000000007941 */ /* 0x000fea0003800000 */
.L_x_3157:
[----:B---34-:R3:W4:Y:S01]  /*5410*/  LDS.128 R28, [R0+0xb000] ;  /* 0x00b00000001c7984 */ /* 0x0187220000000c00 */
[----:B------:R-:W-:Y:S01]  /*5420*/  ISETP.GE.OR P6, PT, R2, UR6, P1 ;  /* 0x0000000602007c0c */ /* 0x000fe20008fc6670 */
[----:B------:R-:W-:Y:S01]  /*5430*/  BSSY B0, `(.L_x_3159) ;  /* 0x0000010000007945 */ /* 0x000fe20003800000 */
[----:B------:R-:W-:-:S11]  /*5440*/  ISETP.GE.AND P0, PT, R43, R44, PT ;  /* 0x0000002c2b00720c */ /* 0x000fd60003f06270 */
        /* <DEDUP_REMOVED lines=13> */
[----:B----4-:R2:W-:Y:S02]  /*5520*/  STG.E.128 desc[UR38][R32.64], R28 ;  /* 0x0000001c20007986 */ /* 0x0105e4000c101d26 */
.L_x_3160:
[----:B------:R-:W-:Y:S05]  /*5530*/  BSYNC B0 ;  /* 0x0000000000007941 */ /* 0x000fea0003800000 */
.L_x_3159:
[----:B--2-4-:R2:W4:Y:S01]  /*5540*/  LDS.128 R28, [R0+0xb800] ;  /* 0x00b80000001c7984 */ /* 0x0145220000000c00 */
[----:B------:R-:W-:Y:S01]  /*5550*/  ISETP.GE.OR P6, PT, R2, UR6, P0 ;  /* 0x0000000602007c0c */ /* 0x000fe200087c6670 */
[----:B------:R-:W-:-:S12]  /*5560*/  BSSY B0, `(.L_x_3161) ;  /* 0x000000f000007945 */ /* 0x000fd80003800000 */
        /* <DEDUP_REMOVED lines=14> */
.L_x_3162:
[----:B------:R-:W-:Y:S05]  /*5650*/  BSYNC B0 ;  /* 0x0000000000007941 */ /* 0x000fea0003800000 */
.L_x_3161:
[----:B------:R-:W-:Y:S01]  /*5660*/  ULDC.64 UR4, c[0x0][0x820] ;  /* 0x0002080000047ab9 */ /* 0x000fe20000000a00 */
[----:B------:R-:W-:Y:S01]  /*5670*/  ULDC UR6, c[0x0][0x80c] ;  /* 0x0002030000067ab9 */ /* 0x000fe20000000800 */
[----:B--2-4-:R-:W-:Y:S01]  /*5680*/  IMAD R28, R47, UR4, RZ ;  /* 0x000000042f1c7c24 */ /* 0x014fe2000f8e02ff */
[----:B------:R-:W-:Y:S01]  /*5690*/  ISETP.GE.OR P3, PT, R2, UR6, P3 ;  /* 0x0000000602007c0c */ /* 0x000fe20009f66670 */
[----:B------:R-:W-:Y:S01]  /*56a0*/  IMAD.WIDE.U32 R26, R46, UR4, R2 ;  /* 0x000000042e1a7c25 */ /* 0x000fe2000f8e0002 */
[----:B------:R-:W-:Y:S01]  /*56b0*/  BSSY B0, `(.L_x_3163) ;  /* 0x0000019000007945 */ /* 0x000fe20003800000 */
[----:B------:R-:W-:Y:S02]  /*56c0*/  ISETP.GE.OR P4, PT, R2, UR6, P4 ;  /* 0x0000000602007c0c */ /* 0x000fe4000a786670 */
[----:B------:R-:W-:Y:S01]  /*56d0*/  IMAD R3, R46, UR5, R28 ;  /* 0x000000052e037c24 */ /* 0x000fe2000f8e021c */
[----:B------:R-:W-:Y:S01]  /*56e0*/  ULDC.64 UR4, c[0x0][0x828] ;  /* 0x00020a0000047ab9 */ /* 0x000fe20000000a00 */
[----:B------:R2:W4:Y:S01]  /*56f0*/  LDS.128 R28, [R0] ;  /* 0x00000000001c7984 */ /* 0x0005220000000c00 */
[C---:B------:R-:W-:Y:S01]  /*5700*/  ISETP.GE.OR P5, PT, R2.reuse, UR6, P5 ;  /* 0x0000000602007c0c */ /* 0x040fe2000afa6670 */
[----:B------:R-:W-:Y:S01]  /*5710*/  IMAD.IADD R27, R27, 0x1, R3 ;  /* 0x000000011b1b7824 */ /* 0x000fe200078e0203 */
[----:B------:R-:W-:Y:S01]  /*5720*/  ISETP.GE.OR P2, PT, R2, UR6, P2 ;  /* 0x0000000602007c0c */ /* 0x000fe20009746670 */
[----:B------:R-:W-:Y:S01]  /*5730*/  IMAD R3, R42, UR4, RZ ;  /* 0x000000042a037c24 */ /* 0x000fe2000f8e02ff */
[C---:B------:R-:W-:Y:S01]  /*5740*/  ISETP.GE.OR P1, PT, R2.reuse, UR6, P1 ;  /* 0x0000000602007c0c */ /* 0x040fe20008f26670 */
[----:B------:R-:W-:Y:S01]  /*5750*/  IMAD.WIDE.U32 R34, R45, UR4, R26 ;  /* 0x000000042d227c25 */ /* 0x000fe2000f8e001a */
[----:B------:R-:W-:-:S03]  /*5760*/  ISETP.GE.OR P0, PT, R2, UR6, P0 ;  /* 0x0000000602007c0c */ /* 0x000fc60008706670 */
[----:B------:R-:W-:-:S04]  /*5770*/  IMAD R3, R45, UR5, R3 ;  /* 0x000000052d037c24 */ /* 0x000fc8000f8e0203 */
        /* <DEDUP_REMOVED lines=11> */
[----:B----4-:R2:W-:Y:S02]  /*5830*/  STG.E.128 desc[UR38][R32.64], R28 ;  /* 0x0000001c20007986 */ /* 0x0105e4000c101d26 */
.L_x_3164:
[----:B------:R-:W-:Y:S05]  /*5840*/  BSYNC B0 ;  /* 0x0000000000007941 */ /* 0x000fea0003800000 */
.L_x_3163:
[----:B------:R-:W-:Y:S04]  /*5850*/  BSSY B0, `(.L_x_3165) ;  /* 0x000000f000007945 */ /* 0x000fe80003800000 */
[----:B------:R-:W-:Y:S05]  /*5860*/  @P4 BRA `(.L_x_3166) ;  /* 0x0000000000344947 */ /* 0x000fea0003800000 */
[----:B--2-4-:R-:W-:Y:S01]  /*5870*/  IADD3 R29, P3, R24, 0x10, RZ ;  /* 0x00000010181d7810 */ /* 0x014fe20007f7e0ff */
[----:B------:R-:W-:Y:S01]  /*5880*/  ULDC.64 UR4, c[0x0][0x818] ;  /* 0x0002060000047ab9 */ /* 0x000fe20000000a00 */
[----:B------:R-:W-:Y:S02]  /*5890*/  IMAD.MOV.U32 R2, RZ, RZ, R34 ;  /* 0x000000ffff027224 */ /* 0x000fe400078e0022 */
[----:B------:R-:W-:Y:S02]  /*58a0*/  IMAD.MOV.U32 R3, RZ, RZ, R27 ;  /* 0x000000ffff037224 */ /* 0x000fe400078e001b */
[----:B-1-3--:R-:W-:Y:S02]  /*58b0*/  IMAD.X R0, RZ, RZ, R25, P3 ;  /* 0x000000ffff007224 */ /* 0x00afe400018e0619 */
        /* <DEDUP_REMOVED lines=8> */
.L_x_3166:
[----:B------:R-:W-:Y:S05]  /*5940*/  BSYNC B0 ;  /* 0x0000000000007941 */ /* 0x000fea0003800000 */
.L_x_3165:
[----:B------:R-:W-:Y:S04]  /*5950*/  BSSY B0, `(.L_x_3167) ;  /* 0x000000f000007945 */ /* 0x000fe80003800000 */
[----:B------:R-:W-:Y:S05]  /*5960*/  @P5 BRA `(.L_x_3168) ;  /* 0x0000000000345947 */ /* 0x000fea0003800000 */
[----:B-1----:R-:W-:Y:S01]  /*5970*/  IADD3 R21, P3, R24, 0x20, RZ ;  /* 0x0000002018157810 */ /* 0x002fe20007f7e0ff */
[----:B------:R-:W-:Y:S01]  /*5980*/  ULDC.64 UR4, c[0x0][0x818] ;  /* 0x0002060000047ab9 */ /* 0x000fe20000000a00 */
[----:B------:R-:W-:Y:S02]  /*5990*/  IMAD.MOV.U32 R2, RZ, RZ, R34 ;  /* 0x000000ffff027224 */ /* 0x000fe400078e0022 */
[----:B------:R-:W-:Y:S02]  /*59a0*/  IMAD.MOV.U32 R3, RZ, RZ, R27 ;  /* 0x000000ffff037224 */ /* 0x000fe400078e001b */
[----:B---3--:R-:W-:Y:S02]  /*59b0*/  IMAD.X R0, RZ, RZ, R25, P3 ;  /* 0x000000ffff007224 */ /* 0x008fe400018e0619 */
        /* <DEDUP_REMOVED lines=8> */
.L_x_3168:
[----:B------:R-:W-:Y:S05]  /*5a40*/  BSYNC B0 ;  /* 0x0000000000007941 */ /* 0x000fea0003800000 */
.L_x_3167:
        /* <DEDUP_REMOVED lines=15> */
.L_x_3170:
[----:B------:R-:W-:Y:S05]  /*5b40*/  BSYNC B0 ;  /* 0x0000000000007941 */ /* 0x000fea0003800000 */
.L_x_3169:
        /* <DEDUP_REMOVED lines=15> */
.L_x_3172:
[----:B------:R-:W-:Y:S05]  /*5c40*/  BSYNC B0 ;  /* 0x0000000000007941 */ /* 0x000fea0003800000 */
.L_x_3171:
        /* <DEDUP_REMOVED lines=15> */
.L_x_3149:
[----:B------:R-:W2:Y:S01]  /*5d40*/  LDL R15, [R1+0xc] ;  /* 0x00000c00010f7983 */ /* 0x000ea20000100800 */
[----:B------:R-:W2:Y:S08]  /*5d50*/  LDC.64 R2, c[0x0][0x870] ;  /* 0x00021c00ff027b82 */ /* 0x000eb00000000a00 */
[----:B------:R-:W1:Y:S08]  /*5d60*/  LDC.64 R4, c[0x0][0x870] ;  /* 0x00021c00ff047b82 */ /* 0x000e700000000a00 */
[----:B------:R-:W4:Y:S01]  /*5d70*/  LDC R0, c[0x0][0x808] ;  /* 0x00020200ff007b82 */ /* 0x000f220000000800 */
[----:B-1----:R-:W-:-:S04]  /*5d80*/  ISETP.NE.U32.AND P0, PT, R4, RZ, PT ;  /* 0x000000ff0400720c */ /* 0x002fc80003f05070 */
[----:B------:R-:W-:Y:S01]  /*5d90*/  ISETP.NE.AND.EX P0, PT, R5, RZ, PT, P0 ;  /* 0x000000ff0500720c */ /* 0x000fe20003f05300 */
[----:B--2---:R-:W-:Y:S02]  /*5da0*/  IMAD.WIDE R6, R15, 0x4, R2 ;  /* 0x000000040f067825 */ /* 0x004fe400078e0202 */
[----:B------:R-:W1:Y:S10]  /*5db0*/  LDC.64 R2, c[0x0][0x878] ;  /* 0x00021e00ff027b82 */ /* 0x000e740000000a00 */
[----:B------:R-:W2:Y:S01]  /*5dc0*/  @P0 LDG.E R5, desc[UR38][R6.64] ;  /* 0x0000002606050981 */ /* 0x000ea2000c1e1900 */
[----:B-1----:R-:W-:-:S04]  /*5dd0*/  ISETP.NE.U32.AND P1, PT, R2, RZ, PT ;  /* 0x000000ff0200720c */ /* 0x002fc80003f25070 */
[----:B------:R-:W-:-:S13]  /*5de0*/  ISETP.NE.AND.EX P1, PT, R3, RZ, PT, P1 ;  /* 0x000000ff0300720c */ /* 0x000fda0003f25310 */
[----:B------:R-:W1:Y:S02]  /*5df0*/  @P1 LDC.64 R2, c[0x0][0x878] ;  /* 0x00021e00ff021b82 */ /* 0x000e640000000a00 */
[----:B-1----:R-:W-:-:S05]  /*5e00*/  @P1 IMAD.WIDE R8, R15, 0x4, R2 ;  /* 0x000000040f081825 */ /* 0x002fca00078e0202 */
[----:B----4-:R1:W5:Y:S01]  /*5e10*/  @P1 LDG.E R0, desc[UR38][R8.64] ;  /* 0x0000002608001981 */ /* 0x010362000c1e1900 */
[----:B------:R-:W4:Y:S02]  /*5e20*/  S2R R2, SR_TID.X ;  /* 0x0000000000027919 */ /* 0x000f240000002100 */
[----:B----4-:R-:W-:Y:S01]  /*5e30*/  VIADD R10, R2, 0xffffff80 ;  /* 0xffffff80020a7836 */ /* 0x010fe20000000000 */
[----:B------:R-:W-:-:S03]  /*5e40*/  CS2R R2, SRZ ;  /* 0x0000000000027805 */ /* 0x000fc6000001ff00 */
[----:B------:R-:W-:-:S05]  /*5e50*/  IMAD.HI R4, R10, 0x2aaaaaab, RZ ;  /* 0x2aaaaaab0a047827 */ /* 0x000fca00078e02ff */
[----:B------:R-:W-:-:S04]  /*5e60*/  SHF.R.U32.HI R11, RZ, 0x1f, R4 ;  /* 0x0000001fff0b7819 */ /* 0x000fc80000011604 */
[----:B------:R-:W-:-:S05]  /*5e70*/  LEA.HI.SX32 R17, R4, R11, 0x1e ;  /* 0x0000000b04117211 */ /* 0x000fca00078ff2ff */
[----:B------:R-:W-:Y:S02]  /*5e80*/  IMAD R10, R17, -0x18, R10 ;  /* 0xffffffe8110a7824 */ /* 0x000fe400078e020a */
[--C-:B--2---:R-:W-:Y:S01]  /*5e90*/  @P0 IMAD.MOV.U32 R2, RZ, RZ, R5.reuse ;  /* 0x000000ffff020224 */ /* 0x104fe200078e0005 */
[----:B------:R-:W-:-:S04]  /*5ea0*/  @P0 SHF.R.S32.HI R3, RZ, 0x1f, R5 ;  /* 0x0000001fff030819 */ /* 0x000fc80000011405 */
[----:B------:R-:W-:Y:S01]  /*5eb0*/  IADD3 R4, P2, R17, R2, RZ ;  /* 0x0000000211047210 */ /* 0x000fe20007f5e0ff */
[----:B-1----:R-:W-:-:S12]  /*5ec0*/  @P1 BRA `(.L_x_3173) ;  /* 0x0000000000101947 */ /* 0x002fd80003800000 */
[----:B------:R-:W-:Y:S05]  /*5ed0*/  @!P0 BRA `(.L_x_3173) ;  /* 0x00000000000c8947 */ /* 0x000fea0003800000 */
[----:B------:R-:W2:Y:S04]  /*5ee0*/  LDG.E R9, desc[UR38][R6.64] ;  /* 0x0000002606097981 */ /* 0x000ea8000c1e1900 */
[----:B-----5:R-:W2:Y:S02]  /*5ef0*/  LDG.E R0, desc[UR38][R6.64+0x4] ;  /* 0x0000042606007981 */ /* 0x020ea4000c1e1900 */
[----:B--2---:R-:W-:-:S07]  /*5f00*/  IMAD.IADD R0, R0, 0x1, -R9 ;  /* 0x0000000100007824 */ /* 0x004fce00078e0a09 */
.L_x_3173:
[----:B------:R-:W2:Y:S01]  /*5f10*/  LDL.LU R18, [R1+0x10] ;  /* 0x0000100001127983 */ /* 0x000ea20000300800 */
[----:B------:R-:W-:Y:S01]  /*5f20*/  VIADD R7, R17, 0x10 ;  /* 0x0000001011077836 */ /* 0x000fe20000000000 */
[----:B------:R-:W-:Y:S01]  /*5f30*/  ULDC.64 UR4, c[0x0][0x820] ;  /* 0x0002080000047ab9 */ /* 0x000fe20000000a00 */
[----:B------:R-:W-:Y:S01]  /*5f40*/  IMAD.SHL.U32 R10, R10, 0x8, RZ ;  /* 0x000000080a0a7824 */ /* 0x000fe200078e00ff */
[----:B------:R-:W4:Y:S01]  /*5f50*/  LDL R20, [R1+0x18] ;  /* 0x0000180001147983 */ /* 0x000f220000100800 */
[----:B------:R-:W-:-:S03]  /*5f60*/  ULDC UR6, c[0x0][0x80c] ;  /* 0x0002030000067ab9 */ /* 0x000fc60000000800 */
[----:B------:R-:W3:Y:S01]  /*5f70*/  LDL R16, [R1+0x14] ;  /* 0x0000140001107983 */ /* 0x000ee20000100800 */
[----:B------:R-:W-:Y:S01]  /*5f80*/  SHF.R.S32.HI R11, RZ, 0x1f, R10 ;  /* 0x0000001fff0b7819 */ /* 0x000fe2000001140a */
[C---:B------:R-:W-:Y:S01]  /*5f90*/  VIADD R9, R17.reuse, 0x20 ;  /* 0x0000002011097836 */ /* 0x040fe20000000000 */
[C---:B------:R-:W-:Y:S01]  /*5fa0*/  LEA.HI.X.SX32 R5, R17.reuse, R3, 0x1, P2 ;  /* 0x0000000311057211 */ /* 0x040fe200010f0eff */
[----:B------:R-:W-:Y:S01]  /*5fb0*/  VIADD R13, R17, 0x40 ;  /* 0x00000040110d7836 */ /* 0x000fe20000000000 */
[----:B------:R-:W-:Y:S01]  /*5fc0*/  BSSY B0, `(.L_x_3174) ;  /* 0x0000022000007945 */ /* 0x000fe20003800000 */
[----:B--2--5:R-:W-:Y:S02]  /*5fd0*/  IMAD R12, R18, -0x60, R0 ;  /* 0xffffffa0120c7824 */ /* 0x024fe400078e0200 */
[----:B----4-:R-:W-:-:S03]  /*5fe0*/  IMAD R0, R20, UR4, RZ ;  /* 0x0000000414007c24 */ /* 0x010fc6000f8e02ff */
[-C--:B------:R-:W-:Y:S02]  /*5ff0*/  ISETP.GE.AND P4, PT, R7, R12.reuse, PT ;  /* 0x0000000c0700720c */ /* 0x080fe40003f86270 */
[-C--:B------:R-:W-:Y:S01]  /*6000*/  ISETP.GE.AND P3, PT, R17, R12.reuse, PT ;  /* 0x0000000c1100720c */ /* 0x080fe20003f66270 */
[C---:B---3--:R-:W-:Y:S01]  /*6010*/  IMAD R7, R16.reuse, UR5, R0 ;  /* 0x0000000510077c24 */ /* 0x048fe2000f8e0200 */
[----:B------:R-:W-:Y:S01]  /*6020*/  SHF.R.S32.HI R0, RZ, 0x1f, R15 ;  /* 0x0000001fff007819 */ /* 0x000fe2000001140f */
[----:B------:R-:W-:Y:S01]  /*6030*/  IMAD.WIDE.U32 R2, R16, UR4, R10 ;  /* 0x0000000410027c25 */ /* 0x000fe2000f8e000a */
[----:B------:R-:W-:Y:S01]  /*6040*/  ISETP.GE.OR P6, PT, R10, UR6, P3 ;  /* 0x000000060a007c0c */ /* 0x000fe20009fc6670 */
[----:B------:R-:W-:Y:S01]  /*6050*/  ULDC.64 UR4, c[0x0][0x828] ;  /* 0x00020a0000047ab9 */ /* 0x000fe20000000a00 */
[----:B------:R-:W-:Y:S01]  /*6060*/  SEL R14, R0, RZ, !P0 ;  /* 0x000000ff000e7207 */ /* 0x000fe20004000000 */
[----:B------:R-:W-:Y:S01]  /*6070*/  IMAD.IADD R3, R3, 0x1, R7 ;  /* 0x0000000103037824 */ /* 0x000fe200078e0207 */
[-C--:B------:R-:W-:Y:S01]  /*6080*/  ISETP.GE.AND P5, PT, R9, R12.reuse, PT ;  /* 0x0000000c0900720c */ /* 0x080fe20003fa6270 */
[----:B------:R-:W-:Y:S01]  /*6090*/  VIADD R9, R17, 0x30 ;  /* 0x0000003011097836 */ /* 0x000fe20000000000 */
[----:B------:R-:W-:Y:S01]  /*60a0*/  SEL R15, R15, RZ, !P0 ;  /* 0x000000ff0f0f7207 */ /* 0x000fe20004000000 */
[----:B------:R-:W-:Y:S01]  /*60b0*/  IMAD R0, R14, UR4, RZ ;  /* 0x000000040e007c24 */ /* 0x000fe2000f8e02ff */
[----:B------:R-:W-:-:S02]  /*60c0*/  ISETP.GE.AND P1, PT, R13, R12, PT ;  /* 0x0000000c0d00720c */ /* 0x000fc40003f26270 */
        /* <DEDUP_REMOVED lines=17> */
.L_x_3175:
[----:B------:R-:W-:Y:S05]  /*61e0*/  BSYNC B0 ;  /* 0x0000000000007941 */ /* 0x000fea0003800000 */
.L_x_3174:
        /* <DEDUP_REMOVED lines=12> */
[----:B-1----:R-:W-:Y:S01]  /*62b0*/  LEA R18, P0, R4, UR4, 0x1 ;  /* 0x0000000404127c11 */ /* 0x002fe2000f8008ff */
[----:B------:R-:W-:-:S05]  /*62c0*/  IMAD.IADD R5, R5, 0x1, R13 ;  /* 0x0000000105057824 */ /* 0x000fca00078e020d */
[----:B------:R-:W-:-:S05]  /*62d0*/  LEA.HI.X R19, R4, UR5, R5, 0x1, P0 ;  /* 0x0000000504137c11 */ /* 0x000fca00080f0c05 */
[----:B------:R2:W-:Y:S02]  /*62e0*/  STG.E.128 desc[UR38][R18.64], RZ ;  /* 0x000000ff12007986 */ /* 0x0005e4000c101d26 */
.L_x_3177:
[----:B------:R-:W-:Y:S05]  /*62f0*/  BSYNC B0 ;  /* 0x0000000000007941 */ /* 0x000fea0003800000 */
.L_x_3176:
        /* <DEDUP_REMOVED lines=12> */
[----:B-12---:R-:W-:Y:S01]  /*63c0*/  LEA R18, P6, R4, UR4, 0x1 ;  /* 0x0000000404127c11 */ /* 0x006fe2000f8c08ff */
[----:B------:R-:W-:-:S05]  /*63d0*/  IMAD.IADD R5, R5, 0x1, R13 ;  /* 0x0000000105057824 */ /* 0x000fca00078e020d */
[----:B------:R-:W-:-:S05]  /*63e0*/  LEA.HI.X R19, R4, UR5, R5, 0x1, P6 ;  /* 0x0000000504137c11 */ /* 0x000fca000b0f0c05 */
[----:B------:R3:W-:Y:S02]  /*63f0*/  STG.E.128 desc[UR38][R18.64], RZ ;  /* 0x000000ff12007986 */ /* 0x0007e4000c101d26 */
.L_x_3179:
[----:B------:R-:W-:Y:S05]  /*6400*/  BSYNC B0 ;  /* 0x0000000000007941 */ /* 0x000fea0003800000 */
.L_x_3178:
        /* <DEDUP_REMOVED lines=13> */
[----:B-123--:R-:W-:Y:S01]  /*64e0*/  LEA R18, P0, R4, UR4, 0x1 ;  /* 0x0000000404127c11 */ /* 0x00efe2000f8008ff */
[----:B------:R-:W-:-:S05]  /*64f0*/  IMAD.IADD R5, R5, 0x1, R13 ;  /* 0x0000000105057824 */ /* 0x000fca00078e020d */
[----:B------:R-:W-:-:S05]  /*6500*/  LEA.HI.X R19, R4, UR5, R5, 0x1, P0 ;  /* 0x0000000504137c11 */ /* 0x000fca00080f0c05 */
[----:B------:R4:W-:Y:S02]  /*6510*/  STG.E.128 desc[UR38][R18.64], RZ ;  /* 0x000000ff12007986 */ /* 0x0009e4000c101d26 */
.L_x_3181:
[----:B------:R-:W-:Y:S05]  /*6520*/  BSYNC B0 ;  /* 0x0000000000007941 */ /* 0x000fea0003800000 */
.L_x_3180:
        /* <DEDUP_REMOVED lines=16> */
.L_x_3183:
[----:B------:R-:W-:Y:S05]  /*6630*/  BSYNC B0 ;  /* 0x0000000000007941 */ /* 0x000fea0003800000 */
.L_x_3182:
[----:B------:R-:W-:Y:S01]  /*6640*/  ISETP.GE.OR P6, PT, R10, UR6, P0 ;  /* 0x000000060a007c0c */ /* 0x000fe200087c6670 */
[----:B------:R-:W-:-:S12]  /*6650*/  BSSY B0, `(.L_x_3184) ;  /* 0x000000f000007945 */ /* 0x000fd80003800000 */
        /* <DEDUP_REMOVED lines=14> */
.L_x_3185:
[----:B------:R-:W-:Y:S05]  /*6740*/  BSYNC B0 ;  /* 0x0000000000007941 */ /* 0x000fea0003800000 */
.L_x_3184:
[----:B------:R-:W-:Y:S01]  /*6750*/  ULDC.64 UR4, c[0x0][0x850] ;  /* 0x0002140000047ab9 */ /* 0x000fe20000000a00 */
[----:B------:R-:W-:Y:S01]  /*6760*/  ULDC UR6, c[0x0][0x83c] ;  /* 0x00020f0000067ab9 */ /* 0x000fe20000000800 */
[----:B------:R-:W-:Y:S01]  /*6770*/  IMAD R0, R20, UR4, RZ ;  /* 0x0000000414007c24 */ /* 0x000fe2000f8e02ff */
[----:B------:R-:W-:Y:S01]  /*6780*/  ISETP.GE.OR P3, PT, R10, UR6, P3 ;  /* 0x000000060a007c0c */ /* 0x000fe20009f66670 */
[----:B------:R-:W-:Y:S01]  /*6790*/  IMAD.WIDE.U32 R4, R16, UR4, R10 ;  /* 0x0000000410047c25 */ /* 0x000fe2000f8e000a */
[----:B------:R-:W-:Y:S01]  /*67a0*/  BSSY B0, `(.L_x_3186) ;  /* 0x0000018000007945 */ /* 0x000fe20003800000 */
[----:B------:R-:W-:Y:S02]  /*67b0*/  ISETP.GE.OR P4, PT, R10, UR6, P4 ;  /* 0x000000060a007c0c */ /* 0x000fe4000a786670 */
[----:B-1----:R-:W-:Y:S01]  /*67c0*/  IMAD R7, R16, UR5, R0 ;  /* 0x0000000510077c24 */ /* 0x002fe2000f8e0200 */
[----:B------:R-:W-:Y:S01]  /*67d0*/  ULDC.64 UR4, c[0x0][0x858] ;  /* 0x0002160000047ab9 */ /* 0x000fe20000000a00 */
[----:B------:R-:W-:Y:S01]  /*67e0*/  ISETP.GE.OR P5, PT, R10, UR6, P5 ;  /* 0x000000060a007c0c */ /* 0x000fe2000afa6670 */
[----:B------:R-:W-:Y:S01]  /*67f0*/  IMAD R0, R14, UR4, RZ ;  /* 0x000000040e007c24 */ /* 0x000fe2000f8e02ff */
[C---:B------:R-:W-:Y:S01]  /*6800*/  ISETP.GE.OR P2, PT, R10.reuse, UR6, P2 ;  /* 0x000000060a007c0c */ /* 0x040fe20009746670 */
[----:B------:R-:W-:Y:S01]  /*6810*/  IMAD.IADD R5, R5, 0x1, R7 ;  /* 0x0000000105057824 */ /* 0x000fe200078e0207 */
[C---:B------:R-:W-:Y:S01]  /*6820*/  ISETP.GE.OR P1, PT, R10.reuse, UR6, P1 ;  /* 0x000000060a007c0c */ /* 0x040fe20008f26670 */
[C---:B------:R-:W-:Y:S01]  /*6830*/  IMAD R7, R15.reuse, UR5, R0 ;  /* 0x000000050f077c24 */ /* 0x040fe2000f8e0200 */
[----:B------:R-:W-:Y:S01]  /*6840*/  ISETP.GE.OR P0, PT, R10, UR6, P0 ;  /* 0x000000060a007c0c */ /* 0x000fe20008706670 */
[----:B------:R-:W-:-:S04]  /*6850*/  IMAD.WIDE.U32 R8, R15, UR4, R4 ;  /* 0x000000040f087c25 */ /* 0x000fc8000f8e0004 */
[----:B------:R-:W-:Y:S01]  /*6860*/  IMAD.IADD R7, R9, 0x1, R7 ;  /* 0x0000000109077824 */ /* 0x000fe200078e0207 */
[----:B------:R-:W-:Y:S07]  /*6870*/  @P3 BRA `(.L_x_3187) ;  /* 0x0000000000283947 */ /* 0x000fee0003800000 */
        /* <DEDUP_REMOVED lines=10> */
.L_x_3187:
[----:B------:R-:W-:Y:S05]  /*6920*/  BSYNC B0 ;  /* 0x0000000000007941 */ /* 0x000fea0003800000 */
.L_x_3186:
        /* <DEDUP_REMOVED lines=15> */
.L_x_3189:
[----:B------:R-:W-:Y:S05]  /*6a20*/  BSYNC B0 ;  /* 0x0000000000007941 */ /* 0x000fea0003800000 */
.L_x_3188:
        /* <DEDUP_REMOVED lines=15> */
.L_x_3191:
[----:B------:R-:W-:Y:S05]  /*6b20*/  BSYNC B0 ;  /* 0x0000000000007941 */ /* 0x000fea0003800000 */
.L_x_3190:
        /* <DEDUP_REMOVED lines=15> */
.L_x_3193:
[----:B------:R-:W-:Y:S05]  /*6c20*/  BSYNC B0 ;  /* 0x0000000000007941 */ /* 0x000fea0003800000 */
.L_x_3192:
        /* <DEDUP_REMOVED lines=15> */
.L_x_3195:
[----:B------:R-:W-:Y:S05]  /*6d20*/  BSYNC B0 ;  /* 0x0000000000007941 */ /* 0x000fea0003800000 */
.L_x_3194:
        /* <DEDUP_REMOVED lines=15> */
.L_x_3118:
        /* <DEDUP_REMOVED lines=29> */
.L_x_3197:
[----:B------:R-:W-:Y:S01]  /*6ff0*/  ULDC UR9, c[0x0][0x8c4] ;  /* 0x0002310000097ab9 */ /* 0x000fe20000000800 */
[----:B------:R-:W-:Y:S01]  /*7000*/  UMOV UR7, UR8 ;  /* 0x0000000800077c82 */ /* 0x000fe20008000000 */
[----:B------:R-:W-:-:S11]  /*7010*/  UISETP.NE.AND UP0, UPT, UR9, 0x1, UPT ;  /* 0x000000010900788c */ /* 0x000fd6000bf05270 */
[----:B------:R-:W-:Y:S02]  /*7020*/  @UP0 ULDC.64 UR10, c[0x0][0x8c8] ;  /* 0x00023200000a0ab9 */ /* 0x000fe40000000a00 */
[----:B------:R-:W-:-:S04]  /*7030*/  UIMAD.WIDE.U32 UR4, UR8, UR10, URZ ;  /* 0x0000000a080472a5 */ /* 0x000fc8000f8e003f */
[----:B------:R-:W-:-:S04]  /*7040*/  @UP0 USHF.R.U32.HI UR7, URZ, UR11, UR5 ;  /* 0x0000000b3f070299 */ /* 0x000fc80008011605 */
[----:B------:R-:W-:-:S12]  /*7050*/  UIMAD UR4, UR7, UR9, URZ ;  /* 0x00000009070472a4 */ /* 0x000fd8000f8e023f */
.L_x_3198:
        /* <DEDUP_REMOVED lines=9> */
[----:B------:R-:W-:-:S03]  /*70f0*/  @UP0 USHF.R.U32.HI UR17, URZ, UR6, UR5 ;  /* 0x000000063f110299 */ /* 0x000fc60008011605 */
[----:B------:R-:W-:Y:S01]  /*7100*/  ULDC.64 UR4, c[0x0][0x8f8] ;  /* 0x00023e0000047ab9 */ /* 0x000fe20000000a00 */
[----:B------:R-:W-:Y:S01]  /*7110*/  UIADD3 UR6, -UR17, URZ, URZ ;  /* 0x0000003f11067290 */ /* 0x000fe2000fffe13f */
[----:B------:R-:W-:-:S03]  /*7120*/  ISETP.NE.U32.AND P0, PT, RZ, UR4, PT ;  /* 0x00000004ff007c0c */ /* 0x000fc6000bf05070 */
[----:B------:R-:W-:Y:S01]  /*7130*/  UIMAD UR6, UR9, UR6, UR8 ;  /* 0x00000006090672a4 */ /* 0x000fe2000f8e0208 */
[----:B------:R-:W-:-:S13]  /*7140*/  ISETP.NE.AND.EX P0, PT, RZ, UR5, PT, P0 ;  /* 0x00000005ff007c0c */ /* 0x000fda000bf05300 */
        /* <DEDUP_REMOVED lines=8> */
.L_x_3199:
        /* <DEDUP_REMOVED lines=11> */
[----:B------:R-:W-:Y:S01]  /*7280*/  R2UR UR4, R0 ;  /* 0x00000000000472ca */ /* 0x000fe200000e0000 */
[----:B------:R-:W-:-:S14]  /*7290*/  BRA `(.L_x_3200) ;  /* 0x0000000000047947 */ /* 0x000fdc0003800000 */
.L_x_3201:
[----:B------:R-:W-:-:S05]  /*72a0*/  ULDC UR4, c[0x0][0x8ec] ;  /* 0x00023b0000047ab9 */ /* 0x000fca0000000800 */
.L_x_3200:
[----:B------:R-:W-:-:S04]  /*72b0*/  UIADD3 UR4, UR4, 0x5f, URZ ;  /* 0x0000005f04047890 */ /* 0x000fc8000fffe03f */
[----:B------:R-:W-:-:S04]  /*72c0*/  UIMAD.WIDE UR4, UR4, 0x2aaaaaab, URZ ;  /* 0x2aaaaaab040478a5 */ /* 0x000fc8000f8e023f */
[----:B------:R-:W-:-:S04]  /*72d0*/  USHF.R.U32.HI UR4, URZ, 0x1f, UR5 ;  /* 0x0000001f3f047899 */ /* 0x000fc80008011605 */
[----:B------:R-:W-:-:S04]  /*72e0*/  ULEA.HI.SX32 UR4, UR5, UR4, 0x1c ;  /* 0x0000000405047291 */ /* 0x000fc8000f8fe23f */
[----:B------:R-:W-:-:S04]  /*72f0*/  UISETP.GE.AND UP0, UPT, UR7, UR4, UPT ;  /* 0x000000040700728c */ /* 0x000fc8000bf06270 */
[----:B------:R-:W-:-:S06]  /*7300*/  USEL UR17, UR17, 0xffffffff, !UP0 ;  /* 0xffffffff11117887 */ /* 0x000fcc000c000000 */
[----:B------:R-:W-:-:S13]  /*7310*/  ISETP.LE.AND P0, PT, RZ, UR17, PT ;  /* 0x00000011ff007c0c */ /* 0x000fda000bf03270 */
[----:B------:R-:W-:Y:S05]  /*7320*/  @!P0 BRA `(.L_x_3125) ;  /* 0x0000004000508947 */ /* 0x000fea0003800000 */
[----:B------:R-:W-:Y:S01]  /*7330*/  ULDC.64 UR4, c[0x0][0x770] ;  /* 0x0001dc0000047ab9 */ /* 0x000fe20000000a00 */
[----:B------:R-:W-:Y:S01]  /*7340*/  ULDC.64 UR12, c[0x0][0x788] ;  /* 0x0001e200000c7ab9 */ /* 0x000fe20000000a00 */
        /* <DEDUP_REMOVED lines=19> */
[----:B------:R-:W-:-:S11]  /*7480*/  USHF.R.S32.HI UR11, URZ, 0x1f, UR6 ;  /* 0x0000001f3f0b7899 */ /* 0x000fd60008011406 */
        /* <DEDUP_REMOVED lines=16> */
.L_x_3202:
        /* <DEDUP_REMOVED lines=13> */
.L_x_3203:
        /* <DEDUP_REMOVED lines=12> */
.L_x_3204:
[----:B------:R-:W-:Y:S01]  /*7720*/  UIMAD UR7, UR7, 0x60, UR10 ;  /* 0x00000060070778a4 */ /* 0x000fe2000f8e020a */
[----:B------:R-:W-:Y:S01]  /*7730*/  ULDC UR9, c[0x0][0x74c] ;  /* 0x0001d30000097ab9 */ /* 0x000fe20000000800 */
[----:B------:R-:W-:Y:S02]  /*7740*/  UIADD3 UR10, UR10, 0x3f, URZ ;  /* 0x0000003f0a0a7890 */ /* 0x000fe4000fffe03f */
[----:B------:R-:W-:-:S04]  /*7750*/  UIADD3 UR7, UR7, -UR9, -UR8 ;  /* 0x8000000907077290 */ /* 0x000fc8000fffe808 */
        /* <DEDUP_REMOVED lines=11> */
[----:B------:R-:W-:Y:S01]  /*7810*/  ULDC.64 UR18, c[0x0][0x2d8] ;  /* 0x0000b60000127ab9 */ /* 0x000fe20000000a00 */
[----:B------:R-:W-:Y:S02]  /*7820*/  USHF.R.S32.HI UR9, URZ, 0x1f, UR17 ;  /* 0x0000001f3f097899 */ /* 0x000fe40008011411 */
[----:B------:R-:W-:Y:S02]  /*7830*/  UIMAD UR8, UR11, UR18, URZ ;  /* 0x000000120b0872a4 */ /* 0x000fe4000f8e023f */
[----:B------:R-:W-:Y:S02]  /*7840*/  UIMAD.WIDE.U32 UR10, UR6, UR18, URZ ;  /* 0x00000012060a72a5 */ /* 0x000fe4000f8e003f */
[----:B------:R-:W-:Y:S02]  /*7850*/  UIMAD UR19, UR6, UR19, UR8 ;  /* 0x00000013061372a4 */ /* 0x000fe4000f8e0208 */
[----:B------:R-:W-:Y:S02]  /*7860*/  UIADD3 UR6, UR7, -UR16, URZ ;  /* 0x8000001007067290 */ /* 0x000fe4000fffe03f */
[----:B------:R-:W-:-:S02]  /*7870*/  USEL UR17, UR17, URZ, !UP0 ;  /* 0x0000003f11117287 */ /* 0x000fc4000c000000 */
[----:B------:R-:W-:Y:S02]  /*7880*/  ULOP3.LUT UR6, UR6, 0x1, URZ, 0xc0, !UPT ;  /* 0x0000000106067892 */ /* 0x000fe4000f8ec03f */
[----:B------:R-:W-:Y:S02]  /*7890*/  USEL UR18, UR9, URZ, !UP0 ;  /* 0x0000003f09127287 */ /* 0x000fe4000c000000 */
[----:B------:R-:W-:Y:S02]  /*78a0*/  UISETP.NE.U32.AND UP0, UPT, UR6, 0x1, UPT ;  /* 0x000000010600788c */ /* 0x000fe4000bf05070 */
[----:B------:R-:W-:Y:S02]  /*78b0*/  UIADD3 UR8, UP1, UR4, UR10, URZ ;  /* 0x0000000a04087290 */ /* 0x000fe4000ff3e03f */
[----:B------:R-:W-:Y:S02]  /*78c0*/  UIADD3 UR19, UR11, UR19, URZ ;  /* 0x000000130b137290 */ /* 0x000fe4000fffe03f */
[----:B------:R-:W-:Y:S01]  /*78d0*/  PLOP3.LUT P1, PT, PT, PT, UP0, 0x80, 0x0 ;  /* 0x000000000000781c */ /* 0x000fe20003f2f008 */
[----:B------:R-:W-:Y:S01]  /*78e0*/  ULDC.64 UR36, c[0x0][0x2e0] ;  /* 0x0000b80000247ab9 */ /* 0x000fe20000000a00 */
[----:B------:R-:W-:-:S02]  /*78f0*/  UIADD3.X UR9, UR5, UR19, URZ, UP1, !UPT ;  /* 0x0000001305097290 */ /* 0x000fc40008ffe43f */
        /* <DEDUP_REMOVED lines=24> */
.L_x_3207:
[----:B------:R-:W-:Y:S05]  /*7a80*/  BSYNC B0 ;  /* 0x0000000000007941 */ /* 0x000fea0003800000 */
.L_x_3206:
        /* <DEDUP_REMOVED lines=18> */
.L_x_3209:
[----:B------:R-:W-:Y:S05]  /*7bb0*/  BSYNC B0 ;  /* 0x0000000000007941 */ /* 0x000fea0003800000 */
.L_x_3208:
        /* <DEDUP_REMOVED lines=19> */
.L_x_3211:
[----:B------:R-:W-:Y:S05]  /*7cf0*/  BSYNC B0 ;  /* 0x0000000000007941 */ /* 0x000fea0003800000 */
.L_x_3210:
[----:B------:R-:W-:Y:S06]  /*7d00*/  BAR.ARV 0xa, 0xa0 ;  /* 0x0282800000007b1d */ /* 0x000fec0000002000 */
[----:B------:R-:W-:Y:S04]  /*7d10*/  BSSY B0, `(.L_x_3212) ;  /* 0x0000003000007945 */ /* 0x000fe80003800000 */
[----:B------:R-:W-:Y:S05]  /*7d20*/  @!P0 BRA `(.L_x_3213) ;  /* 0x0000000000048947 */ /* 0x000fea0003800000 */
[----:B------:R-:W-:-:S04]  /*7d30*/  DEPBAR.LE SB0, 0x1 ;  /* 0x000080400000791a */ /* 0x000fc80000000000 */
.L_x_3213:
[----:B------:R-:W-:Y:S05]  /*7d40*/  BSYNC B0 ;  /* 0x0000000000007941 */ /* 0x000fea0003800000 */
.L_x_3212:
[----:B------:R-:W-:Y:S06]  /*7d50*/  BAR.ARV 0xb, 0xa0 ;  /* 0x02c2800000007b1d */ /* 0x000fec0000002000 */
[----:B------:R-:W-:Y:S04]  /*7d60*/  BSSY B0, `(.L_x_3214) ;  /* 0x0000003000007945 */ /* 0x000fe80003800000 */
[----:B------:R-:W-:Y:S05]  /*7d70*/  @!P0 BRA `(.L_x_3215) ;  /* 0x0000000000048947 */ /* 0x000fea0003800000 */
[----:B------:R-:W-:-:S04]  /*7d80*/  DEPBAR.LE SB0, 0x0 ;  /* 0x000080000000791a */ /* 0x000fc80000000000 */
.L_x_3215:
[----:B------:R-:W-:Y:S05]  /*7d90*/  BSYNC B0 ;  /* 0x0000000000007941 */ /* 0x000fea0003800000 */
.L_x_3214:
[----:B------:R-:W-:Y:S06]  /*7da0*/  BAR.ARV 0xc, 0xa0 ;  /* 0x0302800000007b1d */ /* 0x000fec0000002000 */
[----:B------:R-:W-:Y:S01]  /*7db0*/  UIADD3 UR20, UR16, 0x1, URZ ;  /* 0x0000000110147890 */ /* 0x000fe2000fffe03f */
[----:B------:R-:W-:Y:S11]  /*7dc0*/  BRA `(.L_x_3216) ;  /* 0x0000000000047947 */ /* 0x000ff60003800000 */
.L_x_3205:
[----:B------:R-:W-:-:S05]  /*7dd0*/  UMOV UR20, UR16 ;  /* 0x0000001000147c82 */ /* 0x000fca0008000000 */
.L_x_3216:
[----:B------:R-:W-:-:S04]  /*7de0*/  UIADD3 UR6, UR16, 0x1, URZ ;  /* 0x0000000110067890 */ /* 0x000fc8000fffe03f */
[----:B------:R-:W-:-:S06]  /*7df0*/  UISETP.NE.AND UP0, UPT, UR7, UR6, UPT ;  /* 0x000000060700728c */ /* 0x000fcc000bf05270 */
[----:B------:R-:W-:-:S13]  /*7e00*/  PLOP3.LUT P1, PT, PT, PT, UP0, 0x80, 0x0 ;  /* 0x000000000000781c */ /* 0x000fda0003f2f008 */
        /* <DEDUP_REMOVED lines=23> */
.L_x_3237:
        /* <DEDUP_REMOVED lines=32> */
.L_x_3218:
[----:B------:R-:W-:Y:S05]  /*8180*/  BSYNC B0 ;  /* 0x0000000000007941 */ /* 0x000fea0003800000 */
.L_x_3217:
        /* <DEDUP_REMOVED lines=12> */
.L_x_3220:
[----:B------:R-:W-:Y:S05]  /*8250*/  BSYNC B0 ;  /* 0x0000000000007941 */ /* 0x000fea0003800000 */
.L_x_3219:
        /* <DEDUP_REMOVED lines=13> */
.L_x_3222:
[----:B------:R-:W-:Y:S05]  /*8330*/  BSYNC B0 ;  /* 0x0000000000007941 */ /* 0x000fea0003800000 */
.L_x_3221:
[----:B------:R-:W-:Y:S06]  /*8340*/  BAR.ARV 0xa, 0xa0 ;  /* 0x0282800000007b1d */ /* 0x000fec0000002000 */
[----:B------:R-:W-:Y:S04]  /*8350*/  BSSY B0, `(.L_x_3223) ;  /* 0x0000003000007945 */ /* 0x000fe80003800000 */
[----:B------:R-:W-:Y:S05]  /*8360*/  @!P0 BRA `(.L_x_3224) ;  /* 0x0000000000048947 */ /* 0x000fea0003800000 */
[----:B------:R-:W-:-:S04]  /*8370*/  DEPBAR.LE SB0, 0x1 ;  /* 0x000080400000791a */ /* 0x000fc80000000000 */
.L_x_3224:
[----:B------:R-:W-:Y:S05]  /*8380*/  BSYNC B0 ;  /* 0x0000000000007941 */ /* 0x000fea0003800000 */
.L_x_3223:
[----:B------:R-:W-:Y:S06]  /*8390*/  BAR.ARV 0xb, 0xa0 ;  /* 0x02c2800000007b1d */ /* 0x000fec0000002000 */
[----:B------:R-:W-:Y:S04]  /*83a0*/  BSSY B0, `(.L_x_3225) ;  /* 0x0000003000007945 */ /* 0x000fe80003800000 */
[----:B------:R-:W-:Y:S05]  /*83b0*/  @!P0 BRA `(.L_x_3226) ;  /* 0x0000000000048947 */ /* 0x000fea0003800000 */
[----:B------:R-:W-:-:S04]  /*83c0*/  DEPBAR.LE SB0, 0x0 ;  /* 0x000080000000791a */ /* 0x000fc80000000000 */
.L_x_3226:
[----:B------:R-:W-:Y:S05]  /*83d0*/  BSYNC B0 ;  /* 0x0000000000007941 */ /* 0x000fea0003800000 */
.L_x_3225:
        /* <DEDUP_REMOVED lines=13> */
.L_x_3228:
[----:B------:R-:W-:Y:S05]  /*84b0*/  BSYNC B0 ;  /* 0x0000000000007941 */ /* 0x000fea0003800000 */
.L_x_3227:
        /* <DEDUP_REMOVED lines=12> */
.L_x_3230:
[----:B------:R-:W-:Y:S05]  /*8580*/  BSYNC B0 ;  /* 0x0000000000007941 */ /* 0x000fea0003800000 */
.L_x_3229:
        /* <DEDUP_REMOVED lines=13> */
.L_x_3232:
[----:B------:R-:W-:Y:S05]  /*8660*/  BSYNC B0 ;  /* 0x0000000000007941 */ /* 0x000fea0003800000 */
.L_x_3231:
[----:B------:R-:W-:Y:S06]  /*8670*/  BAR.ARV 0xa, 0xa0 ;  /* 0x0282800000007b1d */ /* 0x000fec0000002000 */
[----:B------:R-:W-:Y:S04]  /*8680*/  BSSY B0, `(.L_x_3233) ;  /* 0x0000003000007945 */ /* 0x000fe80003800000 */
[----:B------:R-:W-:Y:S05]  /*8690*/  @!P0 BRA `(.L_x_3234) ;  /* 0x0000000000048947 */ /* 0x000fea0003800000 */
[----:B------:R-:W-:-:S04]  /*86a0*/  DEPBAR.LE SB0, 0x1 ;  /* 0x000080400000791a */ /* 0x000fc80000000000 */
.L_x_3234:
[----:B------:R-:W-:Y:S05]  /*86b0*/  BSYNC B0 ;  /* 0x0000000000007941 */ /* 0x000fea0003800000 */
.L_x_3233:
[----:B------:R-:W-:Y:S01]  /*86c0*/  UIADD3 UR20, UR20, 0x2, URZ ;  /* 0x0000000214147890 */ /* 0x000fe2000fffe03f */
[----:B------:R-:W-:Y:S06]  /*86d0*/  BAR.ARV 0xb, 0xa0 ;  /* 0x02c2800000007b1d */ /* 0x000fec0000002000 */
[----:B------:R-:W-:Y:S01]  /*86e0*/  UISETP.GE.AND UP0, UPT, UR20, UR7, UPT ;  /* 0x000000071400728c */ /* 0x000fe2000bf06270 */
[----:B------:R-:W-:Y:S04]  /*86f0*/  BSSY B0, `(.L_x_3235) ;  /* 0x0000003000007945 */ /* 0x000fe80003800000 */
[----:B------:R-:W-:Y:S06]  /*8700*/  @!P0 BRA `(.L_x_3236) ;  /* 0x0000000000048947 */ /* 0x000fec0003800000 */
[----:B------:R-:W-:-:S04]  /*8710*/  DEPBAR.LE SB0, 0x0 ;  /* 0x000080000000791a */ /* 0x000fc80000000000 */
.L_x_3236:
[----:B------:R-:W-:Y:S05]  /*8720*/  BSYNC B0 ;  /* 0x0000000000007941 */ /* 0x000fea0003800000 */
.L_x_3235:
[----:B------:R-:W-:Y:S06]  /*8730*/  BAR.ARV 0xc, 0xa0 ;  /* 0x0302800000007b1d */ /* 0x000fec0000002000 */
[----:B------:R-:W-:Y:S01]  /*8740*/  PLOP3.LUT P1, PT, PT, PT, UP0, 0x80, 0x0 ;  /* 0x000000000000781c */ /* 0x000fe20003f2f008 */
[----:B------:R-:W-:Y:S02]  /*8750*/  UIADD3 UR47, UR47, 0x6000, URZ ;  /* 0x000060002f2f7890 */ /* 0x000fe4000fffe03f */
[----:B------:R-:W-:-:S10]  /*8760*/  UIADD3 UR6, UR6, 0x6000, URZ ;  /* 0x0000600006067890 */ /* 0x000fd4000fffe03f */
[----:B------:R-:W-:Y:S05]  /*8770*/  @!P1 BRA `(.L_x_3237) ;  /* 0xfffffff800009947 */ /* 0x000fea000383ffff */
[----:B------:R-:W-:Y:S05]  /*8780*/  BRA `(.L_x_3125) ;  /* 0x0000002c00387947 */ /* 0x000fea0003800000 */
.L_x_3196:
[----:B------:R-:W1:Y:S01]  /*8790*/  LDC R5, c[0x0][0x8d0] ;  /* 0x00023400ff057b82 */ /* 0x000e620000000800 */
[----:B------:R-:W2:Y:S01]  /*87a0*/  S2R R3, SR_CTAID.X ;  /* 0x0000000000037919 */ /* 0x000ea20000002500 */
[----:B------:R-:W-:Y:S01]  /*87b0*/  ULDC UR4, c[0x0][0x8e8] ;  /* 0x00023a0000047ab9 */ /* 0x000fe20000000800 */
[----:B-1----:R-:W-:Y:S01]  /*87c0*/  ISETP.NE.AND P0, PT, R5, 0x1, PT ;  /* 0x000000010500780c */ /* 0x002fe20003f05270 */
[----:B--2---:R-:W-:-:S12]  /*87d0*/  IMAD.MOV.U32 R2, RZ, RZ, R3 ;  /* 0x000000ffff027224 */ /* 0x004fd800078e0003 */
[----:B------:R-:W1:Y:S08]  /*87e0*/  @P0 LDC R0, c[0x0][0x8d4] ;  /* 0x00023500ff000b82 */ /* 0x000e700000000800 */
[----:B------:R-:W2:Y:S01]  /*87f0*/  @P0 LDC R7, c[0x0][0x8d8] ;  /* 0x00023600ff070b82 */ /* 0x000ea20000000800 */
[----:B-1----:R-:W-:-:S05]  /*8800*/  @P0 IMAD.HI.U32 R0, R3, R0, RZ ;  /* 0x0000000003000227 */ /* 0x002fca00078e00ff */
[----:B--2---:R-:W-:-:S04]  /*8810*/  @P0 SHF.R.U32.HI R2, RZ, R7, R0 ;  /* 0x00000007ff020219 */ /* 0x004fc80000011600 */
[----:B------:R-:W-:Y:S01]  /*8820*/  ISETP.GE.AND P0, PT, R2, UR4, PT ;  /* 0x0000000402007c0c */ /* 0x000fe2000bf06270 */
[----:B------:R-:W-:-:S04]  /*8830*/  IMAD.MOV R0, RZ, RZ, -R2 ;  /* 0x000000ffff007224 */ /* 0x000fc800078e0a02 */
[----:B------:R-:W-:-:S08]  /*8840*/  IMAD R5, R5, R0, R3 ;  /* 0x0000000005057224 */ /* 0x000fd000078e0203 */
[----:B------:R-:W-:Y:S05]  /*8850*/  @!P0 BRA `(.L_x_3238) ;  /* 0x0000000000208947 */ /* 0x000fea0003800000 */
[----:B------:R-:W1:Y:S01]  /*8860*/  LDC R3, c[0x0][0x8dc] ;  /* 0x00023700ff037b82 */ /* 0x000e620000000800 */
[----:B------:R-:W-:Y:S01]  /*8870*/  IMAD.MOV.U32 R0, RZ, RZ, R5 ;  /* 0x000000ffff007224 */ /* 0x000fe200078e0005 */
[----:B-1----:R-:W-:-:S13]  /*8880*/  ISETP.NE.AND P0, PT, R3, 0x1, PT ;  /* 0x000000010300780c */ /* 0x002fda0003f05270 */
[----:B------:R-:W1:Y:S02]  /*8890*/  @P0 LDC.64 R6, c[0x0][0x8e0] ;  /* 0x00023800ff060b82 */ /* 0x000e640000000a00 */
[----:B-1----:R-:W-:-:S05]  /*88a0*/  @P0 IMAD.HI.U32 R4, R5, R6, RZ ;  /* 0x0000000605040227 */ /* 0x002fca00078e00ff */
[----:B------:R-:W-:-:S05]  /*88b0*/  @P0 SHF.R.U32.HI R0, RZ, R7, R4 ;  /* 0x00000007ff000219 */ /* 0x000fca0000011604 */
[----:B------:R-:W-:Y:S01]  /*88c0*/  IMAD R3, R0, R3, RZ ;  /* 0x0000000300037224 */ /* 0x000fe200078e02ff */
[----:B------:R-:W-:Y:S06]  /*88d0*/  BRA `(.L_x_3239) ;  /* 0x00000000001c7947 */ /* 0x000fec0003800000 */
.L_x_3238:
[----:B------:R-:W1:Y:S01]  /*88e0*/  LDC R3, c[0x0][0x8c4] ;  /* 0x00023100ff037b82 */ /* 0x000e620000000800 */
[----:B------:R-:W-:Y:S01]  /*88f0*/  IMAD.MOV.U32 R0, RZ, RZ, R5 ;  /* 0x000000ffff007224 */ /* 0x000fe200078e0005 */
[----:B-1----:R-:W-:-:S13]  /*8900*/  ISETP.NE.AND P0, PT, R3, 0x1, PT ;  /* 0x000000010300780c */ /* 0x002fda0003f05270 */
[----:B------:R-:W1:Y:S02]  /*8910*/  @P0 LDC.64 R6, c[0x0][0x8c8] ;  /* 0x00023200ff060b82 */ /* 0x000e640000000a00 */
[----:B-1----:R-:W-:-:S05]  /*8920*/  @P0 IMAD.HI.U32 R4, R5, R6, RZ ;  /* 0x0000000605040227 */ /* 0x002fca00078e00ff */
[----:B------:R-:W-:-:S05]  /*8930*/  @P0 SHF.R.U32.HI R0, RZ, R7, R4 ;  /* 0x00000007ff000219 */ /* 0x000fca0000011604 */
[----:B------:R-:W-:-:S07]  /*8940*/  IMAD R3, R0, R3, RZ ;  /* 0x0000000300037224 */ /* 0x000fce00078e02ff */
.L_x_3239:
[----:B------:R-:W1:Y:S01]  /*8950*/  LDC R8, c[0x0][0x8b8] ;  /* 0x00022e00ff087b82 */ /* 0x000e620000000800 */
[----:B------:R-:W-:Y:S01]  /*8960*/  IMAD.IADD R3, R5, 0x1, -R3 ;  /* 0x0000000105037824 */ /* 0x000fe200078e0a03 */
[----:B------:R-:W-:-:S06]  /*8970*/  ULDC.64 UR6, c[0x0][0x8f8] ;  /* 0x00023e0000067ab9 */ /* 0x000fcc0000000a00 */
[----:B------:R-:W2:Y:S01]  /*8980*/  LDC R4, c[0x0][0x8c4] ;  /* 0x00023100ff047b82 */ /* 0x000ea20000000800 */
[C---:B-1----:R-:W-:Y:S02]  /*8990*/  ISETP.NE.AND P0, PT, R8.reuse, 0x1, PT ;  /* 0x000000010800780c */ /* 0x042fe40003f05270 */
[----:B------:R-:W-:Y:S01]  /*89a0*/  R2UR UR28, R8 ;  /* 0x00000000081c72ca */ /* 0x000fe200000e0000 */
[----:B--2---:R-:W-:-:S04]  /*89b0*/  IMAD R3, R2, R4, R3 ;  /* 0x0000000402037224 */ /* 0x004fc800078e0203 */
[----:B------:R-:W-:-:S06]  /*89c0*/  IMAD.MOV.U32 R9, RZ, RZ, R3 ;  /* 0x000000ffff097224 */ /* 0x000fcc00078e0003 */
[----:B------:R-:W1:Y:S01]  /*89d0*/  @P0 LDC R6, c[0x0][0x8bc] ;  /* 0x00022f00ff060b82 */ /* 0x000e620000000800 */
[----:B------:R-:W-:-:S07]  /*89e0*/  R2UR UR5, R3 ;  /* 0x00000000030572ca */ /* 0x000fce00000e0000 */
[----:B------:R-:W2:Y:S01]  /*89f0*/  @P0 LDC R7, c[0x0][0x8c0] ;  /* 0x00023000ff070b82 */ /* 0x000ea20000000800 */
[----:B-1----:R-:W-:-:S05]  /*8a00*/  @P0 IMAD.HI.U32 R2, R3, R6, RZ ;  /* 0x0000000603020227 */ /* 0x002fca00078e00ff */
[----:B--2---:R-:W-:Y:S02]  /*8a10*/  @P0 SHF.R.U32.HI R9, RZ, R7, R2 ;  /* 0x00000007ff090219 */ /* 0x004fe40000011602 */
[----:B------:R-:W-:-:S03]  /*8a20*/  ISETP.NE.U32.AND P0, PT, RZ, UR6, PT ;  /* 0x00000006ff007c0c */ /* 0x000fc6000bf05070 */
[----:B------:R-:W-:Y:S01]  /*8a30*/  IMAD.MOV R2, RZ, RZ, -R9 ;  /* 0x000000ffff027224 */ /* 0x000fe200078e0a09 */
[----:B------:R-:W-:-:S04]  /*8a40*/  ISETP.NE.AND.EX P0, PT, RZ, UR7, PT, P0 ;  /* 0x00000007ff007c0c */ /* 0x000fc8000bf05300 */
[----:B------:R-:W-:-:S13]  /*8a50*/  R2UR UR4, R2 ;  /* 0x00000000020472ca */ /* 0x000fda00000e0000 */
[----:B------:R-:W-:Y:S01]  /*8a60*/  UIMAD UR28, UR28, UR4, UR5 ;  /* 0x000000041c1c72a4 */ /* 0x000fe2000f8e0205 */
[----:B------:R-:W-:Y:S11]  /*8a70*/  @!P0 BRA `(.L_x_3240) ;  /* 0x0000000000108947 */ /* 0x000ff60003800000 */
[----:B------:R-:W1:Y:S02]  /*8a80*/  LDC.64 R2, c[0x0][0x8f8] ;  /* 0x00023e00ff027b82 */ /* 0x000e640000000a00 */
[----:B-1----:R-:W-:-:S05]  /*8a90*/  IMAD.WIDE R2, R9, 0x4, R2 ;  /* 0x0000000409027825 */ /* 0x002fca00078e0202 */
[----:B------:R1:W5:Y:S01]  /*8aa0*/  LDG.E R4, desc[UR38][R2.64] ;  /* 0x0000002602047981 */ /* 0x000362000c1e1900 */
[----:B------:R-:W-:Y:S05]  /*8ab0*/  BRA `(.L_x_3241) ;  /* 0x00000000002c7947 */ /* 0x000fea0003800000 */
.L_x_3240:
        /* <DEDUP_REMOVED lines=10> */
.L_x_3242:
[----:B------:R-:W2:Y:S02]  /*8b60*/  LDC R4, c[0x0][0x8ec] ;  /* 0x00023b00ff047b82 */ /* 0x000ea40000000800 */
.L_x_3241:
[----:B--2--5:R-:W-:Y:S02]  /*8b70*/  VIADD R4, R4, 0x5f ;  /* 0x0000005f04047836 */ /* 0x024fe40000000000 */
[----:B------:R-:W-:Y:S02]  /*8b80*/  IMAD.MOV.U32 R8, RZ, RZ, 0x1 ;  /* 0x00000001ff087424 */ /* 0x000fe400078e00ff */
[----:B------:R-:W-:-:S04]  /*8b90*/  IMAD.HI R4, R4, 0x2aaaaaab, RZ ;  /* 0x2aaaaaab04047827 */ /* 0x000fc800078e02ff */
[----:B-1----:R-:W-:Y:S01]  /*8ba0*/  IMAD.MOV.U32 R2, RZ, RZ, RZ ;  /* 0x000000ffff027224 */ /* 0x002fe200078e00ff */
[----:B------:R-:W-:Y:S01]  /*8bb0*/  SHF.R.U32.HI R3, RZ, 0x1f, R4 ;  /* 0x0000001fff037819 */ /* 0x000fe20000011604 */
[----:B------:R-:W-:-:S03]  /*8bc0*/  IMAD.MOV.U32 R16, RZ, RZ, 0x1 ;  /* 0x00000001ff107424 */ /* 0x000fc600078e00ff */
[----:B------:R-:W-:-:S04]  /*8bd0*/  LEA.HI.SX32 R3, R4, R3, 0x1c ;  /* 0x0000000304037211 */ /* 0x000fc800078fe2ff */
[----:B------:R-:W-:-:S04]  /*8be0*/  ISETP.GE.AND P0, PT, R0, R3, PT ;  /* 0x000000030000720c */ /* 0x000fc80003f06270 */
[----:B------:R-:W-:-:S04]  /*8bf0*/  SEL R9, R9, 0xffffffff, !P0 ;  /* 0xffffffff09097807 */ /* 0x000fc80004000000 */
[----:B------:R-:W-:-:S13]  /*8c00*/  ISETP.GE.AND P0, PT, R9, RZ, PT ;  /* 0x000000ff0900720c */ /* 0x000fda0003f06270 */
[----:B------:R-:W-:Y:S05]  /*8c10*/  @!P0 BRA `(.L_x_3243) ;  /* 0x0000002400908947 */ /* 0x000fea0003800000 */
[----:B------:R-:W1:Y:S01]  /*8c20*/  LDC.64 R10, c[0x0][0x770] ;  /* 0x0001dc00ff0a7b82 */ /* 0x000e620000000a00 */
[----:B------:R-:W-:-:S07]  /*8c30*/  ULDC.64 UR8, c[0x0][0x788] ;  /* 0x0001e20000087ab9 */ /* 0x000fce0000000a00 */
[----:B------:R-:W2:Y:S08]  /*8c40*/  LDC.64 R2, c[0x0][0x780] ;  /* 0x0001e000ff027b82 */ /* 0x000eb00000000a00 */
[----:B------:R-:W3:Y:S01]  /*8c50*/  LDC.64 R4, c[0x0][0x770] ;  /* 0x0001dc00ff047b82 */ /* 0x000ee20000000a00 */
[----:B-1----:R-:W-:-:S07]  /*8c60*/  ISETP.NE.U32.AND P0, PT, R10, RZ, PT ;  /* 0x000000ff0a00720c */ /* 0x002fce0003f05070 */
[----:B------:R-:W1:Y:S01]  /*8c70*/  LDC.64 R12, c[0x0][0x778] ;  /* 0x0001de00ff0c7b82 */ /* 0x000e620000000a00 */
[----:B------:R-:W-:Y:S01]  /*8c80*/  ISETP.NE.AND.EX P0, PT, R11, RZ, PT, P0 ;  /* 0x000000ff0b00720c */ /* 0x000fe20003f05300 */
[----:B---3--:R-:W-:-:S12]  /*8c90*/  IMAD.WIDE R4, R9, 0x4, R4 ;  /* 0x0000000409047825 */ /* 0x008fd800078e0204 */
[----:B------:R-:W-:Y:S01]  /*8ca0*/  VOTEU.ANY UP0, P0 ;  /* 0x00000000003f7886 */ /* 0x000fe20000000100 */
[----:B------:R-:W-:Y:S02]  /*8cb0*/  PLOP3.LUT P3, PT, PT, PT, UP0, 0x80, 0x0 ;  /* 0x000000000000781c */ /* 0x000fe40003f6f008 */
[----:B--2---:R-:W-:-:S04]  /*8cc0*/  ISETP.NE.U32.AND P0, PT, R2, RZ, PT ;  /* 0x000000ff0200720c */ /* 0x004fc80003f05070 */
[----:B------:R-:W-:Y:S02]  /*8cd0*/  ISETP.NE.AND.EX P1, PT, R3, RZ, PT, P0 ;  /* 0x000000ff0300720c */ /* 0x000fe40003f25300 */
[----:B------:R-:W2:Y:S05]  /*8ce0*/  LDC.64 R2, c[0x0][0x778] ;  /* 0x0001de00ff027b82 */ /* 0x000eaa0000000a00 */
[----:B------:R-:W3:Y:S01]  /*8cf0*/  @P3 LDG.E R16, desc[UR38][R4.64] ;  /* 0x0000002604103981 */ /* 0x000ee2000c1e1900 */
[----:B-1----:R-:W-:-:S03]  /*8d00*/  ISETP.NE.U32.AND P0, PT, R12, RZ, PT ;  /* 0x000000ff0c00720c */ /* 0x002fc60003f05070 */
[----:B------:R-:W4:Y:S01]  /*8d10*/  @P3 LDG.E R14, desc[UR38][R4.64] ;  /* 0x00000026040e3981 */ /* 0x000f22000c1e1900 */
[----:B------:R-:W-:Y:S01]  /*8d20*/  ISETP.NE.AND.EX P0, PT, R13, RZ, PT, P0 ;  /* 0x000000ff0d00720c */ /* 0x000fe20003f05300 */
[----:B------:R-:W1:Y:S08]  /*8d30*/  @P1 LDC.64 R6, c[0x0][0x780] ;  /* 0x0001e000ff061b82 */ /* 0x000e700000000a00 */
[----:B------:R-:W1:Y:S01]  /*8d40*/  LDC R13, c[0x0][0x280] ;  /* 0x0000a000ff0d7b82 */ /* 0x000e620000000800 */
[----:B------:R-:W-:-:S02]  /*8d50*/  IMAD.MOV.U32 R12, RZ, RZ, RZ ;  /* 0x000000ffff0c7224 */ /* 0x000fc400078e00ff */
[----:B--2---:R-:W-:-:S05]  /*8d60*/  IMAD.WIDE R2, R9, 0x4, R2 ;  /* 0x0000000409027825 */ /* 0x004fca00078e0202 */
[----:B------:R2:W5:Y:S01]  /*8d70*/  @P0 LDG.E R12, desc[UR38][R2.64] ;  /* 0x00000026020c0981 */ /* 0x000562000c1e1900 */
[----:B-1----:R-:W-:-:S05]  /*8d80*/  @P1 IMAD.WIDE R6, R9, 0x4, R6 ;  /* 0x0000000409061825 */ /* 0x002fca00078e0206 */
[----:B------:R2:W5:Y:S01]  /*8d90*/  @P1 LDG.E R13, desc[UR38][R6.64] ;  /* 0x00000026060d1981 */ /* 0x000562000c1e1900 */
[----:B------:R-:W-:Y:S01]  /*8da0*/  ISETP.NE.U32.AND P2, PT, RZ, UR8, PT ;  /* 0x00000008ff007c0c */ /* 0x000fe2000bf45070 */
[----:B------:R-:W-:-:S03]  /*8db0*/  UMOV UR6, URZ ;  /* 0x0000003f00067c82 */ /* 0x000fc60008000000 */
[----:B------:R-:W-:Y:S01]  /*8dc0*/  ISETP.NE.AND.EX P2, PT, RZ, UR9, PT, P2 ;  /* 0x00000009ff007c0c */ /* 0x000fe2000bf45320 */
[----:B---3--:R-:W-:-:S05]  /*8dd0*/  @P3 IMAD R16, R9, 0x40, R16 ;  /* 0x0000004009103824 */ /* 0x008fca00078e0210 */
[----:B------:R-:W-:-:S13]  /*8de0*/  @P3 R2UR UR4, R16 ;  /* 0x00000000100432ca */ /* 0x000fda00000e0000 */
[----:B------:R-:W-:-:S04]  /*8df0*/  @UP0 USHF.R.S32.HI UR5, URZ, 0x1f, UR4 ;  /* 0x0000001f3f050899 */ /* 0x000fc80008011404 */
[----:B------:R-:W-:-:S04]  /*8e00*/  @UP0 ULEA.HI UR5, UR5, UR4, URZ, 0x6 ;  /* 0x0000000405050291 */ /* 0x000fc8000f8f303f */
[----:B------:R-:W-:Y:S01]  /*8e10*/  @UP0 ULOP3.LUT UR7, UR5, 0xffffffc0, URZ, 0xc0, !UPT ;  /* 0xffffffc005070892 */ /* 0x000fe2000f8ec03f */
[----:B----4-:R-:W-:-:S03]  /*8e20*/  @P3 R2UR UR6, R14 ;  /* 0x000000000e0632ca */ /* 0x010fc600000e0000 */
[----:B------:R-:W-:Y:S01]  /*8e30*/  @UP0 USHF.R.S32.HI UR8, URZ, 0x1f, UR7 ;  /* 0x0000001f3f080899 */ /* 0x000fe20008011407 */
[----:B--2---:R-:W-:Y:S11]  /*8e40*/  @P1 BRA `(.L_x_3244) ;  /* 0x0000000000101947 */ /* 0x004ff60003800000 */
[----:B------:R-:W-:Y:S05]  /*8e50*/  @!P3 BRA `(.L_x_3244) ;  /* 0x00000000000cb947 */ /* 0x000fea0003800000 */
[----:B------:R-:W2:Y:S04]  /*8e60*/  LDG.E R6, desc[UR38][R4.64] ;  /* 0x0000002604067981 */ /* 0x000ea8000c1e1900 */
[----:B-----5:R-:W2:Y:S02]  /*8e70*/  LDG.E R13, desc[UR38][R4.64+0x4] ;  /* 0x00000426040d7981 */ /* 0x020ea4000c1e1900 */
[----:B--2---:R-:W-:-:S07]  /*8e80*/  IMAD.IADD R13, R13, 0x1, -R6 ;  /* 0x000000010d0d7824 */ /* 0x004fce00078e0a06 */
.L_x_3244:
[----:B------:R-:W-:Y:S01]  /*8e90*/  ULDC UR9, c[0x0][0x290] ;  /* 0x0000a40000097ab9 */ /* 0x000fe20000000800 */
[----:B------:R-:W-:Y:S01]  /*8ea0*/  UMOV UR4, URZ ;  /* 0x0000003f00047c82 */ /* 0x000fe20008000000 */
[----:B------:R-:W-:Y:S01]  /*8eb0*/  UMOV UR5, URZ ;  /* 0x0000003f00057c82 */ /* 0x000fe20008000000 */
[----:B------:R-:W-:Y:S01]  /*8ec0*/  IMAD.U32 R4, RZ, RZ, UR9 ;  /* 0x00000009ff047e24 */ /* 0x000fe2000f8e00ff */
[----:B------:R-:W-:Y:S01]  /*8ed0*/  @UP0 UMOV UR4, UR7 ;  /* 0x0000000700040c82 */ /* 0x000fe20008000000 */
[----:B------:R-:W-:Y:S01]  /*8ee0*/  @UP0 UMOV UR5, UR8 ;  /* 0x0000000800050c82 */ /* 0x000fe20008000000 */
[----:B------:R-:W-:Y:S05]  /*8ef0*/  @!P2 BRA `(.L_x_3245) ;  /* 0x000000000010a947 */ /* 0x000fea0003800000 */
[----:B------:R-:W1:Y:S02]  /*8f00*/  LDC.64 R2, c[0x0][0x788] ;  /* 0x0001e200ff027b82 */ /* 0x000e640000000a00 */
[----:B-1----:R-:W-:-:S05]  /*8f10*/  IMAD.WIDE R2, R9, 0x4, R2 ;  /* 0x0000000409027825 */ /* 0x002fca00078e0202 */
[----:B------:R1:W5:Y:S01]  /*8f20*/  LDG.E R4, desc[UR38][R2.64] ;  /* 0x0000002602047981 */ /* 0x000362000c1e1900 */
[----:B------:R-:W-:Y:S05]  /*8f30*/  BRA `(.L_x_3246) ;  /* 0x0000000000107947 */ /* 0x000fea0003800000 */
.L_x_3245:
[----:B------:R-:W-:Y:S05]  /*8f40*/  @!P0 BRA `(.L_x_3246) ;  /* 0x00000000000c8947 */ /* 0x000fea0003800000 */
[----:B------:R-:W2:Y:S04]  /*8f50*/  LDG.E R5, desc[UR38][R2.64] ;  /* 0x0000002602057981 */ /* 0x000ea8000c1e1900 */
[----:B------:R-:W2:Y:S02]  /*8f60*/  LDG.E R4, desc[UR38][R2.64+0x4] ;  /* 0x0000042602047981 */ /* 0x000ea4000c1e1900 */
[----:B--2---:R-:W-:-:S07]  /*8f70*/  IMAD.IADD R4, R4, 0x1, -R5 ;  /* 0x0000000104047824 */ /* 0x004fce00078e0a05 */
.L_x_3246:
[----:B-1---5:R-:W-:Y:S01]  /*8f80*/  IMAD R3, R0, 0x60, R13 ;  /* 0x0000006000037824 */ /* 0x022fe200078e020d */
[----:B------:R-:W-:Y:S01]  /*8f90*/  ULDC UR7, c[0x0][0x74c] ;  /* 0x0001d30000077ab9 */ /* 0x000fe20000000800 */
[----:B------:R-:W-:Y:S02]  /*8fa0*/  VIADD R13, R13, 0x3f ;  /* 0x0000003f0d0d7836 */ /* 0x000fe40000000000 */
[----:B------:R-:W-:Y:S01]  /*8fb0*/  IMAD.MOV.U32 R16, RZ, RZ, 0x1 ;  /* 0x00000001ff107424 */ /* 0x000fe200078e00ff */
[----:B------:R-:W-:Y:S02]  /*8fc0*/  IADD3 R3, R3, -UR7, -R4 ;  /* 0x8000000703037c10 */ /* 0x000fe4000fffe804 */
[----:B------:R-:W-:Y:S02]  /*8fd0*/  SHF.R.S32.HI R2, RZ, 0x1f, R13 ;  /* 0x0000001fff027819 */ /* 0x000fe4000001140d */
[----:B------:R-:W-:Y:S02]  /*8fe0*/  SHF.R.S32.HI R4, RZ, 0x1f, R3 ;  /* 0x0000001fff047819 */ /* 0x000fe40000011403 */
[----:B------:R-:W-:-:S02]  /*8ff0*/  LEA.HI R2, R2, R13, RZ, 0x6 ;  /* 0x0000000d02027211 */ /* 0x000fc400078f30ff */
[----:B------:R-:W-:-:S04]  /*9000*/  LEA.HI R4, R4, R3, RZ, 0x6 ;  /* 0x0000000304047211 */ /* 0x000fc800078f30ff */
[----:B------:R-:W-:Y:S02]  /*9010*/  SHF.R.S32.HI R3, RZ, 0x6, R4 ;  /* 0x00000006ff037819 */ /* 0x000fe40000011404 */
[----:B------:R-:W-:Y:S01]  /*9020*/  SHF.R.S32.HI R4, RZ, 0x6, R2 ;  /* 0x00000006ff047819 */ /* 0x000fe20000011402 */
[----:B------:R-:W-:Y:S01]  /*9030*/  IMAD.MOV.U32 R2, RZ, RZ, RZ ;  /* 0x000000ffff027224 */ /* 0x000fe200078e00ff */
[----:B------:R-:W-:-:S04]  /*9040*/  VIMNMX R5, RZ, R3, !PT ;  /* 0x00000003ff057248 */ /* 0x000fc80007fe0100 */
[----:B------:R-:W-:-:S13]  /*9050*/  ISETP.GT.AND P1, PT, R4, R5, PT ;  /* 0x000000050400720c */ /* 0x000fda0003f24270 */
[----:B------:R-:W-:Y:S05]  /*9060*/  @!P1 BRA `(.L_x_3243) ;  /* 0x00000020007c9947 */ /* 0x000fea0003800000 */
[----:B------:R-:W-:Y:S01]  /*9070*/  ISETP.NE.U32.AND P1, PT, R10, RZ, PT ;  /* 0x000000ff0a00720c */ /* 0x000fe20003f25070 */
[----:B------:R-:W-:Y:S01]  /*9080*/  USHF.R.S32.HI UR7, URZ, 0x1f, UR28 ;  /* 0x0000001f3f077899 */ /* 0x000fe2000801141c */
[----:B------:R-:W-:Y:S01]  /*9090*/  SHF.R.S32.HI R2, RZ, 0x1f, R9 ;  /* 0x0000001fff027819 */ /* 0x000fe20000011409 */
[----:B------:R-:W-:Y:S01]  /*90a0*/  ULDC.64 UR10, c[0x0][0x718] ;  /* 0x0001c600000a7ab9 */ /* 0x000fe20000000a00 */
[----:B------:R-:W-:Y:S01]  /*90b0*/  ISETP.NE.AND.EX P1, PT, R11, RZ, PT, P1 ;  /* 0x000000ff0b00720c */ /* 0x000fe20003f25310 */
[----:B------:R-:W-:Y:S01]  /*90c0*/  UMOV UR8, UR4 ;  /* 0x0000000400087c82 */ /* 0x000fe20008000000 */
[----:B------:R-:W-:Y:S01]  /*90d0*/  UMOV UR9, UR5 ;  /* 0x0000000500097c82 */ /* 0x000fe20008000000 */
[----:B------:R-:W-:Y:S01]  /*90e0*/  R2UR UR37, R9 ;  /* 0x00000000092572ca */ /* 0x000fe200000e0000 */
[----:B------:R-:W-:Y:S01]  /*90f0*/  UIMAD.WIDE.U32 UR4, UR28, UR10, UR8 ;  /* 0x0000000a1c0472a5 */ /* 0x000fe2000f8e0008 */
[----:B------:R-:W-:Y:S01]  /*9100*/  SEL R2, R2, RZ, !P1 ;  /* 0x000000ff02027207 */ /* 0x000fe20004800000 */
[----:B------:R-:W-:Y:S01]  /*9110*/  UIMAD UR10, UR7, UR10, URZ ;  /* 0x0000000a070a72a4 */ /* 0x000fe2000f8e023f */
[----:B------:R-:W-:Y:S01]  /*9120*/  R2UR UR35, R0 ;  /* 0x00000000002372ca */ /* 0x000fe200000e0000 */
[----:B------:R-:W-:Y:S01]  /*9130*/  ULDC.64 UR12, c[0x0][0x730] ;  /* 0x0001cc00000c7ab9 */ /* 0x000fe20000000a00 */
[----:B------:R-:W-:Y:S01]  /*9140*/  R2UR UR14, R2 ;  /* 0x00000000020e72ca */ /* 0x000fe200000e0000 */
[----:B------:R-:W-:Y:S01]  /*9150*/  UIMAD UR10, UR28, UR11, UR10 ;  /* 0x0000000b1c0a72a4 */ /* 0x000fe2000f8e020a */
[----:B------:R-:W-:Y:S01]  /*9160*/  BSSY B0, `(.L_x_3243) ;  /* 0x000020f000007945 */ /* 0x000fe20003800000 */
[----:B------:R-:W-:Y:S01]  /*9170*/  UIMAD UR7, UR7, UR12, URZ ;  /* 0x0000000c070772a4 */ /* 0x000fe2000f8e023f */
[----:B------:R-:W-:Y:S01]  /*9180*/  IMAD.MOV.U32 R2, RZ, RZ, RZ ;  /* 0x000000ffff027224 */ /* 0x000fe200078e00ff */
[----:B------:R-:W-:Y:S01]  /*9190*/  ULDC UR11, c[0x0][0x2e8] ;  /* 0x0000ba00000b7ab9 */ /* 0x000fe20000000800 */
[----:B------:R-:W-:Y:S01]  /*91a0*/  UIMAD.WIDE.U32 UR8, UR28, UR12, UR8 ;  /* 0x0000000c1c0872a5 */ /* 0x000fe2000f8e0008 */
[----:B------:R-:W-:Y:S01]  /*91b0*/  IMAD.MOV.U32 R16, RZ, RZ, 0x1 ;  /* 0x00000001ff107424 */ /* 0x000fe200078e00ff */
[----:B------:R-:W-:Y:S01]  /*91c0*/  UISETP.NE.AND UP0, UPT, UR11, 0x1, UPT ;  /* 0x000000010b00788c */ /* 0x000fe2000bf05270 */
[----:B------:R-:W-:Y:S01]  /*91d0*/  R2UR UR11, R12 ;  /* 0x000000000c0b72ca */ /* 0x000fe200000e0000 */
[----:B------:R-:W-:Y:S01]  /*91e0*/  UIMAD UR7, UR28, UR13, UR7 ;  /* 0x0000000d1c0772a4 */ /* 0x000fe2000f8e0207 */
[----:B------:R-:W-:Y:S01]  /*91f0*/  VOTEU.ANY UP1, P1 ;  /* 0x00000000003f7886 */ /* 0x000fe20000820100 */
[----:B------:R-:W-:-:S02]  /*9200*/  USEL UR29, UR37, URZ, !UP1 ;  /* 0x0000003f251d7287 */ /* 0x000fc4000c800000 */
[----:B------:R-:W-:Y:S01]  /*9210*/  VOTEU.ANY UP1, P0 ;  /* 0x00000000003f7886 */ /* 0x000fe20000020100 */
[----:B------:R-:W-:Y:S01]  /*9220*/  ELECT P0, URZ, PT ;  /* 0x00000000003f782f */ /* 0x000fe20003800000 */
[----:B------:R-:W-:Y:S01]  /*9230*/  ULDC.64 UR12, c[0x0][0x720] ;  /* 0x0001c800000c7ab9 */ /* 0x000fe20000000a00 */
[----:B------:R-:W-:Y:S01]  /*9240*/  UIADD3 UR9, UR9, UR7, URZ ;  /* 0x0000000709097290 */ /* 0x000fe2000fffe03f */
[----:B------:R-:W-:Y:S01]  /*9250*/  ULDC.64 UR16, c[0x0][0x738] ;  /* 0x0001ce0000107ab9 */ /* 0x000fe20000000a00 */
[----:B------:R-:W-:Y:S02]  /*9260*/  UIADD3 UR5, UR5, UR10, URZ ;  /* 0x0000000a05057290 */ /* 0x000fe4000fffe03f */
[----:B------:R-:W-:Y:S02]  /*9270*/  UIMAD UR7, UR14, UR12, URZ ;  /* 0x0000000c0e0772a4 */ /* 0x000fe4000f8e023f */
[----:B------:R-:W-:Y:S02]  /*9280*/  UIMAD UR10, UR14, UR16, URZ ;  /* 0x000000100e0a72a4 */ /* 0x000fe4000f8e023f */
[----:B------:R-:W-:-:S02]  /*9290*/  UIMAD.WIDE.U32 UR14, UR16, UR29, UR8 ;  /* 0x0000001d100e72a5 */ /* 0x000fc4000f8e0008 */
[----:B------:R-:W-:Y:S01]  /*92a0*/  UIMAD.WIDE.U32 UR22, UR12, UR29, UR4 ;  /* 0x0000001d0c1672a5 */ /* 0x000fe2000f8e0004 */
[----:B------:R-:W-:Y:S01]  /*92b0*/  @UP0 ULDC UR8, c[0x0][0x2ec] ;  /* 0x0000bb0000080ab9 */ /* 0x000fe20000000800 */
[----:B------:R-:W-:Y:S02]  /*92c0*/  UIMAD UR5, UR13, UR29, UR7 ;  /* 0x0000001d0d0572a4 */ /* 0x000fe4000f8e0207 */
[----:B------:R-:W-:Y:S01]  /*92d0*/  UIMAD.WIDE.U32 UR8, UR28, UR8, URZ ;  /* 0x000000081c0872a5 */ /* 0x000fe2000f8e003f */
[----:B------:R-:W-:Y:S01]  /*92e0*/  @UP0 ULDC UR7, c[0x0][0x2f0] ;  /* 0x0000bc0000070ab9 */ /* 0x000fe20000000800 */
[----:B------:R-:W-:Y:S01]  /*92f0*/  UMOV UR36, UR28 ;  /* 0x0000001c00247c82 */ /* 0x000fe20008000000 */
[----:B------:R-:W-:Y:S02]  /*9300*/  UIMAD UR4, UR17, UR29, UR10 ;  /* 0x0000001d110472a4 */ /* 0x000fe4000f8e020a */
[----:B------:R-:W-:Y:S02]  /*9310*/  USEL UR37, UR37, URZ, !UP1 ;  /* 0x0000003f25257287 */ /* 0x000fe4000c800000 */
[----:B------:R-:W-:-:S02]  /*9320*/  UIMAD UR35, UR35, 0x60, UR11 ;  /* 0x00000060232378a4 */ /* 0x000fc4000f8e020b */
        /* <DEDUP_REMOVED lines=14> */
.L_x_3275:
        /* <DEDUP_REMOVED lines=9> */
.L_x_3249:
        /* <DEDUP_REMOVED lines=112> */
.L_x_3260:
[----:B-1----:R-:W-:-:S05]  /*9ba0*/  IMAD.MOV.U32 R6, RZ, RZ, 0x1 ;  /* 0x00000001ff067424 */ /* 0x002fca00078e00ff */
[----:B------:R-:W-:-:S04]  /*9bb0*/  SHF.L.U32 R6, R6, 0x1f, RZ ;  /* 0x0000001f06067819 */ /* 0x000fc800000006ff */
[----:B------:R-:W1:Y:S02]  /*9bc0*/  SYNCS.PHASECHK.TRANS64.TRYWAIT P1, [R0+URZ+0x36438], R6 ;  /* 0x03643806000075a7 */ /* 0x000e64000802017f */
[----:B-1----:R-:W-:Y:S05]  /*9bd0*/  @!P1 BRA `(.L_x_3252) ;  /* 0x0000001800a09947 */ /* 0x002fea0003800000 */
.L_x_3276:
[----:B------:R-:W-:Y:S05]  /*9be0*/  @P0 BRA `(.L_x_3253) ;  /* 0x0000000000140947 */ /* 0x000fea0003800000 */
[----:B------:R-:W-:Y:S01]  /*9bf0*/  ISETP.NE.AND P1, PT, R18, RZ, PT ;  /* 0x000000ff1200720c */ /* 0x000fe20003f25270 */
[----:B------:R-:W-:-:S04]  /*9c00*/  IMAD.MOV.U32 R3, RZ, RZ, 0x6100 ;  /* 0x00006100ff037424 */ /* 0x000fc800078e00ff */
[----:B------:R2:W-:Y:S08]  /*9c10*/  SYNCS.ARRIVE.TRANS64 RZ, [R0+URZ+0x36430], R3 ;  /* 0x0364300300ff79a7 */ /* 0x0005f0000800003f */
[----:B------:R-:W-:Y:S05]  /*9c20*/  @!P1 BRA `(.L_x_3253) ;  /* 0x0000000000049947 */ /* 0x000fea0003800000 */
[----:B------:R-:W-:Y:S01]  /*9c30*/  BPT.TRAP 0x1 ;  /* 0x000000040000795c */ /* 0x000fe20000300000 */
.L_x_3253:
        /* <DEDUP_REMOVED lines=48> */
.L_x_3277:
[----:B------:R-:W-:Y:S05]  /*9f40*/  @P0 BRA `(.L_x_3255) ;  /* 0x0000000000140947 */ /* 0x000fea0003800000 */
[----:B------:R-:W-:Y:S01]  /*9f50*/  ISETP.NE.AND P1, PT, R18, RZ, PT ;  /* 0x000000ff1200720c */ /* 0x000fe20003f25270 */
[----:B--2---:R-:W-:-:S04]  /*9f60*/  IMAD.MOV.U32 R3, RZ, RZ, 0x6100 ;  /* 0x00006100ff037424 */ /* 0x004fc800078e00ff */
[----:B------:R3:W-:Y:S08]  /*9f70*/  SYNCS.ARRIVE.TRANS64 RZ, [R0+URZ+0x36418], R3 ;  /* 0x0364180300ff79a7 */ /* 0x0007f0000800003f */
[----:B------:R-:W-:Y:S05]  /*9f80*/  @!P1 BRA `(.L_x_3255) ;  /* 0x0000000000049947 */ /* 0x000fea0003800000 */
[----:B------:R-:W-:Y:S01]  /*9f90*/  BPT.TRAP 0x1 ;  /* 0x000000040000795c */ /* 0x000fe20000300000 */
.L_x_3255:
        /* <DEDUP_REMOVED lines=47> */
.L_x_3278:
        /* <DEDUP_REMOVED lines=8> */
.L_x_3257:
        /* <DEDUP_REMOVED lines=37> */
.L_x_3280:
[----:B------:R-:W-:Y:S05]  /*a560*/  @P0 BRA `(.L_x_3259) ;  /* 0x0000000000140947 */ /* 0x000fea0003800000 */
[----:B------:R-:W-:Y:S01]  /*a570*/  ISETP.NE.AND P1, PT, R18, RZ, PT ;  /* 0x000000ff1200720c */ /* 0x000fe20003f25270 */
[----:B--2---:R-:W-:-:S04]  /*a580*/  IMAD.MOV.U32 R5, RZ, RZ, 0x6100 ;  /* 0x00006100ff057424 */ /* 0x004fc800078e00ff */
[----:B------:R3:W-:Y:S08]  /*a590*/  SYNCS.ARRIVE.TRANS64 RZ, [R0+URZ+0x36410], R5 ;  /* 0x0364100500ff79a7 */ /* 0x0007f0000800003f */
[----:B------:R-:W-:Y:S05]  /*a5a0*/  @!P1 BRA `(.L_x_3259) ;  /* 0x0000000000049947 */ /* 0x000fea0003800000 */
[----:B------:R-:W-:Y:S01]  /*a5b0*/  BPT.TRAP 0x1 ;  /* 0x000000040000795c */ /* 0x000fe20000300000 */
.L_x_3259:
        /* <DEDUP_REMOVED lines=44> */
.L_x_3251:
[----:B------:R-:W-:Y:S01]  /*a880*/  ISETP.NE.AND P1, PT, R20, RZ, PT ;  /* 0x000000ff1400720c */ /* 0x000fe20003f25270 */
[----:B------:R-:W-:Y:S02]  /*a890*/  IMAD.MOV.U32 R16, RZ, RZ, 0x1 ;  /* 0x00000001ff107424 */ /* 0x000fe400078e00ff */
[----:B------:R-:W-:-:S10]  /*a8a0*/  IMAD.MOV.U32 R5, RZ, RZ, R14 ;  /* 0x000000ffff057224 */ /* 0x000fd400078e000e */
[----:B------:R-:W-:Y:S05]  /*a8b0*/  @!P1 BRA `(.L_x_3250) ;  /* 0x00000004008c9947 */ /* 0x000fea0003800000 */
[----:B------:R-:W2:Y:S02]  /*a8c0*/  SYNCS.PHASECHK.TRANS64.TRYWAIT P1, [R0+URZ+0x36438], R6 ;  /* 0x03643806000075a7 */ /* 0x000ea4000802017f */
[----:B--2---:R-:W-:Y:S05]  /*a8d0*/  @!P1 BRA `(.L_x_3261) ;  /* 0x0000000c00c09947 */ /* 0x004fea0003800000 */
.L_x_3281:
[----:B------:R-:W-:Y:S05]  /*a8e0*/  @P0 BRA `(.L_x_3262) ;  /* 0x0000000000140947 */ /* 0x000fea0003800000 */
[----:B------:R-:W-:Y:S01]  /*a8f0*/  ISETP.NE.AND P1, PT, R18, RZ, PT ;  /* 0x000000ff1200720c */ /* 0x000fe20003f25270 */
[----:B------:R-:W-:-:S04]  /*a900*/  IMAD.MOV.U32 R5, RZ, RZ, 0x6100 ;  /* 0x00006100ff057424 */ /* 0x000fc800078e00ff */
[----:B------:R3:W-:Y:S08]  /*a910*/  SYNCS.ARRIVE.TRANS64 RZ, [R0+URZ+0x36430], R5 ;  /* 0x0364300500ff79a7 */ /* 0x0007f0000800003f */
[----:B------:R-:W-:Y:S05]  /*a920*/  @!P1 BRA `(.L_x_3262) ;  /* 0x0000000000049947 */ /* 0x000fea0003800000 */
[----:B------:R-:W-:Y:S01]  /*a930*/  BPT.TRAP 0x1 ;  /* 0x000000040000795c */ /* 0x000fe20000300000 */
.L_x_3262:
        /* <DEDUP_REMOVED lines=42> */
.L_x_3282:
[----:B------:R-:W-:Y:S01]  /*abe0*/  IMAD.MOV.U32 R16, RZ, RZ, RZ ;  /* 0x000000ffff107224 */ /* 0x000fe200078e00ff */
[----:B------:R-:W-:Y:S06]  /*abf0*/  @P0 BRA `(.L_x_3264) ;  /* 0x0000000000140947 */ /* 0x000fec0003800000 */
[----:B------:R-:W-:Y:S01]  /*ac00*/  ISETP.NE.AND P1, PT, R18, RZ, PT ;  /* 0x000000ff1200720c */ /* 0x000fe20003f25270 */
[----:B-1----:R-:W-:-:S04]  /*ac10*/  IMAD.MOV.U32 R5, RZ, RZ, 0x6100 ;  /* 0x00006100ff057424 */ /* 0x002fc800078e00ff */
[----:B------:R2:W-:Y:S08]  /*ac20*/  SYNCS.ARRIVE.TRANS64 RZ, [R0+URZ+0x36418], R5 ;  /* 0x0364180500ff79a7 */ /* 0x0005f0000800003f */
[----:B------:R-:W-:Y:S05]  /*ac30*/  @!P1 BRA `(.L_x_3264) ;  /* 0x0000000000049947 */ /* 0x000fea0003800000 */
[----:B------:R-:W-:Y:S01]  /*ac40*/  BPT.TRAP 0x1 ;  /* 0x000000040000795c */ /* 0x000fe20000300000 */
.L_x_3264:
        /* <DEDUP_REMOVED lines=42> */
.L_x_3250:
[----:B------:R-:W-:-:S04]  /*aef0*/  SHF.L.U32 R3, R16, 0x1f, RZ ;  /* 0x0000001f10037819 */ /* 0x000fc800000006ff */
[----:B------:R-:W2:Y:S02]  /*af00*/  SYNCS.PHASECHK.TRANS64.TRYWAIT P1, [R0+URZ+0x36438], R3 ;  /* 0x03643803000075a7 */ /* 0x000ea4000802017f */
[----:B--2---:R-:W-:Y:S05]  /*af10*/  @!P1 BRA `(.L_x_3265) ;  /* 0x0000000800589947 */ /* 0x004fea0003800000 */
.L_x_3283:
[----:B------:R-:W-:Y:S05]  /*af20*/  @P0 BRA `(.L_x_3266) ;  /* 0x0000000000180947 */ /* 0x000fea0003800000 */
[----:B------:R-:W3:Y:S01]  /*af30*/  S2R R2, SR_TID.X ;  /* 0x0000000000027919 */ /* 0x000ee20000002100 */
[----:B--2---:R-:W-:-:S04]  /*af40*/  IMAD.MOV.U32 R3, RZ, RZ, 0x6100 ;  /* 0x00006100ff037424 */ /* 0x004fc800078e00ff */
[----:B------:R4:W-:Y:S01]  /*af50*/  SYNCS.ARRIVE.TRANS64 RZ, [R0+URZ+0x36430], R3 ;  /* 0x0364300300ff79a7 */ /* 0x0009e2000800003f */
[----:B---3--:R-:W-:-:S13]  /*af60*/  LOP3.LUT P0, RZ, R2, 0x1f, RZ, 0xc0, !PT ;  /* 0x0000001f02ff7812 */ /* 0x008fda000780c0ff */
[----:B----4-:R-:W-:Y:S05]  /*af70*/  @!P0 BRA `(.L_x_3266) ;  /* 0x0000000000048947 */ /* 0x010fea0003800000 */
[----:B------:R-:W-:Y:S01]  /*af80*/  BPT.TRAP 0x1 ;  /* 0x000000040000795c */ /* 0x000fe20000300000 */
.L_x_3266:
        /* <DEDUP_REMOVED lines=22> */
[----:B------:R-:W-:Y:S01]  /*b0f0*/  SEL R8, RZ, 0x1, P0 ;  /* 0x00000001ff087807 */ /* 0x000fe20000000000 */
        /* <DEDUP_REMOVED lines=20> */
[----:B---3--:R-:W-:Y:S01]  /*b240*/  NOP ;  /* 0x0000000000007918 */ /* 0x008fe20000000000 */
.L_x_3247:
[----:B------:R-:W-:Y:S05]  /*b250*/  BSYNC B0 ;  /* 0x0000000000007941 */ /* 0x000fea0003800000 */
.L_x_3243:
[----:B------:R-:W-:-:S03]  /*b260*/  UMOV UR7, 0xffffffff ;  /* 0xffffffff00077882 */ /* 0x000fc60000000000 */
[----:B------:R-:W-:Y:S05]  /*b270*/  BRA.DIV UR7, `(.L_x_3267) ;  /* 0x0000000607947947 */ /* 0x000fea000b800000 */
[----:B------:R-:W-:-:S13]  /*b280*/  ELECT P6, URZ, PT ;  /* 0x00000000003f782f */ /* 0x000fda00038c0000 */
.L_x_3286:
[----:B------:R-:W-:Y:S05]  /*b290*/  @!P6 BRA `(.L_x_3125) ;  /* 0x000000000074e947 */ /* 0x000fea0003800000 */
[----:B-12---:R-:W2:Y:S02]  /*b2a0*/  LDL.LU R0, [R1+0x4] ;  /* 0x0000040001007983 */ /* 0x006ea40000300800 */
[----:B--2---:R-:W-:-:S04]  /*b2b0*/  LOP3.LUT R0, R0, 0x2, RZ, 0xfc, !PT ;  /* 0x0000000200007812 */ /* 0x004fc800078efcff */
[----:B------:R-:W-:-:S13]  /*b2c0*/  ISETP.NE.AND P2, PT, R0, 0x3, PT ;  /* 0x000000030000780c */ /* 0x000fda0003f45270 */
[----:B------:R-:W-:Y:S05]  /*b2d0*/  @!P2 BRA `(.L_x_3268) ;  /* 0x000000000004a947 */ /* 0x000fea0003800000 */
[----:B------:R-:W-:Y:S01]  /*b2e0*/  BPT.TRAP 0x1 ;  /* 0x000000040000795c */ /* 0x000fe20000300000 */
.L_x_3268:
        /* <DEDUP_REMOVED lines=15> */
.L_x_3287:
[----:B------:R-:W2:Y:S02]  /*b3e0*/  SYNCS.PHASECHK.TRANS64.TRYWAIT P0, [R3+URZ], R2 ;  /* 0x00000002030075a7 */ /* 0x000ea4000800017f */
[----:B--2---:R-:W-:Y:S05]  /*b3f0*/  @!P0 BRA `(.L_x_3270) ;  /* 0x0000000400688947 */ /* 0x004fea0003800000 */
.L_x_3288:
[----:B------:R-:W-:Y:S05]  /*b400*/  @!P2 BRA `(.L_x_3271) ;  /* 0x000000000004a947 */ /* 0x000fea0003800000 */
[----:B------:R-:W-:Y:S01]  /*b410*/  BPT.TRAP 0x1 ;  /* 0x000000040000795c */ /* 0x000fe20000300000 */
.L_x_3271:
[----:B------:R-:W-:-:S07]  /*b420*/  SHF.L.U32 R16, R16, 0x1f, RZ ;  /* 0x0000001f10107819 */ /* 0x000fce00000006ff */
.L_x_3272:
[----:B---3--:R3:W4:Y:S02]  /*b430*/  SYNCS.PHASECHK.TRANS64.TRYWAIT P0, [R9+URZ+0x36438], R16 ;  /* 0x03643810090075a7 */ /* 0x008724000800017f */
[----:B----4-:R-:W-:Y:S05]  /*b440*/  @!P0 NANOSLEEP.SYNCS 0x989680 ;  /* 0x009896800000895d */ /* 0x010fea0003900000 */
[----:B------:R-:W4:Y:S02]  /*b450*/  @!P0 SYNCS.PHASECHK.TRANS64 P0, [R9+URZ+0x36438], R16 ;  /* 0x03643810090085a7 */ /* 0x000f24000800007f */
[----:B----4-:R-:W-:Y:S05]  /*b460*/  @!P0 BRA `(.L_x_3272) ;  /* 0xfffffffc00f08947 */ /* 0x010fea000383ffff */
.L_x_3125:
[----:B------:R-:W-:Y:S05]  /*b470*/  BSYNC B6 ;  /* 0x0000000000067941 */ /* 0x000fea0003800000 */
.L_x_3117:
[----:B------:R-:W-:Y:S05]  /*b480*/  EXIT ;  /* 0x000000000000794d */ /* 0x000fea0003800000 */
.L_x_3135:
[----:B------:R-:W-:Y:S02]  /*b490*/  IMAD.MOV.U32 R12, RZ, RZ, RZ ;  /* 0x000000ffff0c7224 */ /* 0x000fe400078e00ff */
[----:B------:R-:W-:Y:S02]  /*b4a0*/  IMAD.MOV.U32 R11, RZ, RZ, 0x1f ;  /* 0x0000001fff0b7424 */ /* 0x000fe400078e00ff */
[----:B------:R-:W-:-:S07]  /*b4b0*/  IMAD.MOV.U32 R15, RZ, RZ, -0x1 ;  /* 0xffffffffff0f7424 */ /* 0x000fce00078e00ff */
[----:B---3--:R-:W-:Y:S05]  /*b4c0*/  WARPSYNC.COLLECTIVE R15, `(.L_x_3273) ;  /* 0x000000000f087348 */ /* 0x008fea0003c00000 */
[----:B------:R1:W2:Y:S02]  /*b4d0*/  SHFL.IDX P6, R14, R13, R12, R11 ;  /* 0x0000000c0d0e7389 */ /* 0x0002a400000c000b */
[----:B-123--:R-:W-:Y:S01]  /*b4e0*/  ENDCOLLECTIVE ;  /* 0x000000000000791b */ /* 0x00efe20003800000 */
.L_x_3273:
[----:B------:R-:W-:Y:S05]  /*b4f0*/  BRA `(.L_x_3274) ;  /* 0xffffff60004c7947 */ /* 0x000fea000383ffff */
.L_x_3137:
[----:B--2---:R-:W-:-:S04]  /*b500*/  IMAD.U32 R0, RZ, RZ, UR36 ;  /* 0x00000024ff007e24 */ /* 0x004fc8000f8e00ff */
[----:B------:R2:W4:Y:S03]  /*b510*/  SYNCS.PHASECHK.TRANS64.TRYWAIT P0, [R0+URZ+0x36400], R10 ;  /* 0x0364000a000075a7 */ /* 0x000526000800017f */
[----:B----4-:R-:W-:Y:S05]  /*b520*/  @!P0 NANOSLEEP.SYNCS 0x989680 ;  /* 0x009896800000895d */ /* 0x010fea0003900000 */
[----:B------:R-:W4:Y:S02]  /*b530*/  @!P0 SYNCS.PHASECHK.TRANS64 P0, [R0+URZ+0x36400], R10 ;  /* 0x0364000a000085a7 */ /* 0x000f24000800007f */
[----:B----4-:R-:W-:Y:S05]  /*b540*/  @!P0 BRA `(.L_x_3137) ;  /* 0xfffffffc00ec8947 */ /* 0x010fea000383ffff */
[----:B------:R-:W-:Y:S05]  /*b550*/  BRA `(.L_x_3136) ;  /* 0xffffff6000887947 */ /* 0x000fea000383ffff */
.L_x_3141:
[----:B---3--:R3:W4:Y:S02]  /*b560*/  SYNCS.PHASECHK.TRANS64.TRYWAIT P1, [R3+URZ+0x36410], R10 ;  /* 0x0364100a030075a7 */ /* 0x008724000802017f */
[----:B----4-:R-:W-:Y:S05]  /*b570*/  @!P1 NANOSLEEP.SYNCS 0x989680 ;  /* 0x009896800000995d */ /* 0x010fea0003900000 */
[----:B------:R-:W4:Y:S02]  /*b580*/  @!P1 SYNCS.PHASECHK.TRANS64 P1, [R3+URZ+0x36410], R10 ;  /* 0x0364100a030095a7 */ /* 0x000f24000802007f */
[----:B----4-:R-:W-:Y:S05]  /*b590*/  @!P1 BRA `(.L_x_3141) ;  /* 0xfffffffc00f09947 */ /* 0x010fea000383ffff */
[----:B------:R-:W-:Y:S05]  /*b5a0*/  BRA `(.L_x_3140) ;  /* 0xffffff6800487947 */ /* 0x000fea000383ffff */
.L_x_3145:
[----:B-1----:R-:W-:-:S04]  /*b5b0*/  IMAD.U32 R121, RZ, RZ, UR36 ;  /* 0x00000024ff797e24 */ /* 0x002fc8000f8e00ff */
[----:B------:R1:W2:Y:S03]  /*b5c0*/  SYNCS.PHASECHK.TRANS64.TRYWAIT P1, [R121+URZ+0x36430], R14 ;  /* 0x0364300e790075a7 */ /* 0x0002a6000802017f */
[----:B--2---:R-:W-:Y:S05]  /*b5d0*/  @!P1 NANOSLEEP.SYNCS 0x989680 ;  /* 0x009896800000995d */ /* 0x004fea0003900000 */
[----:B------:R-:W2:Y:S02]  /*b5e0*/  @!P1 SYNCS.PHASECHK.TRANS64 P1, [R121+URZ+0x36430], R14 ;  /* 0x0364300e790095a7 */ /* 0x000ea4000802007f */
[----:B--2---:R-:W-:Y:S05]  /*b5f0*/  @!P1 BRA `(.L_x_3145) ;  /* 0xfffffffc00ec9947 */ /* 0x004fea000383ffff */
[----:B------:R-:W-:Y:S05]  /*b600*/  BRA `(.L_x_3144) ;  /* 0xffffff70006c7947 */ /* 0x000fea000383ffff */
.L_x_3248:
[----:B-1----:R1:W2:Y:S02]  /*b610*/  SYNCS.PHASECHK.TRANS64.TRYWAIT P1, [R0+URZ+0x36420], R6 ;  /* 0x03642006000075a7 */ /* 0x0022a4000802017f */
[----:B--2---:R-:W-:Y:S05]  /*b620*/  @!P1 NANOSLEEP.SYNCS 0x989680 ;  /* 0x009896800000995d */ /* 0x004fea0003900000 */
[----:B------:R-:W2:Y:S02]  /*b630*/  @!P1 SYNCS.PHASECHK.TRANS64 P1, [R0+URZ+0x36420], R6 ;  /* 0x03642006000095a7 */ /* 0x000ea4000802007f */
[----:B--2---:R-:W-:Y:S05]  /*b640*/  @!P1 BRA `(.L_x_3248) ;  /* 0xfffffffc00f09947 */ /* 0x004fea000383ffff */
[----:B------:R-:W-:Y:S05]  /*b650*/  BRA `(.L_x_3275) ;  /* 0xffffffdc006c7947 */ /* 0x000fea000383ffff */
.L_x_3252:
[----:B-1----:R1:W2:Y:S02]  /*b660*/  SYNCS.PHASECHK.TRANS64.TRYWAIT P1, [R0+URZ+0x36438], R6 ;  /* 0x03643806000075a7 */ /* 0x0022a4000802017f */
[----:B--2---:R-:W-:Y:S05]  /*b670*/  @!P1 NANOSLEEP.SYNCS 0x989680 ;  /* 0x009896800000995d */ /* 0x004fea0003900000 */
[----:B------:R-:W2:Y:S02]  /*b680*/  @!P1 SYNCS.PHASECHK.TRANS64 P1, [R0+URZ+0x36438], R6 ;  /* 0x03643806000095a7 */ /* 0x000ea4000802007f */
[----:B--2---:R-:W-:Y:S05]  /*b690*/  @!P1 BRA `(.L_x_3252) ;  /* 0xfffffffc00f09947 */ /* 0x004fea000383ffff */
[----:B------:R-:W-:Y:S05]  /*b6a0*/  BRA `(.L_x_3276) ;  /* 0xffffffe4004c7947 */ /* 0x000fea000383ffff */
.L_x_3254:
[----:B--2---:R2:W3:Y:S02]  /*b6b0*/  SYNCS.PHASECHK.TRANS64.TRYWAIT P1, [R0+URZ+0x36428], R3 ;  /* 0x03642803000075a7 */ /* 0x0044e4000802017f */
[----:B---3--:R-:W-:Y:S05]  /*b6c0*/  @!P1 NANOSLEEP.SYNCS 0x989680 ;  /* 0x009896800000995d */ /* 0x008fea0003900000 */
[----:B------:R-:W3:Y:S02]  /*b6d0*/  @!P1 SYNCS.PHASECHK.TRANS64 P1, [R0+URZ+0x36428], R3 ;  /* 0x03642803000095a7 */ /* 0x000ee4000802007f */
[----:B---3--:R-:W-:Y:S05]  /*b6e0*/  @!P1 BRA `(.L_x_3254) ;  /* 0xfffffffc00f09947 */ /* 0x008fea000383ffff */
[----:B------:R-:W-:Y:S05]  /*b6f0*/  BRA `(.L_x_3277) ;  /* 0xffffffe800107947 */ /* 0x000fea000383ffff */
.L_x_3256:
        /* <DEDUP_REMOVED lines=8> */
.L_x_3258:
[----:B------:R-:W-:-:S07]  /*b780*/  SHF.L.U32 R5, R7, 0x1f, RZ ;  /* 0x0000001f07057819 */ /* 0x000fce00000006ff */
.L_x_3279:
[----:B--2---:R2:W3:Y:S02]  /*b790*/  SYNCS.PHASECHK.TRANS64.TRYWAIT P1, [R0+URZ+0x36420], R5 ;  /* 0x03642005000075a7 */ /* 0x0044e4000802017f */
[----:B---3--:R-:W-:Y:S05]  /*b7a0*/  @!P1 NANOSLEEP.SYNCS 0x989680 ;  /* 0x009896800000995d */ /* 0x008fea0003900000 */
[----:B------:R-:W3:Y:S02]  /*b7b0*/  @!P1 SYNCS.PHASECHK.TRANS64 P1, [R0+URZ+0x36420], R5 ;  /* 0x03642005000095a7 */ /* 0x000ee4000802007f */
[----:B---3--:R-:W-:Y:S05]  /*b7c0*/  @!P1 BRA `(.L_x_3279) ;  /* 0xfffffffc00f09947 */ /* 0x008fea000383ffff */
[----:B------:R-:W-:Y:S05]  /*b7d0*/  BRA `(.L_x_3280) ;  /* 0xffffffec00607947 */ /* 0x000fea000383ffff */
.L_x_3261:
[----:B--2---:R2:W3:Y:S02]  /*b7e0*/  SYNCS.PHASECHK.TRANS64.TRYWAIT P1, [R0+URZ+0x36438], R6 ;  /* 0x03643806000075a7 */ /* 0x0044e4000802017f */
[----:B---3--:R-:W-:Y:S05]  /*b7f0*/  @!P1 NANOSLEEP.SYNCS 0x989680 ;  /* 0x009896800000995d */ /* 0x008fea0003900000 */
[----:B------:R-:W3:Y:S02]  /*b800*/  @!P1 SYNCS.PHASECHK.TRANS64 P1, [R0+URZ+0x36438], R6 ;  /* 0x03643806000095a7 */ /* 0x000ee4000802007f */
[----:B---3--:R-:W-:Y:S05]  /*b810*/  @!P1 BRA `(.L_x_3261) ;  /* 0xfffffffc00f09947 */ /* 0x008fea000383ffff */
[----:B------:R-:W-:Y:S05]  /*b820*/  BRA `(.L_x_3281) ;  /* 0xfffffff0002c7947 */ /* 0x000fea000383ffff */
.L_x_3263:
[----:B-1----:R1:W2:Y:S02]  /*b830*/  SYNCS.PHASECHK.TRANS64.TRYWAIT P1, [R0+URZ+0x36428], R5 ;  /* 0x03642805000075a7 */ /* 0x0022a4000802017f */
[----:B--2---:R-:W-:Y:S05]  /*b840*/  @!P1 NANOSLEEP.SYNCS 0x989680 ;  /* 0x009896800000995d */ /* 0x004fea0003900000 */
[----:B------:R-:W2:Y:S02]  /*b850*/  @!P1 SYNCS.PHASECHK.TRANS64 P1, [R0+URZ+0x36428], R5 ;  /* 0x03642805000095a7 */ /* 0x000ea4000802007f */
[----:B--2---:R-:W-:Y:S05]  /*b860*/  @!P1 BRA `(.L_x_3263) ;  /* 0xfffffffc00f09947 */ /* 0x004fea000383ffff */
[----:B------:R-:W-:Y:S05]  /*b870*/  BRA `(.L_x_3282) ;  /* 0xfffffff000d87947 */ /* 0x000fea000383ffff */
.L_x_3265:
[----:B--2---:R2:W3:Y:S02]  /*b880*/  SYNCS.PHASECHK.TRANS64.TRYWAIT P1, [R0+URZ+0x36438], R3 ;  /* 0x03643803000075a7 */ /* 0x0044e4000802017f */
[----:B---3--:R-:W-:Y:S05]  /*b890*/  @!P1 NANOSLEEP.SYNCS 0x989680 ;  /* 0x009896800000995d */ /* 0x008fea0003900000 */
[----:B------:R-:W3:Y:S02]  /*b8a0*/  @!P1 SYNCS.PHASECHK.TRANS64 P1, [R0+URZ+0x36438], R3 ;  /* 0x03643803000095a7 */ /* 0x000ee4000802007f */
[----:B---3--:R-:W-:Y:S05]  /*b8b0*/  @!P1 BRA `(.L_x_3265) ;  /* 0xfffffffc00f09947 */ /* 0x008fea000383ffff */
[----:B------:R-:W-:Y:S05]  /*b8c0*/  BRA `(.L_x_3283) ;  /* 0xfffffff400947947 */ /* 0x000fea000383ffff */
.L_x_3267:
[----:B------:R-:W-:Y:S01]  /*b8d0*/  BSSY B0, `(.L_x_3284) ;  /* 0x0000006000007945 */ /* 0x000fe20003800000 */
[----:B------:R-:W-:-:S07]  /*b8e0*/  IMAD.MOV.U32 R15, RZ, RZ, -0x1 ;  /* 0xffffffffff0f7424 */ /* 0x000fce00078e00ff */
[----:B-12---:R-:W-:Y:S05]  /*b8f0*/  WARPSYNC.COLLECTIVE R15, `(.L_x_3285) ;  /* 0x000000000f0c7348 */ /* 0x006fea0003c00000 */
[----:B------:R-:W-:Y:S02]  /*b900*/  ELECT P6, UR62, PT ;  /* 0x00000000003e782f */ /* 0x000fe400038c0000 */
[----:B------:R-:W-:Y:S01]  /*b910*/  MOV R14, UR62 ;  /* 0x0000003e000e7c02 */ /* 0x000fe20008000f00 */
[----:B-12---:R-:W-:Y:S10]  /*b920*/  ENDCOLLECTIVE ;  /* 0x000000000000791b */ /* 0x006ff40003800000 */
.L_x_3285:
[----:B------:R-:W-:Y:S05]  /*b930*/  BSYNC B0 ;  /* 0x0000000000007941 */ /* 0x000fea0003800000 */
.L_x_3284:
[----:B------:R-:W-:Y:S05]  /*b940*/  BRA `(.L_x_3286) ;  /* 0xfffffff800507947 */ /* 0x000fea000383ffff */
.L_x_3269:
[----:B-1----:R1:W2:Y:S02]  /*b950*/  SYNCS.PHASECHK.TRANS64.TRYWAIT P0, [R7+URZ], R0 ;  /* 0x00000000070075a7 */ /* 0x0022a4000800017f */
[----:B--2---:R-:W-:Y:S05]  /*b960*/  @!P0 NANOSLEEP.SYNCS 0x989680 ;  /* 0x009896800000895d */ /* 0x004fea0003900000 */
[----:B------:R-:W2:Y:S02]  /*b970*/  @!P0 SYNCS.PHASECHK.TRANS64 P0, [R7+URZ], R0 ;  /* 0x00000000070085a7 */ /* 0x000ea4000800007f */
[----:B--2---:R-:W-:Y:S05]  /*b980*/  @!P0 BRA `(.L_x_3269) ;  /* 0xfffffffc00f08947 */ /* 0x004fea000383ffff */
[----:B------:R-:W-:Y:S05]  /*b990*/  BRA `(.L_x_3287) ;  /* 0xfffffff800907947 */ /* 0x000fea000383ffff */
.L_x_3270:
[----:B--2---:R2:W3:Y:S02]  /*b9a0*/  SYNCS.PHASECHK.TRANS64.TRYWAIT P0, [R3+URZ], R2 ;  /* 0x00000002030075a7 */ /* 0x0044e4000800017f */
[----:B---3--:R-:W-:Y:S05]  /*b9b0*/  @!P0 NANOSLEEP.SYNCS 0x989680 ;  /* 0x009896800000895d */ /* 0x008fea0003900000 */
[----:B------:R-:W3:Y:S02]  /*b9c0*/  @!P0 SYNCS.PHASECHK.TRANS64 P0, [R3+URZ], R2 ;  /* 0x00000002030085a7 */ /* 0x000ee4000800007f */
[----:B---3--:R-:W-:Y:S05]  /*b9d0*/  @!P0 BRA `(.L_x_3270) ;  /* 0xfffffffc00f08947 */ /* 0x008fea000383ffff */
[----:B------:R-:W-:Y:S05]  /*b9e0*/  BRA `(.L_x_3288) ;  /* 0xfffffff800847947 */ /* 0x000fea000383ffff */
.L_x_3289:
        /* <DEDUP_REMOVED lines=9> */
.L_x_3876:


//--------------------- .text._ZN7cutlass13device_kernelIN5flash11enable_sm90INS1_16FlashAttnBwdSm90INS1_25CollectiveMainloopBwdSm90ILi2ELi1ELi1EN4cute5tupleIJNS5_1CILi1EEES8_S8_EEENS6_IJNS7_ILi64EEENS7_ILi96EEENS7_ILi192EEEEEENS_6half_tEfNS_4arch4Sm90ELb1ELb0ELb1ELb1ELb1ELb0ELb1ELb0ELi3ELi1ELi1ELi1ELb0EEENS1_21CollectiveEpilogueBwdISD_SE_SG_Li384ELb1ELb1ELi3EEENS1_25SingleTileBwdLPTSchedulerILb1ELi96ELb1EEEEEEEEEvNT_6ParamsE --------------------------
	.section	.text._ZN7cutlass13device_kernelIN5flash11enable_sm90INS1_16FlashAttnBwdSm90INS1_25CollectiveMainloopBwdSm90ILi2ELi1ELi1EN4cute5tupleIJNS5_1CILi1EEES8_S8_EEENS6_IJNS7_ILi64EEENS7_ILi96EEENS7_ILi192EEEEEENS_6half_tEfNS_4arch4Sm90ELb1ELb0ELb1ELb1ELb1ELb0ELb1ELb0ELi3ELi1ELi1ELi1ELb0EEENS1_21CollectiveEpilogueBwdISD_SE_SG_Li384ELb1ELb1ELi3EEENS1_25SingleTileBwdLPTSchedulerILb1ELi96ELb1EEEEEEEEEvNT_6ParamsE,"ax",@progbits
	.align	128
.text._ZN7cutlass13device_kernelIN5flash11enable_sm90INS1_16FlashAttnBwdSm90INS1_25CollectiveMainloopBwdSm90ILi2ELi1ELi1EN4cute5tupleIJNS5_1CILi1EEES8_S8_EEENS6_IJNS7_ILi64EEENS7_ILi96EEENS7_ILi192EEEEEENS_6half_tEfNS_4arch4Sm90ELb1ELb0ELb1ELb1ELb1ELb0ELb1ELb0ELi3ELi1ELi1ELi1ELb0EEENS1_21CollectiveEpilogueBwdISD_SE_SG_Li384ELb1ELb1ELi3EEENS1_25SingleTileBwdLPTSchedulerILb1ELi96ELb1EEEEEEEEEvNT_6ParamsE:
        .type           _ZN7cutlass13device_kernelIN5flash11enable_sm90INS1_16FlashAttnBwdSm90INS1_25CollectiveMainloopBwdSm90ILi2ELi1ELi1EN4cute5tupleIJNS5_1CILi1EEES8_S8_EEENS6_IJNS7_ILi64EEENS7_ILi96EEENS7_ILi192EEEEEENS_6half_tEfNS_4arch4Sm90ELb1ELb0ELb1ELb1ELb1ELb0ELb1ELb0ELi3ELi1ELi1ELi1ELb0EEENS1_21CollectiveEpilogueBwdISD_SE_SG_Li384ELb1ELb1ELi3EEENS1_25SingleTileBwdLPTSchedulerILb1ELi96ELb1EEEEEEEEEvNT_6ParamsE,@function
        .size           _ZN7cutlass13device_kernelIN5flash11enable_sm90INS1_16FlashAttnBwdSm90INS1_25CollectiveMainloopBwdSm90ILi2ELi1ELi1EN4cute5tupleIJNS5_1CILi1EEES8_S8_EEENS6_IJNS7_ILi64EEENS7_ILi96EEENS7_ILi192EEEEEENS_6half_tEfNS_4arch4Sm90ELb1ELb0ELb1ELb1ELb1ELb0ELb1ELb0ELi3ELi1ELi1ELi1ELb0EEENS1_21CollectiveEpilogueBwdISD_SE_SG_Li384ELb1ELb1ELi3EEENS1_25SingleTileBwdLPTSchedulerILb1ELi96ELb1EEEEEEEEEvNT_6ParamsE,(.L_x_3877 - _ZN7cutlass13device_kernelIN5flash11enable_sm90INS1_16FlashAttnBwdSm90INS1_25CollectiveMainloopBwdSm90ILi2ELi1ELi1EN4cute5tupleIJNS5_1CILi1EEES8_S8_EEENS6_IJNS7_ILi64EEENS7_ILi96EEENS7_ILi192EEEEEENS_6half_tEfNS_4arch4Sm90ELb1ELb0ELb1ELb1ELb1ELb0ELb1ELb0ELi3ELi1ELi1ELi1ELb0EEENS1_21CollectiveEpilogueBwdISD_SE_SG_Li384ELb1ELb1ELi3EEENS1_25SingleTileBwdLPTSchedulerILb1ELi96ELb1EEEEEEEEEvNT_6ParamsE)
        .other          _ZN7cutlass13device_kernelIN5flash11enable_sm90INS1_16FlashAttnBwdSm90INS1_25CollectiveMainloopBwdSm90ILi2ELi1ELi1EN4cute5tupleIJNS5_1CILi1EEES8_S8_EEENS6_IJNS7_ILi64EEENS7_ILi96EEENS7_ILi192EEEEEENS_6half_tEfNS_4arch4Sm90ELb1ELb0ELb1ELb1ELb1ELb0ELb1ELb0ELi3ELi1ELi1ELi1ELb0EEENS1_21CollectiveEpilogueBwdISD_SE_SG_Li384ELb1ELb1ELi3EEENS1_25SingleTileBwdLPTSchedulerILb1ELi96ELb1EEEEEEEEEvNT_6ParamsE,@"STO_CUDA_ENTRY STV_DEFAULT"
_ZN7cutlass13device_kernelIN5flash11enable_sm90INS1_16FlashAttnBwdSm90INS1_25CollectiveMainloopBwdSm90ILi2ELi1ELi1EN4cute5tupleIJNS5_1CILi1EEES8_S8_EEENS6_IJNS7_ILi64EEENS7_ILi96EEENS7_ILi192EEEEEENS_6half_tEfNS_4arch4Sm90ELb1ELb0ELb1ELb1ELb1ELb0ELb1ELb0ELi3ELi1ELi1ELi1ELb0EEENS1_21CollectiveEpilogueBwdISD_SE_SG_Li384ELb1ELb1ELi3EEENS1_25SingleTileBwdLPTSchedulerILb1ELi96ELb1EEEEEEEEEvNT_6ParamsE:
        /* <DEDUP_REMOVED lines=23> */
.L_x_3291:
[----:B------:R-:W-:Y:S05]  /*0170*/  BSYNC B0 ;  /* 0x0000000000007941 */ /* 0x000fea0003800000 */
.L_x_3290:
        /* <DEDUP_REMOVED lines=34> */
.L_x_3292:
        /* <DEDUP_REMOVED lines=20> */
.L_x_3293:
        /* <DEDUP_REMOVED lines=9> */
.L_x_3296:
        /* <DEDUP_REMOVED lines=32> */
.L_x_3297:
[----:B------:R-:W-:Y:S01]  /*0770*/  ULDC UR8, c[0x0][0x8c4] ;  /* 0x0002310000087ab9 */ /* 0x000fe20000000800 */
[----:B------:R-:W-:Y:S01]  /*0780*/  UMOV UR7, UR9 ;  /* 0x0000000900077c82 */ /* 0x000fe20008000000 */
[----:B------:R-:W-:-:S11]  /*0790*/  UISETP.NE.AND UP0, UPT, UR8, 0x1, UPT ;  /* 0x000000010800788c */ /* 0x000fd6000bf05270 */
[----:B------:R-:W-:Y:S02]  /*07a0*/  @UP0 ULDC.64 UR10, c[0x0][0x8c8] ;  /* 0x00023200000a0ab9 */ /* 0x000fe40000000a00 */
[----:B------:R-:W-:-:S04]  /*07b0*/  UIMAD.WIDE.U32 UR4, UR9, UR10, URZ ;  /* 0x0000000a090472a5 */ /* 0x000fc8000f8e003f */
[----:B------:R-:W-:-:S04]  /*07c0*/  @UP0 USHF.R.U32.HI UR7, URZ, UR11, UR5 ;  /* 0x0000000b3f070299 */ /* 0x000fc80008011605 */
[----:B------:R-:W-:-:S12]  /*07d0*/  UIMAD UR4, UR7, UR8, URZ ;  /* 0x00000008070472a4 */ /* 0x000fd8000f8e023f */
.L_x_3298:
[----:B------:R-:W1:Y:S01]  /*07e0*/  LDC R2, c[0x0][0x8b8] ;  /* 0x00022e00ff027b82 */ /* 0x000e620000000800 */
[----:B------:R-:W-:Y:S01]  /*07f0*/  UIADD3 UR4, UR9, -UR4, URZ ;  /* 0x8000000409047290 */ /* 0x000fe2000fffe03f */
[----:B------:R-:W-:Y:S02]  /*0800*/  ULDC UR5, c[0x0][0x8c4] ;  /* 0x0002310000057ab9 */ /* 0x000fe40000000800 */
[----:B------:R-:W-:Y:S01]  /*0810*/  ULDC.64 UR8, c[0x0][0x8f8] ;  /* 0x00023e0000087ab9 */ /* 0x000fe20000000a00 */
[----:B------:R-:W-:Y:S01]  /*0820*/  UIMAD UR4, UR6, UR5, UR4 ;  /* 0x00000005060472a4 */ /* 0x000fe2000f8e0204 */
[----:B------:R-:W-:-:S04]  /*0830*/  ISETP.NE.U32.AND P0, PT, RZ, UR8, PT ;  /* 0x00000008ff007c0c */ /* 0x000fc8000bf05070 */
[----:B------:R-:W-:Y:S01]  /*0840*/  ISETP.NE.AND.EX P0, PT, RZ, UR9, PT, P0 ;  /* 0x00000009ff007c0c */ /* 0x000fe2000bf05300 */
[----:B------:R-:W-:Y:S01]  /*0850*/  IMAD.U32 R5, RZ, RZ, UR4 ;  /* 0x00000004ff057e24 */ /* 0x000fe2000f8e00ff */
[----:B-1----:R-:W-:-:S13]  /*0860*/  ISETP.NE.AND P1, PT, R2, 0x1, PT ;  /* 0x000000010200780c */ /* 0x002fda0003f25270 */
[----:B------:R-:W1:Y:S08]  /*0870*/  @P1 LDC R0, c[0x0][0x8bc] ;  /* 0x00022f00ff001b82 */ /* 0x000e700000000800 */
[----:B------:R-:W2:Y:S01]  /*0880*/  @P1 LDC R3, c[0x0][0x8c0] ;  /* 0x00023000ff031b82 */ /* 0x000ea20000000800 */
[----:B-1----:R-:W-:-:S05]  /*0890*/  @P1 IMAD.HI.U32 R0, R0, UR4, RZ ;  /* 0x0000000400001c27 */ /* 0x002fca000f8e00ff */
[----:B--2---:R-:W-:-:S05]  /*08a0*/  @P1 SHF.R.U32.HI R5, RZ, R3, R0 ;  /* 0x00000003ff051219 */ /* 0x004fca0000011600 */
[----:B------:R-:W-:-:S04]  /*08b0*/  IMAD.MOV R3, RZ, RZ, -R5 ;  /* 0x000000ffff037224 */ /* 0x000fc800078e0a05 */
[----:B------:R-:W-:-:S05]  /*08c0*/  IMAD R8, R2, R3, UR4 ;  /* 0x0000000402087e24 */ /* 0x000fca000f8e0203 */
[----:B------:R1:W-:Y:S01]  /*08d0*/  STL [R1+0x10], R8 ;  /* 0x0000100801007387 */ /* 0x0003e20000100800 */
[----:B------:R-:W-:Y:S05]  /*08e0*/  @!P0 BRA `(.L_x_3299) ;  /* 0x0000000000108947 */ /* 0x000fea0003800000 */
[----:B------:R-:W2:Y:S02]  /*08f0*/  LDC.64 R2, c[0x0][0x8f8] ;  /* 0x00023e00ff027b82 */ /* 0x000ea40000000a00 */
[----:B--2---:R-:W-:-:S05]  /*0900*/  IMAD.WIDE R2, R5, 0x4, R2 ;  /* 0x0000000405027825 */ /* 0x004fca00078e0202 */
[----:B------:R3:W5:Y:S01]  /*0910*/  LDG.E R0, desc[UR38][R2.64] ;  /* 0x0000002602007981 */ /* 0x000762000c1e1900 */
[----:B------:R-:W-:Y:S05]  /*0920*/  BRA `(.L_x_3300) ;  /* 0x00000000002c7947 */ /* 0x000fea0003800000 */
.L_x_3299:
        /* <DEDUP_REMOVED lines=10> */
.L_x_3301:
[----:B------:R-:W2:Y:S02]  /*09d0*/  LDC R0, c[0x0][0x8ec] ;  /* 0x00023b00ff007b82 */ /* 0x000ea40000000800 */
.L_x_3300:
[----:B--2--5:R-:W-:-:S04]  /*09e0*/  VIADD R0, R0, 0x5f ;  /* 0x0000005f00007836 */ /* 0x024fc80000000000 */
[----:B------:R-:W-:-:S05]  /*09f0*/  IMAD.HI R0, R0, 0x2aaaaaab, RZ ;  /* 0x2aaaaaab00007827 */ /* 0x000fca00078e02ff */
[----:B---3--:R-:W-:-:S04]  /*0a00*/  SHF.R.U32.HI R3, RZ, 0x1f, R0 ;  /* 0x0000001fff037819 */ /* 0x008fc80000011600 */
[----:B------:R-:W-:-:S04]  /*0a10*/  LEA.HI.SX32 R3, R0, R3, 0x1c ;  /* 0x0000000300037211 */ /* 0x000fc800078fe2ff */
[----:B------:R-:W-:Y:S01]  /*0a20*/  ISETP.GT.AND P0, PT, R3, UR7, PT ;  /* 0x0000000703007c0c */ /* 0x000fe2000bf04270 */
[----:B------:R-:W-:-:S03]  /*0a30*/  ULOP3.LUT UR7, URZ, UR7, URZ, 0x33, !UPT ;  /* 0x000000073f077292 */ /* 0x000fc6000f8e333f */
[----:B------:R-:W-:-:S03]  /*0a40*/  SEL R6, R5, 0xffffffff, P0 ;  /* 0xffffffff05067807 */ /* 0x000fc60000000000 */
[----:B------:R-:W-:Y:S01]  /*0a50*/  VIADD R4, R3, UR7 ;  /* 0x0000000703047c36 */ /* 0x000fe20008000000 */
[----:B------:R-:W-:Y:S01]  /*0a60*/  ISETP.GE.AND P0, PT, R6, RZ, PT ;  /* 0x000000ff0600720c */ /* 0x000fe20003f06270 */
[----:B------:R2:W-:Y:S04]  /*0a70*/  STL [R1+0xc], R6 ;  /* 0x00000c0601007387 */ /* 0x0005e80000100800 */
[----:B------:R2:W-:Y:S08]  /*0a80*/  STL [R1+0x14], R4 ;  /* 0x0000140401007387 */ /* 0x0005f00000100800 */
[----:B------:R-:W-:Y:S05]  /*0a90*/  @!P0 BRA `(.L_x_3302) ;  /* 0x000000b000c08947 */ /* 0x000fea0003800000 */
[----:B------:R-:W-:Y:S01]  /*0aa0*/  SHF.R.S32.HI R0, RZ, 0x1f, R8 ;  /* 0x0000001fff007819 */ /* 0x000fe20000011408 */
[----:B------:R-:W-:Y:S01]  /*0ab0*/  ULDC.64 UR4, c[0x0][0x780] ;  /* 0x0001e00000047ab9 */ /* 0x000fe20000000a00 */
[----:B------:R-:W3:Y:S01]  /*0ac0*/  LDC R17, c[0x0][0x290] ;  /* 0x0000a400ff117b82 */ /* 0x000ee20000000800 */
[----:B------:R-:W-:Y:S02]  /*0ad0*/  ISETP.NE.U32.AND P0, PT, RZ, UR4, PT ;  /* 0x00000004ff007c0c */ /* 0x000fe4000bf05070 */
[----:B------:R4:W-:Y:S02]  /*0ae0*/  STL [R1+0x18], R0 ;  /* 0x0000180001007387 */ /* 0x0009e40000100800 */
[----:B------:R-:W-:-:S13]  /*0af0*/  ISETP.NE.AND.EX P0, PT, RZ, UR5, PT, P0 ;  /* 0x00000005ff007c0c */ /* 0x000fda000bf05300 */
[----:B----4-:R-:W-:Y:S05]  /*0b00*/  @!P0 BRA `(.L_x_3303) ;  /* 0x0000000000108947 */ /* 0x010fea0003800000 */
[----:B------:R-:W4:Y:S02]  /*0b10*/  LDC.64 R18, c[0x0][0x780] ;  /* 0x0001e000ff127b82 */ /* 0x000f240000000a00 */
[----:B----4-:R-:W-:-:S06]  /*0b20*/  IMAD.WIDE R18, R6, 0x4, R18 ;  /* 0x0000000406127825 */ /* 0x010fcc00078e0212 */
[----:B------:R4:W5:Y:S01]  /*0b30*/  LDG.E R18, desc[UR38][R18.64] ;  /* 0x0000002612127981 */ /* 0x000962000c1e1900 */
[----:B------:R-:W-:Y:S05]  /*0b40*/  BRA `(.L_x_3304) ;  /* 0x0000000000287947 */ /* 0x000fea0003800000 */
.L_x_3303:
[----:B------:R-:W-:Y:S01]  /*0b50*/  ULDC.64 UR4, c[0x0][0x770] ;  /* 0x0001dc0000047ab9 */ /* 0x000fe20000000a00 */
[----:B------:R-:W4:Y:S01]  /*0b60*/  LDC R18, c[0x0][0x280] ;  /* 0x0000a000ff127b82 */ /* 0x000f220000000800 */
[----:B------:R-:W-:-:S04]  /*0b70*/  ISETP.NE.U32.AND P0, PT, RZ, UR4, PT ;  /* 0x00000004ff007c0c */ /* 0x000fc8000bf05070 */
[----:B------:R-:W-:-:S13]  /*0b80*/  ISETP.NE.AND.EX P0, PT, RZ, UR5, PT, P0 ;  /* 0x00000005ff007c0c */ /* 0x000fda000bf05300 */
[----:B------:R-:W-:Y:S05]  /*0b90*/  @!P0 BRA `(.L_x_3304) ;  /* 0x0000000000148947 */ /* 0x000fea0003800000 */
[----:B------:R-:W5:Y:S02]  /*0ba0*/  LDC.64 R2, c[0x0][0x770] ;  /* 0x0001dc00ff027b82 */ /* 0x000f640000000a00 */
[----:B-----5:R-:W-:-:S05]  /*0bb0*/  IMAD.WIDE R2, R6, 0x4, R2 ;  /* 0x0000000406027825 */ /* 0x020fca00078e0202 */
[----:B----4-:R-:W4:Y:S04]  /*0bc0*/  LDG.E R18, desc[UR38][R2.64] ;  /* 0x0000002602127981 */ /* 0x010f28000c1e1900 */
[----:B------:R-:W4:Y:S02]  /*0bd0*/  LDG.E R5, desc[UR38][R2.64+0x4] ;  /* 0x0000042602057981 */ /* 0x000f24000c1e1900 */
[----:B----4-:R-:W-:-:S07]  /*0be0*/  IMAD.IADD R18, R5, 0x1, -R18 ;  /* 0x0000000105127824 */ /* 0x010fce00078e0a12 */
.L_x_3304:
[----:B------:R-:W-:Y:S02]  /*0bf0*/  ULDC.64 UR4, c[0x0][0x788] ;  /* 0x0001e20000047ab9 */ /* 0x000fe40000000a00 */
[----:B------:R-:W-:-:S04]  /*0c00*/  ISETP.NE.U32.AND P0, PT, RZ, UR4, PT ;  /* 0x00000004ff007c0c */ /* 0x000fc8000bf05070 */
[----:B------:R-:W-:-:S13]  /*0c10*/  ISETP.NE.AND.EX P0, PT, RZ, UR5, PT, P0 ;  /* 0x00000005ff007c0c */ /* 0x000fda000bf05300 */
[----:B------:R-:W-:Y:S05]  /*0c20*/  @!P0 BRA `(.L_x_3305) ;  /* 0x0000000000108947 */ /* 0x000fea0003800000 */
[----:B------:R-:W1:Y:S02]  /*0c30*/  LDC.64 R2, c[0x0][0x788] ;  /* 0x0001e200ff027b82 */ /* 0x000e640000000a00 */
[----:B-1----:R-:W-:-:S05]  /*0c40*/  IMAD.WIDE R2, R6, 0x4, R2 ;  /* 0x0000000406027825 */ /* 0x002fca00078e0202 */
[----:B---3--:R1:W5:Y:S01]  /*0c50*/  LDG.E R17, desc[UR38][R2.64] ;  /* 0x0000002602117981 */ /* 0x008362000c1e1900 */
[----:B------:R-:W-:Y:S05]  /*0c60*/  BRA `(.L_x_3306) ;  /* 0x0000000000247947 */ /* 0x000fea0003800000 */
.L_x_3305:
[----:B------:R-:W-:Y:S02]  /*0c70*/  ULDC.64 UR4, c[0x0][0x778] ;  /* 0x0001de0000047ab9 */ /* 0x000fe40000000a00 */
[----:B------:R-:W-:-:S04]  /*0c80*/  ISETP.NE.U32.AND P0, PT, RZ, UR4, PT ;  /* 0x00000004ff007c0c */ /* 0x000fc8000bf05070 */
[----:B------:R-:W-:-:S13]  /*0c90*/  ISETP.NE.AND.EX P0, PT, RZ, UR5, PT, P0 ;  /* 0x00000005ff007c0c */ /* 0x000fda000bf05300 */
[----:B------:R-:W-:Y:S05]  /*0ca0*/  @!P0 BRA `(.L_x_3306) ;  /* 0x0000000000148947 */ /* 0x000fea0003800000 */
[----:B------:R-:W1:Y:S02]  /*0cb0*/  LDC.64 R2, c[0x0][0x778] ;  /* 0x0001de00ff027b82 */ /* 0x000e640000000a00 */
[----:B-1----:R-:W-:-:S05]  /*0cc0*/  IMAD.WIDE R2, R6, 0x4, R2 ;  /* 0x0000000406027825 */ /* 0x002fca00078e0202 */
[----:B---3--:R-:W3:Y:S04]  /*0cd0*/  LDG.E R17, desc[UR38][R2.64] ;  /* 0x0000002602117981 */ /* 0x008ee8000c1e1900 */
[----:B------:R-:W3:Y:S02]  /*0ce0*/  LDG.E R0, desc[UR38][R2.64+0x4] ;  /* 0x0000042602007981 */ /* 0x000ee4000c1e1900 */
[----:B---3--:R-:W-:-:S07]  /*0cf0*/  IMAD.IADD R17, R0, 0x1, -R17 ;  /* 0x0000000100117824 */ /* 0x008fce00078e0a11 */
.L_x_3306:
[----:B---345:R-:W-:Y:S01]  /*0d00*/  IMAD.IADD R0, R18, 0x1, -R17 ;  /* 0x0000000112007824 */ /* 0x038fe200078e0a11 */
        /* <DEDUP_REMOVED lines=18> */
[----:B--2---:R-:W-:Y:S02]  /*0e30*/  SHF.R.S32.HI R4, RZ, 0x6, R3 ;  /* 0x00000006ff047819 */ /* 0x004fe40000011403 */
        /* <DEDUP_REMOVED lines=69> */
.L_x_3309:
        /* <DEDUP_REMOVED lines=15> */
.L_x_3308:
        /* <DEDUP_REMOVED lines=20> */
.L_x_3311:
        /* <DEDUP_REMOVED lines=15> */
.L_x_3310:
        /* <DEDUP_REMOVED lines=8> */
.L_x_3469:
        /* <DEDUP_REMOVED lines=21> */
.L_x_3313:
[----:B------:R-:W3:Y:S04]  /*1780*/  LDL R20, [R1+0x14] ;  /* 0x0000140001147983 */ /* 0x000ee80000100800 */
[----:B------:R-:W4:Y:S01]  /*1790*/  LDL.LU R19, [R1+0x4] ;  /* 0x0000040001137983 */ /* 0x000f220000300800 */
        /* <DEDUP_REMOVED lines=96> */
[----:B---3--:R-:W-:-:S04]  /*1da0*/  IMAD R17, R20, -0x60, R17 ;  /* 0xffffffa014117824 */ /* 0x008fc800078e0211 */
[----:B------:R-:W-:Y:S01]  /*1db0*/  IMAD.IADD R2, R17, 0x1, -R157 ;  /* 0x0000000111027824 */ /* 0x000fe200078e0a9d */
[----:B------:R-:W-:Y:S02]  /*1dc0*/  IADD3 R18, -R18, 0x1, R17 ;  /* 0x0000000112127810 */ /* 0x000fe40007ffe111 */
[----:B----4-:R-:W-:Y:S02]  /*1dd0*/  LOP3.LUT R8, R19, 0x1, RZ, 0xfc, !PT ;  /* 0x0000000113087812 */ /* 0x010fe400078efcff */
[----:B------:R2:W-:Y:S01]  /*1de0*/  STL [R1], R2 ;  /* 0x0000000201007387 */ /* 0x0005e20000100800 */
[----:B------:R-:W-:-:S03]  /*1df0*/  IMAD.IADD R157, R18, 0x1, -R157 ;  /* 0x00000001129d7824 */ /* 0x000fc600078e0a9d */
[----:B------:R3:W-:Y:S01]  /*1e00*/  STL [R1+0x4], R3 ;  /* 0x0000040301007387 */ /* 0x0007e20000100800 */
[----:B--2---:R-:W-:-:S07]  /*1e10*/  IMAD.MOV.U32 R2, RZ, RZ, RZ ;  /* 0x000000ffff027224 */ /* 0x004fce00078e00ff */
.L_x_3325:
[----:B------:R-:W-:-:S13]  /*1e20*/  ISETP.NE.AND P0, PT, R8, 0x3, PT ;  /* 0x000000030800780c */ /* 0x000fda0003f05270 */
[----:B------:R-:W-:Y:S05]  /*1e30*/  @!P0 BRA `(.L_x_3315) ;  /* 0x0000000000048947 */ /* 0x000fea0003800000 */
[----:B------:R-:W-:Y:S01]  /*1e40*/  BPT.TRAP 0x1 ;  /* 0x000000040000795c */ /* 0x000fe20000300000 */
.L_x_3315:
[----:B---3--:R-:W-:Y:S02]  /*1e50*/  LEA R3, R2, UR36, 0x3 ;  /* 0x0000002402037c11 */ /* 0x008fe4000f8e18ff */
[----:B------:R-:W-:-:S04]  /*1e60*/  SHF.L.U32 R10, R7, 0x1f, RZ ;  /* 0x0000001f070a7819 */ /* 0x000fc800000006ff */
[----:B------:R2:W3:Y:S01]  /*1e70*/  SYNCS.PHASECHK.TRANS64.TRYWAIT P1, [R3+URZ+0x36410], R10 ;  /* 0x0364100a030075a7 */ /* 0x0004e2000802017f */
[----:B------:R-:W-:Y:S05]  /*1e80*/  @!P0 BRA `(.L_x_3316) ;  /* 0x0000000000048947 */ /* 0x000fea0003800000 */
[----:B------:R-:W-:Y:S01]  /*1e90*/  BPT.TRAP 0x1 ;  /* 0x000000040000795c */ /* 0x000fe20000300000 */
.L_x_3316:
[----:B---3--:R-:W-:Y:S05]  /*1ea0*/  @P1 BRA `(.L_x_3317) ;  /* 0x0000000000081947 */ /* 0x008fea0003800000 */
[----:B------:R-:W3:Y:S02]  /*1eb0*/  SYNCS.PHASECHK.TRANS64.TRYWAIT P1, [R3+URZ+0x36410], R10 ;  /* 0x0364100a030075a7 */ /* 0x000ee4000802017f */
[----:B---3--:R-:W-:Y:S05]  /*1ec0*/  @!P1 BRA `(.L_x_3318) ;  /* 0x0000009c00f09947 */ /* 0x008fea0003800000 */
.L_x_3317:
        /* <DEDUP_REMOVED lines=103> */
.L_x_3319:
[----:B------:R-:W-:-:S04]  /*2540*/  SHF.L.U32 R14, R5, 0x1f, RZ ;  /* 0x0000001f050e7819 */ /* 0x000fc800000006ff */
[----:B------:R1:W1:Y:S01]  /*2550*/  SYNCS.PHASECHK.TRANS64.TRYWAIT P1, [UR36+0x36430], R14 ;  /* 0x0364300eff0075a7 */ /* 0x0002620008020164 */
[----:B------:R-:W-:Y:S05]  /*2560*/  @!P0 BRA `(.L_x_3320) ;  /* 0x0000000000048947 */ /* 0x000fea0003800000 */
[----:B------:R-:W-:Y:S01]  /*2570*/  BPT.TRAP 0x1 ;  /* 0x000000040000795c */ /* 0x000fe20000300000 */
.L_x_3320:
        /* <DEDUP_REMOVED lines=36> */
.L_x_3321:
        /* <DEDUP_REMOVED lines=351> */
.L_x_3323:
        /* <DEDUP_REMOVED lines=60> */
.L_x_3324:
        /* <DEDUP_REMOVED lines=63> */
.L_x_3307:
[----:B------:R-:W-:Y:S05]  /*4560*/  @P0 BRA `(.L_x_3326) ;  /* 0x0000001400f40947 */ /* 0x000fea0003800000 */
[----:B------:R-:W2:Y:S01]  /*4570*/  LDL R120, [R1+0xc] ;  /* 0x00000c0001787983 */ /* 0x000ea20000100800 */
[----:B------:R-:W1:Y:S01]  /*4580*/  S2UR UR5, SR_CgaCtaId ;  /* 0x00000000000579c3 */ /* 0x000e620000008800 */
[----:B------:R-:W-:Y:S01]  /*4590*/  UMOV UR4, 0x400 ;  /* 0x0000040000047882 */ /* 0x000fe20000000000 */
[----:B------:R-:W-:Y:S01]  /*45a0*/  F2FP.F16.F32.PACK_AB R72, R73, R72 ;  /* 0x000000484948723e */ /* 0x000fe200000000ff */
[----:B------:R-:W3:Y:S01]  /*45b0*/  S2R R0, SR_TID.X ;  /* 0x0000000000007919 */ /* 0x000ee20000002100 */
        /* <DEDUP_REMOVED lines=89> */
[----:B------:R-:W4:Y:S01]  /*4b50*/  @P0 LDG.E R3, desc[UR38][R6.64] ;  /* 0x0000002606030981 */ /* 0x000f22000c1e1900 */
[----:B------:R-:W-:-:S06]  /*4b60*/  IMAD.HI R10, R0, 0x2aaaaaab, RZ ;  /* 0x2aaaaaab000a7827 */ /* 0x000fcc00078e02ff */
[----:B------:R-:W3:Y:S01]  /*4b70*/  LDC R9, c[0x0][0x808] ;  /* 0x00020200ff097b82 */ /* 0x000ee20000000800 */
[----:B--2---:R-:W-:-:S04]  /*4b80*/  ISETP.NE.U32.AND P1, PT, R4, RZ, PT ;  /* 0x000000ff0400720c */ /* 0x004fc80003f25070 */
[----:B------:R-:W-:Y:S02]  /*4b90*/  ISETP.NE.AND.EX P1, PT, R5, RZ, PT, P1 ;  /* 0x000000ff0500720c */ /* 0x000fe40003f25310 */
[----:B------:R-:W-:-:S04]  /*4ba0*/  SHF.R.U32.HI R11, RZ, 0x1f, R10 ;  /* 0x0000001fff0b7819 */ /* 0x000fc8000001160a */
[----:B-1----:R-:W-:-:S07]  /*4bb0*/  LEA.HI.SX32 R43, R10, R11, 0x1e ;  /* 0x0000000b0a2b7211 */ /* 0x002fce00078ff2ff */
[----:B------:R-:W1:Y:S01]  /*4bc0*/  @P1 LDC.64 R4, c[0x0][0x878] ;  /* 0x00021e00ff041b82 */ /* 0x000e620000000a00 */
[C---:B------:R-:W-:Y:S02]  /*4bd0*/  IMAD R0, R43.reuse, -0x18, R0 ;  /* 0xffffffe82b007824 */ /* 0x040fe400078e0200 */
[----:B---3--:R-:W-:-:S03]  /*4be0*/  IMAD.SHL.U32 R8, R43, 0x40, RZ ;  /* 0x000000402b087824 */ /* 0x008fc600078e00ff */
        /* <DEDUP_REMOVED lines=14> */
[----:B----4-:R-:W-:Y:S01]  /*4cd0*/  @P0 SHF.R.S32.HI R4, RZ, 0x1f, R3 ;  /* 0x0000001fff040819 */ /* 0x010fe20000011403 */
[----:B------:R-:W-:Y:S06]  /*4ce0*/  @P1 BRA `(.L_x_3327) ;  /* 0x0000000000101947 */ /* 0x000fec0003800000 */
[----:B------:R-:W-:Y:S05]  /*4cf0*/  @!P0 BRA `(.L_x_3327) ;  /* 0x00000000000c8947 */ /* 0x000fea0003800000 */
[----:B------:R-:W2:Y:S04]  /*4d00*/  LDG.E R8, desc[UR38][R6.64] ;  /* 0x0000002606087981 */ /* 0x000ea8000c1e1900 */
[----:B-----5:R-:W2:Y:S02]  /*4d10*/  LDG.E R9, desc[UR38][R6.64+0x4] ;  /* 0x0000042606097981 */ /* 0x020ea4000c1e1900 */
[----:B--2---:R-:W-:-:S07]  /*4d20*/  IMAD.IADD R9, R9, 0x1, -R8 ;  /* 0x0000000109097824 */ /* 0x004fce00078e0a08 */
.L_x_3327:
        /* <DEDUP_REMOVED lines=56> */
.L_x_3329:
[----:B------:R-:W-:Y:S05]  /*50b0*/  BSYNC B0 ;  /* 0x0000000000007941 */ /* 0x000fea0003800000 */
.L_x_3328:
        /* <DEDUP_REMOVED lines=15> */
.L_x_3331:
[----:B------:R-:W-:Y:S05]  /*51b0*/  BSYNC B0 ;  /* 0x0000000000007941 */ /* 0x000fea0003800000 */
.L_x_3330:
        /* <DEDUP_REMOVED lines=18> */
.L_x_3333:
[----:B------:R-:W-:Y:S05]  /*52e0*/  BSYNC B0 ;  /* 0x0000000000007941 */ /* 0x000fea0003800000 */
.L_x_3332:
        /* <DEDUP_REMOVED lines=17> */
.L_x_3335:
[----:B------:R-:W-:Y:S05]  /*5400*/  BSYNC B0 ;  /* 0x0000000000007941 */ /* 0x000fea0003800000 */
.L_x_3334:
        /* <DEDUP_REMOVED lines=18> */
.L_x_3337:
[----:B------:R-:W-:Y:S05]  /*5530*/  BSYNC B0 ;  /* 0x0000000000007941 */ /* 0x000fea0003800000 */
.L_x_3336:
        /* <DEDUP_REMOVED lines=17> */
.L_x_3339:
[----:B------:R-:W-:Y:S05]  /*5650*/  BSYNC B0 ;  /* 0x0000000000007941 */ /* 0x000fea0003800000 */
.L_x_3338:
        /* <DEDUP_REMOVED lines=30> */
.L_x_3341:
[----:B------:R-:W-:Y:S05]  /*5840*/  BSYNC B0 ;  /* 0x0000000000007941 */ /* 0x000fea0003800000 */
.L_x_3340:
        /* <DEDUP_REMOVED lines=15> */
.L_x_3343:
[----:B------:R-:W-:Y:S05]  /*5940*/  BSYNC B0 ;  /* 0x0000000000007941 */ /* 0x000fea0003800000 */
.L_x_3342:
        /* <DEDUP_REMOVED lines=15> */
.L_x_3345:
[----:B------:R-:W-:Y:S05]  /*5a40*/  BSYNC B0 ;  /* 0x0000000000007941 */ /* 0x000fea0003800000 */
.L_x_3344:
        /* <DEDUP_REMOVED lines=15> */
.L_x_3347:
[----:B------:R-:W-:Y:S05]  /*5b40*/  BSYNC B0 ;  /* 0x0000000000007941 */ /* 0x000fea0003800000 */
.L_x_3346:
        /* <DEDUP_REMOVED lines=15> */
.L_x_3349:
[----:B------:R-:W-:Y:S05]  /*5c40*/  BSYNC B0 ;  /* 0x0000000000007941 */ /* 0x000fea0003800000 */
.L_x_3348:
        /* <DEDUP_REMOVED lines=15> */
.L_x_3326:
[----:B------:R-:W2:Y:S01]  /*5d40*/  LDL R15, [R1+0xc] ;  /* 0x00000c00010f7983 */ /* 0x000ea20000100800 */
[----:B------:R-:W2:Y:S08]  /*5d50*/  LDC.64 R2, c[0x0][0x870] ;  /* 0x00021c00ff027b82 */ /* 0x000eb00000000a00 */
[----:B------:R-:W1:Y:S08]  /*5d60*/  LDC.64 R4, c[0x0][0x870] ;  /* 0x00021c00ff047b82 */ /* 0x000e700000000a00 */
[----:B------:R-:W3:Y:S01]  /*5d70*/  LDC R0, c[0x0][0x808] ;  /* 0x00020200ff007b82 */ /* 0x000ee20000000800 */
        /* <DEDUP_REMOVED lines=9> */
[----:B---3--:R1:W5:Y:S01]  /*5e10*/  @P1 LDG.E R0, desc[UR38][R8.64] ;  /* 0x0000002608001981 */ /* 0x008362000c1e1900 */
[----:B------:R-:W3:Y:S02]  /*5e20*/  S2R R2, SR_TID.X ;  /* 0x0000000000027919 */ /* 0x000ee40000002100 */
[----:B---3--:R-:W-:Y:S01]  /*5e30*/  VIADD R10, R2, 0xffffff80 ;  /* 0xffffff80020a7836 */ /* 0x008fe20000000000 */
        /* <DEDUP_REMOVED lines=13> */
.L_x_3350:
[----:B------:R-:W2:Y:S01]  /*5f10*/  LDL.LU R18, [R1+0x14] ;  /* 0x0000140001127983 */ /* 0x000ea20000300800 */
[----:B------:R-:W-:Y:S01]  /*5f20*/  VIADD R7, R17, 0x10 ;  /* 0x0000001011077836 */ /* 0x000fe20000000000 */
[----:B------:R-:W-:Y:S01]  /*5f30*/  ULDC.64 UR4, c[0x0][0x820] ;  /* 0x0002080000047ab9 */ /* 0x000fe20000000a00 */
[----:B------:R-:W-:Y:S01]  /*5f40*/  IMAD.SHL.U32 R10, R10, 0x8, RZ ;  /* 0x000000080a0a7824 */ /* 0x000fe200078e00ff */
[----:B------:R-:W3:Y:S01]  /*5f50*/  LDL R20, [R1+0x18] ;  /* 0x0000180001147983 */ /* 0x000ee20000100800 */
[----:B------:R-:W-:-:S03]  /*5f60*/  ULDC UR6, c[0x0][0x80c] ;  /* 0x0002030000067ab9 */ /* 0x000fc60000000800 */
[----:B------:R-:W4:Y:S01]  /*5f70*/  LDL R16, [R1+0x10] ;  /* 0x0000100001107983 */ /* 0x000f220000100800 */
[----:B------:R-:W-:Y:S01]  /*5f80*/  SHF.R.S32.HI R11, RZ, 0x1f, R10 ;  /* 0x0000001fff0b7819 */ /* 0x000fe2000001140a */
[C---:B------:R-:W-:Y:S01]  /*5f90*/  VIADD R9, R17.reuse, 0x20 ;  /* 0x0000002011097836 */ /* 0x040fe20000000000 */
[C---:B------:R-:W-:Y:S01]  /*5fa0*/  LEA.HI.X.SX32 R5, R17.reuse, R3, 0x1, P2 ;  /* 0x0000000311057211 */ /* 0x040fe200010f0eff */
[----:B------:R-:W-:Y:S01]  /*5fb0*/  VIADD R13, R17, 0x40 ;  /* 0x00000040110d7836 */ /* 0x000fe20000000000 */
[----:B------:R-:W-:Y:S01]  /*5fc0*/  BSSY B0, `(.L_x_3351) ;  /* 0x0000022000007945 */ /* 0x000fe20003800000 */
[----:B--2--5:R-:W-:Y:S02]  /*5fd0*/  IMAD R12, R18, -0x60, R0 ;  /* 0xffffffa0120c7824 */ /* 0x024fe400078e0200 */
[----:B---3--:R-:W-:-:S03]  /*5fe0*/  IMAD R0, R20, UR4, RZ ;  /* 0x0000000414007c24 */ /* 0x008fc6000f8e02ff */
[-C--:B------:R-:W-:Y:S02]  /*5ff0*/  ISETP.GE.AND P4, PT, R7, R12.reuse, PT ;  /* 0x0000000c0700720c */ /* 0x080fe40003f86270 */
[-C--:B------:R-:W-:Y:S01]  /*6000*/  ISETP.GE.AND P3, PT, R17, R12.reuse, PT ;  /* 0x0000000c1100720c */ /* 0x080fe20003f66270 */
[C---:B----4-:R-:W-:Y:S01]  /*6010*/  IMAD R7, R16.reuse, UR5, R0 ;  /* 0x0000000510077c24 */ /* 0x050fe2000f8e0200 */
        /* <DEDUP_REMOVED lines=28> */
.L_x_3352:
[----:B------:R-:W-:Y:S05]  /*61e0*/  BSYNC B0 ;  /* 0x0000000000007941 */ /* 0x000fea0003800000 */
.L_x_3351:
        /* <DEDUP_REMOVED lines=16> */
.L_x_3354:
[----:B------:R-:W-:Y:S05]  /*62f0*/  BSYNC B0 ;  /* 0x0000000000007941 */ /* 0x000fea0003800000 */
.L_x_3353:
        /* <DEDUP_REMOVED lines=16> */
.L_x_3356:
[----:B------:R-:W-:Y:S05]  /*6400*/  BSYNC B0 ;  /* 0x0000000000007941 */ /* 0x000fea0003800000 */
.L_x_3355:
        /* <DEDUP_REMOVED lines=17> */
.L_x_3358:
[----:B------:R-:W-:Y:S05]  /*6520*/  BSYNC B0 ;  /* 0x0000000000007941 */ /* 0x000fea0003800000 */
.L_x_3357:
        /* <DEDUP_REMOVED lines=16> */
.L_x_3360:
[----:B------:R-:W-:Y:S05]  /*6630*/  BSYNC B0 ;  /* 0x0000000000007941 */ /* 0x000fea0003800000 */
.L_x_3359:
        /* <DEDUP_REMOVED lines=16> */
.L_x_3362:
[----:B------:R-:W-:Y:S05]  /*6740*/  BSYNC B0 ;  /* 0x0000000000007941 */ /* 0x000fea0003800000 */
.L_x_3361:
        /* <DEDUP_REMOVED lines=29> */
.L_x_3364:
[----:B------:R-:W-:Y:S05]  /*6920*/  BSYNC B0 ;  /* 0x0000000000007941 */ /* 0x000fea0003800000 */
.L_x_3363:
        /* <DEDUP_REMOVED lines=15> */
.L_x_3366:
[----:B------:R-:W-:Y:S05]  /*6a20*/  BSYNC B0 ;  /* 0x0000000000007941 */ /* 0x000fea0003800000 */
.L_x_3365:
        /* <DEDUP_REMOVED lines=15> */
.L_x_3368:
[----:B------:R-:W-:Y:S05]  /*6b20*/  BSYNC B0 ;  /* 0x0000000000007941 */ /* 0x000fea0003800000 */
.L_x_3367:
        /* <DEDUP_REMOVED lines=15> */
.L_x_3370:
[----:B------:R-:W-:Y:S05]  /*6c20*/  BSYNC B0 ;  /* 0x0000000000007941 */ /* 0x000fea0003800000 */
.L_x_3369:
        /* <DEDUP_REMOVED lines=15> */
.L_x_3372:
[----:B------:R-:W-:Y:S05]  /*6d20*/  BSYNC B0 ;  /* 0x0000000000007941 */ /* 0x000fea0003800000 */
.L_x_3371:
        /* <DEDUP_REMOVED lines=15> */
.L_x_3295:
        /* <DEDUP_REMOVED lines=29> */
.L_x_3374:
[----:B------:R-:W-:Y:S01]  /*6ff0*/  ULDC UR9, c[0x0][0x8c4] ;  /* 0x0002310000097ab9 */ /* 0x000fe20000000800 */
[----:B------:R-:W-:Y:S01]  /*7000*/  UMOV UR7, UR8 ;  /* 0x0000000800077c82 */ /* 0x000fe20008000000 */
[----:B------:R-:W-:-:S11]  /*7010*/  UISETP.NE.AND UP0, UPT, UR9, 0x1, UPT ;  /* 0x000000010900788c */ /* 0x000fd6000bf05270 */
[----:B------:R-:W-:Y:S02]  /*7020*/  @UP0 ULDC.64 UR10, c[0x0][0x8c8] ;  /* 0x00023200000a0ab9 */ /* 0x000fe40000000a00 */
[----:B------:R-:W-:-:S04]  /*7030*/  UIMAD.WIDE.U32 UR4, UR8, UR10, URZ ;  /* 0x0000000a080472a5 */ /* 0x000fc8000f8e003f */
[----:B------:R-:W-:-:S04]  /*7040*/  @UP0 USHF.R.U32.HI UR7, URZ, UR11, UR5 ;  /* 0x0000000b3f070299 */ /* 0x000fc80008011605 */
[----:B------:R-:W-:-:S12]  /*7050*/  UIMAD UR4, UR7, UR9, URZ ;  /* 0x00000009070472a4 */ /* 0x000fd8000f8e023f */
.L_x_3375:
        /* <DEDUP_REMOVED lines=23> */
.L_x_3376:
        /* <DEDUP_REMOVED lines=13> */
.L_x_3378:
[----:B------:R-:W-:-:S05]  /*72a0*/  ULDC UR4, c[0x0][0x8ec] ;  /* 0x00023b0000047ab9 */ /* 0x000fca0000000800 */
.L_x_3377:
[----:B------:R-:W-:Y:S02]  /*72b0*/  UIADD3 UR4, UR4, 0x5f, URZ ;  /* 0x0000005f04047890 */ /* 0x000fe4000fffe03f */
[----:B------:R-:W-:Y:S02]  /*72c0*/  ULOP3.LUT UR13, URZ, UR7, URZ, 0x33, !UPT ;  /* 0x000000073f0d7292 */ /* 0x000fe4000f8e333f */
[----:B------:R-:W-:-:S04]  /*72d0*/  UIMAD.WIDE UR4, UR4, 0x2aaaaaab, URZ ;  /* 0x2aaaaaab040478a5 */ /* 0x000fc8000f8e023f */
[----:B------:R-:W-:-:S04]  /*72e0*/  USHF.R.U32.HI UR4, URZ, 0x1f, UR5 ;  /* 0x0000001f3f047899 */ /* 0x000fc80008011605 */
[----:B------:R-:W-:-:S04]  /*72f0*/  ULEA.HI.SX32 UR4, UR5, UR4, 0x1c ;  /* 0x0000000405047291 */ /* 0x000fc8000f8fe23f */
[----:B------:R-:W-:Y:S02]  /*7300*/  UISETP.GT.AND UP0, UPT, UR4, UR7, UPT ;  /* 0x000000070400728c */ /* 0x000fe4000bf04270 */
[----:B------:R-:W-:Y:S02]  /*7310*/  UIADD3 UR13, UR4, UR13, URZ ;  /* 0x0000000d040d7290 */ /* 0x000fe4000fffe03f */
[----:B------:R-:W-:-:S06]  /*7320*/  USEL UR10, UR10, 0xffffffff, UP0 ;  /* 0xffffffff0a0a7887 */ /* 0x000fcc0008000000 */
        /* <DEDUP_REMOVED lines=40> */
.L_x_3379:
        /* <DEDUP_REMOVED lines=13> */
.L_x_3380:
        /* <DEDUP_REMOVED lines=12> */
.L_x_3381:
[----:B------:R-:W-:Y:S01]  /*7740*/  UIMAD UR7, UR13, 0x60, UR14 ;  /* 0x000000600d0778a4 */ /* 0x000fe2000f8e020e */
[----:B------:R-:W-:-:S03]  /*7750*/  ULDC UR8, c[0x0][0x74c] ;  /* 0x0001d30000087ab9 */ /* 0x000fc60000000800 */
[----:B------:R-:W-:Y:S02]  /*7760*/  UIADD3 UR8, UR7, -UR8, -UR11 ;  /* 0x8000000807087290 */ /* 0x000fe4000fffe80b */
        /* <DEDUP_REMOVED lines=13> */
[----:B------:R-:W1:Y:S01]  /*7840*/  S2R R0, SR_TID.X ;  /* 0x0000000000007919 */ /* 0x000e620000002100 */
[----:B------:R-:W-:Y:S01]  /*7850*/  UIMAD UR16, UR18, UR20, URZ ;  /* 0x00000014121072a4 */ /* 0x000fe2000f8e023f */
[----:B------:R-:W-:Y:S01]  /*7860*/  LOP3.LUT R10, RZ, UR13, RZ, 0x33, !PT ;  /* 0x0000000dff0a7c12 */ /* 0x000fe2000f8e33ff */
[----:B------:R-:W-:Y:S02]  /*7870*/  UIMAD.WIDE.U32 UR8, UR6, UR20, URZ ;  /* 0x00000014060872a5 */ /* 0x000fe4000f8e003f */
[----:B------:R-:W-:Y:S02]  /*7880*/  UIADD3 UR20, UR11, 0x5f, URZ ;  /* 0x0000005f0b147890 */ /* 0x000fe4000fffe03f */
[----:B------:R-:W-:Y:S02]  /*7890*/  UIADD3 UR14, UR11, 0x9f, -UR14 ;  /* 0x0000009f0b0e7890 */ /* 0x000fe4000fffe80e */
[----:B------:R-:W-:-:S02]  /*78a0*/  UIADD3 UR11, UR7, -UR12, URZ ;  /* 0x8000000c070b7290 */ /* 0x000fc4000fffe03f */
[----:B------:R-:W-:Y:S02]  /*78b0*/  USHF.R.S32.HI UR15, URZ, 0x1f, UR10 ;  /* 0x0000001f3f0f7899 */ /* 0x000fe4000801140a */
[----:B------:R-:W-:Y:S02]  /*78c0*/  ULOP3.LUT UR11, UR11, 0x1, URZ, 0xc0, !UPT ;  /* 0x000000010b0b7892 */ /* 0x000fe4000f8ec03f */
[----:B------:R-:W-:Y:S02]  /*78d0*/  USEL UR29, UR10, URZ, !UP0 ;  /* 0x0000003f0a1d7287 */ /* 0x000fe4000c000000 */
[----:B------:R-:W-:Y:S02]  /*78e0*/  USEL UR23, UR15, URZ, !UP0 ;  /* 0x0000003f0f177287 */ /* 0x000fe4000c000000 */
[----:B------:R-:W-:Y:S02]  /*78f0*/  UISETP.NE.U32.AND UP0, UPT, UR11, 0x1, UPT ;  /* 0x000000010b00788c */ /* 0x000fe4000bf05070 */
[----:B------:R-:W-:Y:S01]  /*7900*/  UIMAD UR17, UR6, UR21, UR16 ;  /* 0x00000015061172a4 */ /* 0x000fe2000f8e0210 */
[----:B------:R-:W-:-:S02]  /*7910*/  ULDC UR22, c[0x0][0x760] ;  /* 0x0001d80000167ab9 */ /* 0x000fc40000000800 */
[----:B------:R-:W-:Y:S01]  /*7920*/  ULDC UR16, c[0x0][0x288] ;  /* 0x0000a20000107ab9 */ /* 0x000fe20000000800 */
[----:B------:R-:W-:Y:S01]  /*7930*/  UIADD3 UR17, UR9, UR17, URZ ;  /* 0x0000001109117290 */ /* 0x000fe2000fffe03f */
[----:B------:R-:W-:Y:S01]  /*7940*/  PLOP3.LUT P1, PT, PT, PT, UP0, 0x80, 0x0 ;  /* 0x000000000000781c */ /* 0x000fe20003f2f008 */
[----:B------:R-:W-:Y:S02]  /*7950*/  UIMAD UR19, UR10, UR16, URZ ;  /* 0x000000100a1372a4 */ /* 0x000fe4000f8e023f */
[----:B------:R-:W-:Y:S01]  /*7960*/  UIADD3 UR10, UP2, UR4, UR8, URZ ;  /* 0x00000008040a7290 */ /* 0x000fe2000ff5e03f */
[----:B------:R-:W-:Y:S01]  /*7970*/  ULDC.64 UR30, c[0x0][0x2e0] ;  /* 0x0000b800001e7ab9 */ /* 0x000fe20000000a00 */
[----:B------:R-:W-:Y:S01]  /*7980*/  UIMAD UR15, UR16, UR22, URZ ;  /* 0x00000016100f72a4 */ /* 0x000fe2000f8e023f */
[----:B-1----:R-:W-:Y:S01]  /*7990*/  LOP3.LUT R0, R0, 0x1f, RZ, 0xc0, !PT ;  /* 0x0000001f00007812 */ /* 0x002fe200078ec0ff */
[----:B------:R-:W-:Y:S02]  /*79a0*/  UIADD3 UR16, UP1, UR6, UR19, URZ ;  /* 0x0000001306107290 */ /* 0x000fe4000ff3e03f */
[----:B------:R-:W-:-:S02]  /*79b0*/  UIMAD.WIDE UR20, UR20, 0x2aaaaaab, URZ ;  /* 0x2aaaaaab141478a5 */ /* 0x000fc4000f8e023f */
[----:B------:R-:W-:Y:S02]  /*79c0*/  UIMAD UR6, UR23, UR30, URZ ;  /* 0x0000001e170672a4 */ /* 0x000fe4000f8e023f */
[----:B------:R-:W-:Y:S02]  /*79d0*/  UIADD3.X UR11, UR5, UR17, URZ, UP2, !UPT ;  /* 0x00000011050b7290 */ /* 0x000fe400097fe43f */
[----:B------:R-:W-:Y:S02]  /*79e0*/  ULEA.HI.X.SX32 UR18, UR19, UR18, 0x1, UP1 ;  /* 0x0000001213127291 */ /* 0x000fe400088f0e3f */
[----:B------:R-:W-:Y:S02]  /*79f0*/  USHF.R.U32.HI UR20, URZ, 0x1f, UR21 ;  /* 0x0000001f3f147899 */ /* 0x000fe40008011615 */
[----:B------:R-:W-:Y:S02]  /*7a00*/  UIMAD UR19, UR29, UR31, UR6 ;  /* 0x0000001f1d1372a4 */ /* 0x000fe4000f8e0206 */
[----:B------:R-:W-:Y:S01]  /*7a10*/  UIMAD.WIDE.U32 UR10, UR29, UR30, UR10 ;  /* 0x0000001e1d0a72a5 */ /* 0x000fe2000f8e000a */
[----:B------:R-:W-:Y:S01]  /*7a20*/  ELECT P0, URZ, PT ;  /* 0x00000000003f782f */ /* 0x000fe20003800000 */
[----:B------:R-:W-:-:S02]  /*7a30*/  ULEA.HI.SX32 UR20, UR21, UR20, 0x1c ;  /* 0x0000001415147291 */ /* 0x000fc4000f8fe23f */
        /* <DEDUP_REMOVED lines=20> */
.L_x_3385:
[----:B------:R-:W2:Y:S04]  /*7b80*/  LDG.E.STRONG.GPU R4, desc[UR38][R2.64] ;  /* 0x0000002602047981 */ /* 0x000ea8000c1ef900 */
[----:B--2---:R-:W-:Y:S01]  /*7b90*/  CCTL.IVALL ;  /* 0x00000000ff00798f */ /* 0x004fe20002000000 */
[----:B------:R-:W-:Y:S05]  /*7ba0*/  YIELD ;  /* 0x0000000000007946 */ /* 0x000fea0003800000 */
[----:B------:R-:W-:-:S13]  /*7bb0*/  ISETP.NE.AND P1, PT, R4, R5, PT ;  /* 0x000000050400720c */ /* 0x000fda0003f25270 */
[----:B------:R-:W-:Y:S05]  /*7bc0*/  @P1 BRA `(.L_x_3385) ;  /* 0xfffffffc00ec1947 */ /* 0x000fea000383ffff */
.L_x_3384:
[----:B------:R-:W-:Y:S05]  /*7bd0*/  BSYNC B0 ;  /* 0x0000000000007941 */ /* 0x000fea0003800000 */
.L_x_3383:
[----:B------:R-:W-:-:S03]  /*7be0*/  UMOV UR6, 0xffffffff ;  /* 0xffffffff00067882 */ /* 0x000fc60000000000 */
[----:B------:R-:W-:Y:S05]  /*7bf0*/  BRA.DIV UR6, `(.L_x_3386) ;  /* 0x0000004206d07947 */ /* 0x000fea000b800000 */
[----:B------:R-:W-:Y:S01]  /*7c00*/  NOP ;  /* 0x0000000000007918 */ /* 0x000fe20000000000 */
.L_x_3472:
        /* <DEDUP_REMOVED lines=22> */
.L_x_3388:
[----:B------:R-:W-:Y:S05]  /*7d70*/  BSYNC B0 ;  /* 0x0000000000007941 */ /* 0x000fea0003800000 */
.L_x_3387:
        /* <DEDUP_REMOVED lines=19> */
.L_x_3390:
[----:B------:R-:W-:Y:S05]  /*7eb0*/  BSYNC B0 ;  /* 0x0000000000007941 */ /* 0x000fea0003800000 */
.L_x_3389:
        /* <DEDUP_REMOVED lines=20> */
.L_x_3392:
[----:B------:R-:W-:Y:S05]  /*8000*/  BSYNC B0 ;  /* 0x0000000000007941 */ /* 0x000fea0003800000 */
.L_x_3391:
[----:B------:R-:W-:Y:S06]  /*8010*/  BAR.ARV 0xa, 0xa0 ;  /* 0x0282800000007b1d */ /* 0x000fec0000002000 */
[----:B------:R-:W-:Y:S04]  /*8020*/  BSSY B0, `(.L_x_3393) ;  /* 0x0000003000007945 */ /* 0x000fe80003800000 */
[----:B------:R-:W-:Y:S05]  /*8030*/  @!P0 BRA `(.L_x_3394) ;  /* 0x0000000000048947 */ /* 0x000fea0003800000 */
[----:B------:R-:W-:-:S04]  /*8040*/  DEPBAR.LE SB0, 0x1 ;  /* 0x000080400000791a */ /* 0x000fc80000000000 */
.L_x_3394:
[----:B------:R-:W-:Y:S05]  /*8050*/  BSYNC B0 ;  /* 0x0000000000007941 */ /* 0x000fea0003800000 */
.L_x_3393:
[----:B------:R-:W-:Y:S06]  /*8060*/  BAR.ARV 0xb, 0xa0 ;  /* 0x02c2800000007b1d */ /* 0x000fec0000002000 */
[----:B------:R-:W-:Y:S04]  /*8070*/  BSSY B0, `(.L_x_3395) ;  /* 0x0000003000007945 */ /* 0x000fe80003800000 */
[----:B------:R-:W-:Y:S05]  /*8080*/  @!P0 BRA `(.L_x_3396) ;  /* 0x0000000000048947 */ /* 0x000fea0003800000 */
[----:B------:R-:W-:-:S04]  /*8090*/  DEPBAR.LE SB0, 0x0 ;  /* 0x000080000000791a */ /* 0x000fc80000000000 */
.L_x_3396:
[----:B------:R-:W-:Y:S05]  /*80a0*/  BSYNC B0 ;  /* 0x0000000000007941 */ /* 0x000fea0003800000 */
.L_x_3395:
        /* <DEDUP_REMOVED lines=19> */
.L_x_3398:
[----:B------:R-:W-:Y:S05]  /*81e0*/  BSYNC B0 ;  /* 0x0000000000007941 */ /* 0x000fea0003800000 */
.L_x_3397:
[----:B------:R-:W-:Y:S01]  /*81f0*/  UIADD3 UR13, UR12, 0x1, URZ ;  /* 0x000000010c0d7890 */ /* 0x000fe2000fffe03f */
[----:B------:R-:W-:Y:S11]  /*8200*/  BRA `(.L_x_3399) ;  /* 0x0000000000047947 */ /* 0x000ff60003800000 */
.L_x_3382:
[----:B------:R-:W-:-:S05]  /*8210*/  UMOV UR13, UR12 ;  /* 0x0000000c000d7c82 */ /* 0x000fca0008000000 */
.L_x_3399:
[----:B------:R-:W-:-:S04]  /*8220*/  UIADD3 UR6, UR12, 0x1, URZ ;  /* 0x000000010c067890 */ /* 0x000fc8000fffe03f */
[----:B------:R-:W-:-:S06]  /*8230*/  UISETP.NE.AND UP0, UPT, UR7, UR6, UPT ;  /* 0x000000060700728c */ /* 0x000fcc000bf05270 */
[----:B------:R-:W-:-:S13]  /*8240*/  PLOP3.LUT P1, PT, PT, PT, UP0, 0x80, 0x0 ;  /* 0x000000000000781c */ /* 0x000fda0003f2f008 */
[----:B------:R-:W-:Y:S05]  /*8250*/  @!P1 BRA `(.L_x_3302) ;  /* 0x0000003800d09947 */ /* 0x000fea0003800000 */
[----:B------:R-:W-:Y:S01]  /*8260*/  UMOV UR22, UR8 ;  /* 0x0000000800167c82 */ /* 0x000fe20008000000 */
[----:B------:R-:W-:Y:S01]  /*8270*/  UMOV UR23, UR17 ;  /* 0x0000001100177c82 */ /* 0x000fe20008000000 */
[----:B------:R-:W-:Y:S01]  /*8280*/  ULDC.64 UR24, c[0x0][0x2c0] ;  /* 0x0000b00000187ab9 */ /* 0x000fe20000000a00 */
[----:B------:R-:W-:Y:S01]  /*8290*/  UIMAD.WIDE.U32 UR22, UR29, UR30, UR22 ;  /* 0x0000001e1d1672a5 */ /* 0x000fe2000f8e0016 */
[----:B------:R-:W-:Y:S01]  /*82a0*/  UMOV UR21, UR13 ;  /* 0x0000000d00157c82 */ /* 0x000fe20008000000 */
[----:B------:R-:W-:Y:S02]  /*82b0*/  UMOV UR6, URZ ;  /* 0x0000003f00067c82 */ /* 0x000fe40008000000 */
[----:B------:R-:W-:-:S04]  /*82c0*/  UIADD3 UR27, UP0, UR4, UR22, URZ ;  /* 0x00000016041b7290 */ /* 0x000fc8000ff1e03f */
[----:B------:R-:W-:Y:S02]  /*82d0*/  UIADD3.X UR22, UR5, UR19, UR23, UP0, !UPT ;  /* 0x0000001305167290 */ /* 0x000fe400087fe417 */
[----:B------:R-:W-:-:S04]  /*82e0*/  ULEA UR26, UP0, UR27, UR24, 0x2 ;  /* 0x000000181b1a7291 */ /* 0x000fc8000f80103f */
[----:B------:R-:W-:Y:S02]  /*82f0*/  ULEA.HI.X UR27, UR27, UR25, UR22, 0x2, UP0 ;  /* 0x000000191b1b7291 */ /* 0x000fe400080f1416 */
[----:B------:R-:W-:-:S04]  /*8300*/  UIADD3 UR26, UP0, UR26, 0x4000, URZ ;  /* 0x000040001a1a7890 */ /* 0x000fc8000ff1e03f */
[----:B------:R-:W-:-:S12]  /*8310*/  UIADD3.X UR27, URZ, UR27, URZ, UP0, !UPT ;  /* 0x0000001b3f1b7290 */ /* 0x000fd800087fe43f */
.L_x_3432:
        /* <DEDUP_REMOVED lines=18> */
.L_x_3402:
[----:B------:R-:W2:Y:S04]  /*8440*/  LDG.E.STRONG.GPU R4, desc[UR38][R2.64] ;  /* 0x0000002602047981 */ /* 0x000ea8000c1ef900 */
[----:B--2---:R-:W-:Y:S01]  /*8450*/  CCTL.IVALL ;  /* 0x00000000ff00798f */ /* 0x004fe20002000000 */
[----:B------:R-:W-:Y:S05]  /*8460*/  YIELD ;  /* 0x0000000000007946 */ /* 0x000fea0003800000 */
[----:B------:R-:W-:-:S13]  /*8470*/  ISETP.NE.AND P1, PT, R4, R5, PT ;  /* 0x000000050400720c */ /* 0x000fda0003f25270 */
[----:B------:R-:W-:Y:S05]  /*8480*/  @P1 BRA `(.L_x_3402) ;  /* 0xfffffffc00ec1947 */ /* 0x000fea000383ffff */
.L_x_3401:
[----:B------:R-:W-:Y:S05]  /*8490*/  BSYNC B0 ;  /* 0x0000000000007941 */ /* 0x000fea0003800000 */
.L_x_3400:
[----:B------:R-:W-:-:S03]  /*84a0*/  UMOV UR24, 0xffffffff ;  /* 0xffffffff00187882 */ /* 0x000fc60000000000 */
[----:B------:R-:W-:Y:S05]  /*84b0*/  BRA.DIV UR24, `(.L_x_3403) ;  /* 0x0000003a18bc7947 */ /* 0x000fea000b800000 */
[----:B------:R-:W-:Y:S01]  /*84c0*/  NOP ;  /* 0x0000000000007918 */ /* 0x000fe20000000000 */
.L_x_3475:
        /* <DEDUP_REMOVED lines=9> */
[----:B------:R-:W-:-:S03]  /*8560*/  UMOV UR37, 0x14f00000 ;  /* 0x14f0000000257882 */ /* 0x000fc60000000000 */
[----:B------:R-:W-:Y:S02]  /*8570*/  ULEA.HI.X.SX32 UR32, UR32, UR31, 0x1, UP0 ;  /* 0x0000001f20207291 */ /* 0x000fe400080f0e3f */
[----:B------:R-:W-:-:S04]  /*8580*/  ULEA UR24, UP0, UR36, UR24, 0x2 ;  /* 0x0000001824187291 */ /* 0x000fc8000f80103f */
[----:B------:R-:W-:-:S03]  /*8590*/  ULEA.HI.X UR25, UR36, UR25, UR32, 0x2, UP0 ;  /* 0x0000001924197291 */ /* 0x000fc600080f1420 */
[----:B------:R-:W-:Y:S01]  /*85a0*/  UMOV UR32, 0x400 ;  /* 0x0000040000207882 */ /* 0x000fe20000000000 */
[----:B------:R-:W-:Y:S01]  /*85b0*/  UMOV UR36, 0x0 ;  /* 0x0000000000247882 */ /* 0x000fe20000000000 */
[----:B-1----:R-:W-:-:S04]  /*85c0*/  ULEA UR34, UR35, UR34, 0x18 ;  /* 0x0000002223227291 */ /* 0x002fc8000f8ec03f */
[----:B------:R-:W-:-:S09]  /*85d0*/  UIADD3 UR34, UR34, 0x12000, URZ ;  /* 0x0001200022227890 */ /* 0x000fd2000fffe03f */
[----:B------:R1:W-:Y:S02]  /*85e0*/  UBLKRED.G.S.ADD.F32.RN [UR24], [UR34], UR32, desc[UR36] ;  /* 0x00002418220073bb */ /* 0x0003e400080a1420 */
[----:B-1----:R0:W-:Y:S02]  /*85f0*/  UTMACMDFLUSH ;  /* 0x00000000000079b7 */ /* 0x0021e40000000000 */
.L_x_3405:
[----:B------:R-:W-:Y:S05]  /*8600*/  BSYNC B0 ;  /* 0x0000000000007941 */ /* 0x000fea0003800000 */
.L_x_3404:
        /* <DEDUP_REMOVED lines=14> */
.L_x_3407:
[----:B------:R-:W-:Y:S05]  /*86f0*/  BSYNC B0 ;  /* 0x0000000000007941 */ /* 0x000fea0003800000 */
.L_x_3406:
        /* <DEDUP_REMOVED lines=15> */
.L_x_3409:
[----:B------:R-:W-:Y:S05]  /*87f0*/  BSYNC B0 ;  /* 0x0000000000007941 */ /* 0x000fea0003800000 */
.L_x_3408:
[----:B------:R-:W-:Y:S06]  /*8800*/  BAR.ARV 0xa, 0xa0 ;  /* 0x0282800000007b1d */ /* 0x000fec0000002000 */
[----:B------:R-:W-:Y:S04]  /*8810*/  BSSY B0, `(.L_x_3410) ;  /* 0x0000003000007945 */ /* 0x000fe80003800000 */
[----:B------:R-:W-:Y:S05]  /*8820*/  @!P0 BRA `(.L_x_3411) ;  /* 0x0000000000048947 */ /* 0x000fea0003800000 */
[----:B------:R-:W-:-:S04]  /*8830*/  DEPBAR.LE SB0, 0x1 ;  /* 0x000080400000791a */ /* 0x000fc80000000000 */
.L_x_3411:
[----:B------:R-:W-:Y:S05]  /*8840*/  BSYNC B0 ;  /* 0x0000000000007941 */ /* 0x000fea0003800000 */
.L_x_3410:
[----:B------:R-:W-:Y:S06]  /*8850*/  BAR.ARV 0xb, 0xa0 ;  /* 0x02c2800000007b1d */ /* 0x000fec0000002000 */
[----:B------:R-:W-:Y:S04]  /*8860*/  BSSY B0, `(.L_x_3412) ;  /* 0x0000003000007945 */ /* 0x000fe80003800000 */
[----:B------:R-:W-:Y:S05]  /*8870*/  @!P0 BRA `(.L_x_3413) ;  /* 0x0000000000048947 */ /* 0x000fea0003800000 */
[----:B------:R-:W-:-:S04]  /*8880*/  DEPBAR.LE SB0, 0x0 ;  /* 0x000080000000791a */ /* 0x000fc80000000000 */
.L_x_3413:
[----:B------:R-:W-:Y:S05]  /*8890*/  BSYNC B0 ;  /* 0x0000000000007941 */ /* 0x000fea0003800000 */
.L_x_3412:
        /* <DEDUP_REMOVED lines=19> */
.L_x_3415:
[----:B------:R-:W-:Y:S05]  /*89d0*/  BSYNC B0 ;  /* 0x0000000000007941 */ /* 0x000fea0003800000 */
.L_x_3414:
        /* <DEDUP_REMOVED lines=16> */
.L_x_3418:
[----:B------:R-:W2:Y:S04]  /*8ae0*/  LDG.E.STRONG.GPU R4, desc[UR38][R2.64] ;  /* 0x0000002602047981 */ /* 0x000ea8000c1ef900 */
[----:B--2---:R-:W-:Y:S01]  /*8af0*/  CCTL.IVALL ;  /* 0x00000000ff00798f */ /* 0x004fe20002000000 */
[----:B------:R-:W-:Y:S05]  /*8b00*/  YIELD ;  /* 0x0000000000007946 */ /* 0x000fea0003800000 */
[----:B------:R-:W-:-:S13]  /*8b10*/  ISETP.NE.AND P1, PT, R4, R5, PT ;  /* 0x000000050400720c */ /* 0x000fda0003f25270 */
[----:B------:R-:W-:Y:S05]  /*8b20*/  @P1 BRA `(.L_x_3418) ;  /* 0xfffffffc00ec1947 */ /* 0x000fea000383ffff */
.L_x_3417:
[----:B------:R-:W-:Y:S05]  /*8b30*/  BSYNC B0 ;  /* 0x0000000000007941 */ /* 0x000fea0003800000 */
.L_x_3416:
[----:B------:R-:W-:-:S03]  /*8b40*/  UMOV UR22, 0xffffffff ;  /* 0xffffffff00167882 */ /* 0x000fc60000000000 */
[----:B------:R-:W-:Y:S05]  /*8b50*/  BRA.DIV UR22, `(.L_x_3419) ;  /* 0x0000003616307947 */ /* 0x000fea000b800000 */
[----:B------:R-:W-:Y:S01]  /*8b60*/  NOP ;  /* 0x0000000000007918 */ /* 0x000fe20000000000 */
.L_x_3478:
        /* <DEDUP_REMOVED lines=15> */
.L_x_3421:
[----:B------:R-:W-:Y:S05]  /*8c60*/  BSYNC B0 ;  /* 0x0000000000007941 */ /* 0x000fea0003800000 */
.L_x_3420:
        /* <DEDUP_REMOVED lines=14> */
.L_x_3423:
[----:B------:R-:W-:Y:S05]  /*8d50*/  BSYNC B0 ;  /* 0x0000000000007941 */ /* 0x000fea0003800000 */
.L_x_3422:
        /* <DEDUP_REMOVED lines=15> */
.L_x_3425:
[----:B------:R-:W-:Y:S05]  /*8e50*/  BSYNC B0 ;  /* 0x0000000000007941 */ /* 0x000fea0003800000 */
.L_x_3424:
[----:B------:R-:W-:Y:S06]  /*8e60*/  BAR.ARV 0xa, 0xa0 ;  /* 0x0282800000007b1d */ /* 0x000fec0000002000 */
[----:B------:R-:W-:Y:S04]  /*8e70*/  BSSY B0, `(.L_x_3426) ;  /* 0x0000003000007945 */ /* 0x000fe80003800000 */
[----:B------:R-:W-:Y:S05]  /*8e80*/  @!P0 BRA `(.L_x_3427) ;  /* 0x0000000000048947 */ /* 0x000fea0003800000 */
[----:B------:R-:W-:-:S04]  /*8e90*/  DEPBAR.LE SB0, 0x1 ;  /* 0x000080400000791a */ /* 0x000fc80000000000 */
.L_x_3427:
[----:B------:R-:W-:Y:S05]  /*8ea0*/  BSYNC B0 ;  /* 0x0000000000007941 */ /* 0x000fea0003800000 */
.L_x_3426:
[----:B------:R-:W-:Y:S06]  /*8eb0*/  BAR.ARV 0xb, 0xa0 ;  /* 0x02c2800000007b1d */ /* 0x000fec0000002000 */
[----:B------:R-:W-:Y:S04]  /*8ec0*/  BSSY B0, `(.L_x_3428) ;  /* 0x0000003000007945 */ /* 0x000fe80003800000 */
[----:B------:R-:W-:Y:S05]  /*8ed0*/  @!P0 BRA `(.L_x_3429) ;  /* 0x0000000000048947 */ /* 0x000fea0003800000 */
[----:B------:R-:W-:-:S04]  /*8ee0*/  DEPBAR.LE SB0, 0x0 ;  /* 0x000080000000791a */ /* 0x000fc80000000000 */
.L_x_3429:
[----:B------:R-:W-:Y:S05]  /*8ef0*/  BSYNC B0 ;  /* 0x0000000000007941 */ /* 0x000fea0003800000 */
.L_x_3428:
        /* <DEDUP_REMOVED lines=19> */
.L_x_3431:
[----:B------:R-:W-:Y:S05]  /*9030*/  BSYNC B0 ;  /* 0x0000000000007941 */ /* 0x000fea0003800000 */
.L_x_3430:
[----:B------:R-:W-:Y:S02]  /*9040*/  UIADD3 UR13, UR13, 0x2, URZ ;  /* 0x000000020d0d7890 */ /* 0x000fe4000fffe03f */
[----:B------:R-:W-:Y:S02]  /*9050*/  UIADD3 UR6, UR6, 0x6000, URZ ;  /* 0x0000600006067890 */ /* 0x000fe4000fffe03f */
[----:B------:R-:W-:-:S06]  /*9060*/  UISETP.GE.AND UP0, UPT, UR13, UR7, UPT ;  /* 0x000000070d00728c */ /* 0x000fcc000bf06270 */
[----:B------:R-:W-:-:S13]  /*9070*/  PLOP3.LUT P1, PT, PT, PT, UP0, 0x80, 0x0 ;  /* 0x000000000000781c */ /* 0x000fda0003f2f008 */
[----:B------:R-:W-:Y:S05]  /*9080*/  @!P1 BRA `(.L_x_3432) ;  /* 0xfffffff000a49947 */ /* 0x000fea000383ffff */
[----:B------:R-:W-:Y:S05]  /*9090*/  BRA `(.L_x_3302) ;  /* 0x0000002c00407947 */ /* 0x000fea0003800000 */
.L_x_3373:
        /* <DEDUP_REMOVED lines=21> */
.L_x_3433:
[----:B------:R-:W1:Y:S01]  /*91f0*/  LDC R3, c[0x0][0x8c4] ;  /* 0x00023100ff037b82 */ /* 0x000e620000000800 */
[----:B------:R-:W-:Y:S01]  /*9200*/  IMAD.MOV.U32 R0, RZ, RZ, R5 ;  /* 0x000000ffff007224 */ /* 0x000fe200078e0005 */
[----:B-1----:R-:W-:-:S13]  /*9210*/  ISETP.NE.AND P0, PT, R3, 0x1, PT ;  /* 0x000000010300780c */ /* 0x002fda0003f05270 */
[----:B------:R-:W1:Y:S02]  /*9220*/  @P0 LDC.64 R6, c[0x0][0x8c8] ;  /* 0x00023200ff060b82 */ /* 0x000e640000000a00 */
[----:B-1----:R-:W-:-:S05]  /*9230*/  @P0 IMAD.HI.U32 R4, R5, R6, RZ ;  /* 0x0000000605040227 */ /* 0x002fca00078e00ff */
[----:B------:R-:W-:-:S05]  /*9240*/  @P0 SHF.R.U32.HI R0, RZ, R7, R4 ;  /* 0x00000007ff000219 */ /* 0x000fca0000011604 */
[----:B------:R-:W-:-:S07]  /*9250*/  IMAD R3, R0, R3, RZ ;  /* 0x0000000300037224 */ /* 0x000fce00078e02ff */
.L_x_3434:
        /* <DEDUP_REMOVED lines=23> */
.L_x_3435:
        /* <DEDUP_REMOVED lines=10> */
.L_x_3437:
[----:B------:R-:W2:Y:S02]  /*9470*/  LDC R4, c[0x0][0x8ec] ;  /* 0x00023b00ff047b82 */ /* 0x000ea40000000800 */
.L_x_3436:
[----:B--2--5:R-:W-:Y:S01]  /*9480*/  VIADD R4, R4, 0x5f ;  /* 0x0000005f04047836 */ /* 0x024fe20000000000 */
[----:B------:R-:W-:Y:S01]  /*9490*/  LOP3.LUT R8, RZ, R0, RZ, 0x33, !PT ;  /* 0x00000000ff087212 */ /* 0x000fe200078e33ff */
[----:B-1----:R-:W-:Y:S02]  /*94a0*/  IMAD.MOV.U32 R2, RZ, RZ, RZ ;  /* 0x000000ffff027224 */ /* 0x002fe400078e00ff */
[----:B------:R-:W-:-:S04]  /*94b0*/  IMAD.HI R4, R4, 0x2aaaaaab, RZ ;  /* 0x2aaaaaab04047827 */ /* 0x000fc800078e02ff */
[----:B------:R-:W-:Y:S01]  /*94c0*/  IMAD.MOV.U32 R16, RZ, RZ, 0x1 ;  /* 0x00000001ff107424 */ /* 0x000fe200078e00ff */
[----:B------:R-:W-:-:S04]  /*94d0*/  SHF.R.U32.HI R3, RZ, 0x1f, R4 ;  /* 0x0000001fff037819 */ /* 0x000fc80000011604 */
[----:B------:R-:W-:-:S04]  /*94e0*/  LEA.HI.SX32 R3, R4, R3, 0x1c ;  /* 0x0000000304037211 */ /* 0x000fc800078fe2ff */
[C---:B------:R-:W-:Y:S01]  /*94f0*/  ISETP.GT.AND P0, PT, R3.reuse, R0, PT ;  /* 0x000000000300720c */ /* 0x040fe20003f04270 */
[----:B------:R-:W-:Y:S02]  /*9500*/  IMAD.MOV.U32 R0, RZ, RZ, 0x1 ;  /* 0x00000001ff007424 */ /* 0x000fe400078e00ff */
[----:B------:R-:W-:Y:S01]  /*9510*/  IMAD.IADD R8, R3, 0x1, R8 ;  /* 0x0000000103087824 */ /* 0x000fe200078e0208 */
[----:B------:R-:W-:-:S04]  /*9520*/  SEL R9, R9, 0xffffffff, P0 ;  /* 0xffffffff09097807 */ /* 0x000fc80000000000 */
        /* <DEDUP_REMOVED lines=41> */
.L_x_3439:
        /* <DEDUP_REMOVED lines=11> */
.L_x_3440:
[----:B------:R-:W-:Y:S05]  /*9870*/  @!P0 BRA `(.L_x_3441) ;  /* 0x00000000000c8947 */ /* 0x000fea0003800000 */
[----:B------:R-:W2:Y:S04]  /*9880*/  LDG.E R5, desc[UR38][R2.64] ;  /* 0x0000002602057981 */ /* 0x000ea8000c1e1900 */
[----:B------:R-:W2:Y:S02]  /*9890*/  LDG.E R4, desc[UR38][R2.64+0x4] ;  /* 0x0000042602047981 */ /* 0x000ea4000c1e1900 */
[----:B--2---:R-:W-:-:S07]  /*98a0*/  IMAD.IADD R4, R4, 0x1, -R5 ;  /* 0x0000000104047824 */ /* 0x004fce00078e0a05 */
.L_x_3441:
        /* <DEDUP_REMOVED lines=22> */
[C---:B------:R-:W-:Y:S01]  /*9a10*/  R2UR UR29, R9.reuse ;  /* 0x00000000091d72ca */ /* 0x040fe200000e0000 */
[----:B------:R-:W-:Y:S01]  /*9a20*/  UIMAD.WIDE.U32 UR4, UR28, UR10, UR8 ;  /* 0x0000000a1c0472a5 */ /* 0x000fe2000f8e0008 */
[----:B------:R-:W-:Y:S01]  /*9a30*/  SEL R2, R2, RZ, !P1 ;  /* 0x000000ff02027207 */ /* 0x000fe20004800000 */
[----:B------:R-:W-:Y:S01]  /*9a40*/  UIMAD UR10, UR7, UR10, URZ ;  /* 0x0000000a070a72a4 */ /* 0x000fe2000f8e023f */
[----:B------:R-:W-:Y:S01]  /*9a50*/  R2UR UR35, R8 ;  /* 0x00000000082372ca */ /* 0x000fe200000e0000 */
[----:B------:R-:W-:Y:S01]  /*9a60*/  ULDC.64 UR12, c[0x0][0x730] ;  /* 0x0001cc00000c7ab9 */ /* 0x000fe20000000a00 */
[----:B------:R-:W-:Y:S01]  /*9a70*/  R2UR UR14, R2 ;  /* 0x00000000020e72ca */ /* 0x000fe200000e0000 */
[----:B------:R-:W-:Y:S01]  /*9a80*/  UIMAD UR10, UR28, UR11, UR10 ;  /* 0x0000000b1c0a72a4 */ /* 0x000fe2000f8e020a */
[----:B------:R-:W-:Y:S01]  /*9a90*/  SEL R9, R9, RZ, !P0 ;  /* 0x000000ff09097207 */ /* 0x000fe20004000000 */
[----:B------:R-:W-:Y:S01]  /*9aa0*/  UIMAD UR7, UR7, UR12, URZ ;  /* 0x0000000c070772a4 */ /* 0x000fe2000f8e023f */
[----:B------:R-:W-:Y:S01]  /*9ab0*/  BSSY B0, `(.L_x_3438) ;  /* 0x000020d000007945 */ /* 0x000fe20003800000 */
[----:B------:R-:W-:Y:S01]  /*9ac0*/  ULDC UR11, c[0x0][0x2e8] ;  /* 0x0000ba00000b7ab9 */ /* 0x000fe20000000800 */
[----:B------:R-:W-:Y:S01]  /*9ad0*/  UIMAD.WIDE.U32 UR8, UR28, UR12, UR8 ;  /* 0x0000000c1c0872a5 */ /* 0x000fe2000f8e0008 */
[----:B------:R-:W-:Y:S01]  /*9ae0*/  R2UR UR37, R9 ;  /* 0x00000000092572ca */ /* 0x000fe200000e0000 */
[----:B------:R-:W-:Y:S01]  /*9af0*/  UISETP.NE.AND UP0, UPT, UR11, 0x1, UPT ;  /* 0x000000010b00788c */ /* 0x000fe2000bf05270 */
[----:B------:R-:W-:Y:S01]  /*9b00*/  R2UR UR11, R12 ;  /* 0x000000000c0b72ca */ /* 0x000fe200000e0000 */
[----:B------:R-:W-:Y:S01]  /*9b10*/  UIMAD UR7, UR28, UR13, UR7 ;  /* 0x0000000d1c0772a4 */ /* 0x000fe2000f8e0207 */
[----:B------:R-:W-:Y:S01]  /*9b20*/  IMAD.MOV.U32 R2, RZ, RZ, RZ ;  /* 0x000000ffff027224 */ /* 0x000fe200078e00ff */
[----:B------:R-:W-:Y:S01]  /*9b30*/  VOTEU.ANY UP1, P1 ;  /* 0x00000000003f7886 */ /* 0x000fe20000820100 */
[----:B------:R-:W-:Y:S01]  /*9b40*/  ELECT P0, URZ, PT ;  /* 0x00000000003f782f */ /* 0x000fe20003800000 */
[----:B------:R-:W-:Y:S01]  /*9b50*/  IMAD.MOV.U32 R16, RZ, RZ, 0x1 ;  /* 0x00000001ff107424 */ /* 0x000fe200078e00ff */
[----:B------:R-:W-:Y:S01]  /*9b60*/  ULDC.64 UR12, c[0x0][0x720] ;  /* 0x0001c800000c7ab9 */ /* 0x000fe20000000a00 */
[----:B------:R-:W-:-:S02]  /*9b70*/  UIADD3 UR9, UR9, UR7, URZ ;  /* 0x0000000709097290 */ /* 0x000fc4000fffe03f */
[----:B------:R-:W-:Y:S01]  /*9b80*/  USEL UR29, UR29, URZ, !UP1 ;  /* 0x0000003f1d1d7287 */ /* 0x000fe2000c800000 */
[----:B------:R-:W-:Y:S01]  /*9b90*/  ULDC.64 UR16, c[0x0][0x738] ;  /* 0x0001ce0000107ab9 */ /* 0x000fe20000000a00 */
[----:B------:R-:W-:Y:S02]  /*9ba0*/  UIADD3 UR5, UR5, UR10, URZ ;  /* 0x0000000a05057290 */ /* 0x000fe4000fffe03f */
[----:B------:R-:W-:Y:S02]  /*9bb0*/  UIMAD UR7, UR14, UR12, URZ ;  /* 0x0000000c0e0772a4 */ /* 0x000fe4000f8e023f */
[----:B------:R-:W-:Y:S02]  /*9bc0*/  UIMAD UR10, UR14, UR16, URZ ;  /* 0x000000100e0a72a4 */ /* 0x000fe4000f8e023f */
[----:B------:R-:W-:Y:S02]  /*9bd0*/  UIMAD.WIDE.U32 UR14, UR16, UR29, UR8 ;  /* 0x0000001d100e72a5 */ /* 0x000fe4000f8e0008 */
[----:B------:R-:W-:Y:S01]  /*9be0*/  UIMAD.WIDE.U32 UR22, UR12, UR29, UR4 ;  /* 0x0000001d0c1672a5 */ /* 0x000fe2000f8e0004 */
[----:B------:R-:W-:Y:S01]  /*9bf0*/  @UP0 ULDC UR8, c[0x0][0x2ec] ;  /* 0x0000bb0000080ab9 */ /* 0x000fe20000000800 */
[----:B------:R-:W-:-:S02]  /*9c00*/  UIMAD UR5, UR13, UR29, UR7 ;  /* 0x0000001d0d0572a4 */ /* 0x000fc4000f8e0207 */
[----:B------:R-:W-:Y:S01]  /*9c10*/  UIMAD.WIDE.U32 UR8, UR28, UR8, URZ ;  /* 0x000000081c0872a5 */ /* 0x000fe2000f8e003f */
[----:B------:R-:W-:Y:S01]  /*9c20*/  @UP0 ULDC UR7, c[0x0][0x2f0] ;  /* 0x0000bc0000070ab9 */ /* 0x000fe20000000800 */
[----:B------:R-:W-:Y:S01]  /*9c30*/  UMOV UR36, UR28 ;  /* 0x0000001c00247c82 */ /* 0x000fe20008000000 */
[----:B------:R-:W-:Y:S02]  /*9c40*/  UIMAD UR4, UR17, UR29, UR10 ;  /* 0x0000001d110472a4 */ /* 0x000fe4000f8e020a */
[----:B------:R-:W-:Y:S02]  /*9c50*/  UIMAD UR35, UR35, 0x60, UR11 ;  /* 0x00000060232378a4 */ /* 0x000fe4000f8e020b */
        /* <DEDUP_REMOVED lines=14> */
.L_x_3479:
        /* <DEDUP_REMOVED lines=9> */
.L_x_3444:
        /* <DEDUP_REMOVED lines=112> */
.L_x_3455:
[----:B-1----:R-:W-:-:S05]  /*a4d0*/  IMAD.MOV.U32 R6, RZ, RZ, 0x1 ;  /* 0x00000001ff067424 */ /* 0x002fca00078e00ff */
[----:B------:R-:W-:-:S04]  /*a4e0*/  SHF.L.U32 R6, R6, 0x1f, RZ ;  /* 0x0000001f06067819 */ /* 0x000fc800000006ff */
[----:B------:R-:W1:Y:S02]  /*a4f0*/  SYNCS.PHASECHK.TRANS64.TRYWAIT P1, [R0+URZ+0x36438], R6 ;  /* 0x03643806000075a7 */ /* 0x000e64000802017f */
[----:B-1----:R-:W-:Y:S05]  /*a500*/  @!P1 BRA `(.L_x_3447) ;  /* 0x0000001800f49947 */ /* 0x002fea0003800000 */
.L_x_3480:
[----:B------:R-:W-:Y:S05]  /*a510*/  @P0 BRA `(.L_x_3448) ;  /* 0x0000000000140947 */ /* 0x000fea0003800000 */
[----:B------:R-:W-:Y:S01]  /*a520*/  ISETP.NE.AND P1, PT, R18, RZ, PT ;  /* 0x000000ff1200720c */ /* 0x000fe20003f25270 */
[----:B------:R-:W-:-:S04]  /*a530*/  IMAD.MOV.U32 R3, RZ, RZ, 0x6100 ;  /* 0x00006100ff037424 */ /* 0x000fc800078e00ff */
[----:B------:R2:W-:Y:S08]  /*a540*/  SYNCS.ARRIVE.TRANS64 RZ, [R0+URZ+0x36430], R3 ;  /* 0x0364300300ff79a7 */ /* 0x0005f0000800003f */
[----:B------:R-:W-:Y:S05]  /*a550*/  @!P1 BRA `(.L_x_3448) ;  /* 0x0000000000049947 */ /* 0x000fea0003800000 */
[----:B------:R-:W-:Y:S01]  /*a560*/  BPT.TRAP 0x1 ;  /* 0x000000040000795c */ /* 0x000fe20000300000 */
.L_x_3448:
        /* <DEDUP_REMOVED lines=48> */
.L_x_3481:
[----:B------:R-:W-:Y:S05]  /*a870*/  @P0 BRA `(.L_x_3450) ;  /* 0x0000000000140947 */ /* 0x000fea0003800000 */
[----:B------:R-:W-:Y:S01]  /*a880*/  ISETP.NE.AND P1, PT, R18, RZ, PT ;  /* 0x000000ff1200720c */ /* 0x000fe20003f25270 */
[----:B--2---:R-:W-:-:S04]  /*a890*/  IMAD.MOV.U32 R3, RZ, RZ, 0x6100 ;  /* 0x00006100ff037424 */ /* 0x004fc800078e00ff */
[----:B------:R3:W-:Y:S08]  /*a8a0*/  SYNCS.ARRIVE.TRANS64 RZ, [R0+URZ+0x36418], R3 ;  /* 0x0364180300ff79a7 */ /* 0x0007f0000800003f */
[----:B------:R-:W-:Y:S05]  /*a8b0*/  @!P1 BRA `(.L_x_3450) ;  /* 0x0000000000049947 */ /* 0x000fea0003800000 */
[----:B------:R-:W-:Y:S01]  /*a8c0*/  BPT.TRAP 0x1 ;  /* 0x000000040000795c */ /* 0x000fe20000300000 */
.L_x_3450:
        /* <DEDUP_REMOVED lines=47> */
.L_x_3482:
        /* <DEDUP_REMOVED lines=8> */
.L_x_3452:
        /* <DEDUP_REMOVED lines=37> */
.L_x_3484:
[----:B------:R-:W-:Y:S05]  /*ae90*/  @P0 BRA `(.L_x_3454) ;  /* 0x0000000000140947 */ /* 0x000fea0003800000 */
[----:B------:R-:W-:Y:S01]  /*aea0*/  ISETP.NE.AND P1, PT, R18, RZ, PT ;  /* 0x000000ff1200720c */ /* 0x000fe20003f25270 */
[----:B--2---:R-:W-:-:S04]  /*aeb0*/  IMAD.MOV.U32 R5, RZ, RZ, 0x6100 ;  /* 0x00006100ff057424 */ /* 0x004fc800078e00ff */
[----:B------:R3:W-:Y:S08]  /*aec0*/  SYNCS.ARRIVE.TRANS64 RZ, [R0+URZ+0x36410], R5 ;  /* 0x0364100500ff79a7 */ /* 0x0007f0000800003f */
[----:B------:R-:W-:Y:S05]  /*aed0*/  @!P1 BRA `(.L_x_3454) ;  /* 0x0000000000049947 */ /* 0x000fea0003800000 */
[----:B------:R-:W-:Y:S01]  /*aee0*/  BPT.TRAP 0x1 ;  /* 0x000000040000795c */ /* 0x000fe20000300000 */
.L_x_3454:
        /* <DEDUP_REMOVED lines=44> */
.L_x_3446:
[----:B------:R-:W-:Y:S01]  /*b1b0*/  ISETP.NE.AND P1, PT, R20, RZ, PT ;  /* 0x000000ff1400720c */ /* 0x000fe20003f25270 */
[----:B------:R-:W-:Y:S02]  /*b1c0*/  IMAD.MOV.U32 R16, RZ, RZ, 0x1 ;  /* 0x00000001ff107424 */ /* 0x000fe400078e00ff */
[----:B------:R-:W-:-:S10]  /*b1d0*/  IMAD.MOV.U32 R5, RZ, RZ, R14 ;  /* 0x000000ffff057224 */ /* 0x000fd400078e000e */
[----:B------:R-:W-:Y:S05]  /*b1e0*/  @!P1 BRA `(.L_x_3445) ;  /* 0x00000004008c9947 */ /* 0x000fea0003800000 */
[----:B------:R-:W2:Y:S02]  /*b1f0*/  SYNCS.PHASECHK.TRANS64.TRYWAIT P1, [R0+URZ+0x36438], R6 ;  /* 0x03643806000075a7 */ /* 0x000ea4000802017f */
[----:B--2---:R-:W-:Y:S05]  /*b200*/  @!P1 BRA `(.L_x_3456) ;  /* 0x0000001000149947 */ /* 0x004fea0003800000 */
.L_x_3485:
[----:B------:R-:W-:Y:S05]  /*b210*/  @P0 BRA `(.L_x_3457) ;  /* 0x0000000000140947 */ /* 0x000fea0003800000 */
[----:B------:R-:W-:Y:S01]  /*b220*/  ISETP.NE.AND P1, PT, R18, RZ, PT ;  /* 0x000000ff1200720c */ /* 0x000fe20003f25270 */
[----:B------:R-:W-:-:S04]  /*b230*/  IMAD.MOV.U32 R5, RZ, RZ, 0x6100 ;  /* 0x00006100ff057424 */ /* 0x000fc800078e00ff */
[----:B------:R3:W-:Y:S08]  /*b240*/  SYNCS.ARRIVE.TRANS64 RZ, [R0+URZ+0x36430], R5 ;  /* 0x0364300500ff79a7 */ /* 0x0007f0000800003f */
[----:B------:R-:W-:Y:S05]  /*b250*/  @!P1 BRA `(.L_x_3457) ;  /* 0x0000000000049947 */ /* 0x000fea0003800000 */
[----:B------:R-:W-:Y:S01]  /*b260*/  BPT.TRAP 0x1 ;  /* 0x000000040000795c */ /* 0x000fe20000300000 */
.L_x_3457:
        /* <DEDUP_REMOVED lines=42> */
.L_x_3486:
[----:B------:R-:W-:Y:S01]  /*b510*/  IMAD.MOV.U32 R16, RZ, RZ, RZ ;  /* 0x000000ffff107224 */ /* 0x000fe200078e00ff */
[----:B------:R-:W-:Y:S06]  /*b520*/  @P0 BRA `(.L_x_3459) ;  /* 0x0000000000140947 */ /* 0x000fec0003800000 */
[----:B------:R-:W-:Y:S01]  /*b530*/  ISETP.NE.AND P1, PT, R18, RZ, PT ;  /* 0x000000ff1200720c */ /* 0x000fe20003f25270 */
[----:B-1----:R-:W-:-:S04]  /*b540*/  IMAD.MOV.U32 R5, RZ, RZ, 0x6100 ;  /* 0x00006100ff057424 */ /* 0x002fc800078e00ff */
[----:B------:R2:W-:Y:S08]  /*b550*/  SYNCS.ARRIVE.TRANS64 RZ, [R0+URZ+0x36418], R5 ;  /* 0x0364180500ff79a7 */ /* 0x0005f0000800003f */
[----:B------:R-:W-:Y:S05]  /*b560*/  @!P1 BRA `(.L_x_3459) ;  /* 0x0000000000049947 */ /* 0x000fea0003800000 */
[----:B------:R-:W-:Y:S01]  /*b570*/  BPT.TRAP 0x1 ;  /* 0x000000040000795c */ /* 0x000fe20000300000 */
.L_x_3459:
        /* <DEDUP_REMOVED lines=42> */
.L_x_3445:
[----:B------:R-:W-:-:S04]  /*b820*/  SHF.L.U32 R3, R16, 0x1f, RZ ;  /* 0x0000001f10037819 */ /* 0x000fc800000006ff */
[----:B------:R-:W2:Y:S02]  /*b830*/  SYNCS.PHASECHK.TRANS64.TRYWAIT P1, [R0+URZ+0x36438], R3 ;  /* 0x03643803000075a7 */ /* 0x000ea4000802017f */
[----:B--2---:R-:W-:Y:S05]  /*b840*/  @!P1 BRA `(.L_x_3460) ;  /* 0x0000000800ac9947 */ /* 0x004fea0003800000 */
.L_x_3487:
[----:B------:R-:W-:Y:S05]  /*b850*/  @P0 BRA `(.L_x_3461) ;  /* 0x0000000000180947 */ /* 0x000fea0003800000 */
[----:B------:R-:W3:Y:S01]  /*b860*/  S2R R2, SR_TID.X ;  /* 0x0000000000027919 */ /* 0x000ee20000002100 */
[----:B--2---:R-:W-:-:S04]  /*b870*/  IMAD.MOV.U32 R3, RZ, RZ, 0x6100 ;  /* 0x00006100ff037424 */ /* 0x004fc800078e00ff */
[----:B------:R4:W-:Y:S01]  /*b880*/  SYNCS.ARRIVE.TRANS64 RZ, [R0+URZ+0x36430], R3 ;  /* 0x0364300300ff79a7 */ /* 0x0009e2000800003f */
[----:B---3--:R-:W-:-:S13]  /*b890*/  LOP3.LUT P0, RZ, R2, 0x1f, RZ, 0xc0, !PT ;  /* 0x0000001f02ff7812 */ /* 0x008fda000780c0ff */
[----:B----4-:R-:W-:Y:S05]  /*b8a0*/  @!P0 BRA `(.L_x_3461) ;  /* 0x0000000000048947 */ /* 0x010fea0003800000 */
[----:B------:R-:W-:Y:S01]  /*b8b0*/  BPT.TRAP 0x1 ;  /* 0x000000040000795c */ /* 0x000fe20000300000 */
.L_x_3461:
        /* <DEDUP_REMOVED lines=44> */
.L_x_3442:
[----:B------:R-:W-:Y:S05]  /*bb80*/  BSYNC B0 ;  /* 0x0000000000007941 */ /* 0x000fea0003800000 */
.L_x_3438:
[----:B------:R-:W-:-:S03]  /*bb90*/  UMOV UR7, 0xffffffff ;  /* 0xffffffff00077882 */ /* 0x000fc60000000000 */
[----:B------:R-:W-:Y:S05]  /*bba0*/  BRA.DIV UR7, `(.L_x_3462) ;  /* 0x0000000607e87947 */ /* 0x000fea000b800000 */
[----:B------:R-:W-:-:S13]  /*bbb0*/  ELECT P6, URZ, PT ;  /* 0x00000000003f782f */ /* 0x000fda00038c0000 */
.L_x_3490:
[----:B------:R-:W-:Y:S05]  /*bbc0*/  @!P6 BRA `(.L_x_3302) ;  /* 0x000000000074e947 */ /* 0x000fea0003800000 */
[----:B------:R-:W2:Y:S02]  /*bbd0*/  LDL.LU R3, [R1+0x4] ;  /* 0x0000040001037983 */ /* 0x000ea40000300800 */
[----:B--2---:R-:W-:-:S04]  /*bbe0*/  LOP3.LUT R3, R3, 0x2, RZ, 0xfc, !PT ;  /* 0x0000000203037812 */ /* 0x004fc800078efcff */
[----:B------:R-:W-:-:S13]  /*bbf0*/  ISETP.NE.AND P2, PT, R3, 0x3, PT ;  /* 0x000000030300780c */ /* 0x000fda0003f45270 */
[----:B------:R-:W-:Y:S05]  /*bc00*/  @!P2 BRA `(.L_x_3463) ;  /* 0x000000000004a947 */ /* 0x000fea0003800000 */
[----:B------:R-:W-:Y:S01]  /*bc10*/  BPT.TRAP 0x1 ;  /* 0x000000040000795c */ /* 0x000fe20000300000 */
.L_x_3463:
        /* <DEDUP_REMOVED lines=15> */
.L_x_3491:
[----:B------:R-:W2:Y:S02]  /*bd10*/  SYNCS.PHASECHK.TRANS64.TRYWAIT P0, [R3+URZ], R0 ;  /* 0x00000000030075a7 */ /* 0x000ea4000800017f */
[----:B--2---:R-:W-:Y:S05]  /*bd20*/  @!P0 BRA `(.L_x_3465) ;  /* 0x0000000400bc8947 */ /* 0x004fea0003800000 */
.L_x_3492:
[----:B------:R-:W-:Y:S05]  /*bd30*/  @!P2 BRA `(.L_x_3466) ;  /* 0x000000000004a947 */ /* 0x000fea0003800000 */
[----:B------:R-:W-:Y:S01]  /*bd40*/  BPT.TRAP 0x1 ;  /* 0x000000040000795c */ /* 0x000fe20000300000 */
.L_x_3466:
[----:B------:R-:W-:-:S07]  /*bd50*/  SHF.L.U32 R16, R16, 0x1f, RZ ;  /* 0x0000001f10107819 */ /* 0x000fce00000006ff */
.L_x_3467:
[----:B---3--:R3:W4:Y:S02]  /*bd60*/  SYNCS.PHASECHK.TRANS64.TRYWAIT P0, [R9+URZ+0x36438], R16 ;  /* 0x03643810090075a7 */ /* 0x008724000800017f */
[----:B----4-:R-:W-:Y:S05]  /*bd70*/  @!P0 NANOSLEEP.SYNCS 0x989680 ;  /* 0x009896800000895d */ /* 0x010fea0003900000 */
[----:B------:R-:W4:Y:S02]  /*bd80*/  @!P0 SYNCS.PHASECHK.TRANS64 P0, [R9+URZ+0x36438], R16 ;  /* 0x03643810090085a7 */ /* 0x000f24000800007f */
[----:B----4-:R-:W-:Y:S05]  /*bd90*/  @!P0 BRA `(.L_x_3467) ;  /* 0xfffffffc00f08947 */ /* 0x010fea000383ffff */
.L_x_3302:
[----:B------:R-:W-:Y:S05]  /*bda0*/  BSYNC B6 ;  /* 0x0000000000067941 */ /* 0x000fea0003800000 */
.L_x_3294:
[----:B------:R-:W-:Y:S05]  /*bdb0*/  EXIT ;  /* 0x000000000000794d */ /* 0x000fea0003800000 */
.L_x_3312:
[----:B------:R-:W-:Y:S02]  /*bdc0*/  IMAD.MOV.U32 R12, RZ, RZ, RZ ;  /* 0x000000ffff0c7224 */ /* 0x000fe400078e00ff */
[----:B------:R-:W-:Y:S02]  /*bdd0*/  IMAD.MOV.U32 R11, RZ, RZ, 0x1f ;  /* 0x0000001fff0b7424 */ /* 0x000fe400078e00ff */
[----:B------:R-:W-:-:S07]  /*bde0*/  IMAD.MOV.U32 R15, RZ, RZ, -0x1 ;  /* 0xffffffffff0f7424 */ /* 0x000fce00078e00ff */
[----:B------:R-:W-:Y:S05]  /*bdf0*/  WARPSYNC.COLLECTIVE R15, `(.L_x_3468) ;  /* 0x000000000f087348 */ /* 0x000fea0003c00000 */
[----:B------:R1:W2:Y:S02]  /*be00*/  SHFL.IDX P6, R14, R13, R12, R11 ;  /* 0x0000000c0d0e7389 */ /* 0x0002a400000c000b */
[----:B-12---:R-:W-:Y:S01]  /*be10*/  ENDCOLLECTIVE ;  /* 0x000000000000791b */ /* 0x006fe20003800000 */
.L_x_3468:
[----:B------:R-:W-:Y:S05]  /*be20*/  BRA `(.L_x_3469) ;  /* 0xffffff5800007947 */ /* 0x000fea000383ffff */
.L_x_3314:
[----:B--2---:R-:W-:-:S04]  /*be30*/  IMAD.U32 R0, RZ, RZ, UR36 ;  /* 0x00000024ff007e24 */ /* 0x004fc8000f8e00ff */
[----:B------:R2:W3:Y:S03]  /*be40*/  SYNCS.PHASECHK.TRANS64.TRYWAIT P0, [R0+URZ+0x36400], R10 ;  /* 0x0364000a000075a7 */ /* 0x0004e6000800017f */
[----:B---3--:R-:W-:Y:S05]  /*be50*/  @!P0 NANOSLEEP.SYNCS 0x989680 ;  /* 0x009896800000895d */ /* 0x008fea0003900000 */
[----:B------:R-:W3:Y:S02]  /*be60*/  @!P0 SYNCS.PHASECHK.TRANS64 P0, [R0+URZ+0x36400], R10 ;  /* 0x0364000a000085a7 */ /* 0x000ee4000800007f */
[----:B---3--:R-:W-:Y:S05]  /*be70*/  @!P0 BRA `(.L_x_3314) ;  /* 0xfffffffc00ec8947 */ /* 0x008fea000383ffff */
[----:B------:R-:W-:Y:S05]  /*be80*/  BRA `(.L_x_3313) ;  /* 0xffffff58003c7947 */ /* 0x000fea000383ffff */
.L_x_3318:
[----:B---3--:R3:W4:Y:S02]  /*be90*/  SYNCS.PHASECHK.TRANS64.TRYWAIT P1, [R3+URZ+0x36410], R10 ;  /* 0x0364100a030075a7 */ /* 0x008724000802017f */
[----:B----4-:R-:W-:Y:S05]  /*bea0*/  @!P1 NANOSLEEP.SYNCS 0x989680 ;  /* 0x009896800000995d */ /* 0x010fea0003900000 */
[----:B------:R-:W4:Y:S02]  /*beb0*/  @!P1 SYNCS.PHASECHK.TRANS64 P1, [R3+URZ+0x36410], R10 ;  /* 0x0364100a030095a7 */ /* 0x000f24000802007f */
[----:B----4-:R-:W-:Y:S05]  /*bec0*/  @!P1 BRA `(.L_x_3318) ;  /* 0xfffffffc00f09947 */ /* 0x010fea000383ffff */
[----:B------:R-:W-:Y:S05]  /*bed0*/  BRA `(.L_x_3317) ;  /* 0xffffff5c00fc7947 */ /* 0x000fea000383ffff */
.L_x_3322:
[----:B-1----:R-:W-:-:S04]  /*bee0*/  IMAD.U32 R121, RZ, RZ, UR36 ;  /* 0x00000024ff797e24 */ /* 0x002fc8000f8e00ff */
[----:B------:R1:W2:Y:S03]  /*bef0*/  SYNCS.PHASECHK.TRANS64.TRYWAIT P1, [R121+URZ+0x36430], R14 ;  /* 0x0364300e790075a7 */ /* 0x0002a6000802017f */
[----:B--2---:R-:W-:Y:S05]  /*bf00*/  @!P1 NANOSLEEP.SYNCS 0x989680 ;  /* 0x009896800000995d */ /* 0x004fea0003900000 */
[----:B------:R-:W2:Y:S02]  /*bf10*/  @!P1 SYNCS.PHASECHK.TRANS64 P1, [R121+URZ+0x36430], R14 ;  /* 0x0364300e790095a7 */ /* 0x000ea4000802007f */
[----:B--2---:R-:W-:Y:S05]  /*bf20*/  @!P1 BRA `(.L_x_3322) ;  /* 0xfffffffc00ec9947 */ /* 0x004fea000383ffff */
[----:B------:R-:W-:Y:S05]  /*bf30*/  BRA `(.L_x_3321) ;  /* 0xffffff6800207947 */ /* 0x000fea000383ffff */
.L_x_3386:
[----:B------:R-:W-:Y:S01]  /*bf40*/  BSSY B0, `(.L_x_3470) ;  /* 0x0000005000007945 */ /* 0x000fe20003800000 */
[----:B------:R-:W-:-:S07]  /*bf50*/  IMAD.MOV.U32 R15, RZ, RZ, -0x1 ;  /* 0xffffffffff0f7424 */ /* 0x000fce00078e00ff */
[----:B------:R-:W-:Y:S05]  /*bf60*/  WARPSYNC.COLLECTIVE R15, `(.L_x_3471) ;  /* 0x000000000f087348 */ /* 0x000fea0003c00000 */
[----:B------:R-:W-:Y:S01]  /*bf70*/  NOP ;  /* 0x0000000000007918 */ /* 0x000fe20000000000 */
[----:B------:R-:W-:Y:S01]  /*bf80*/  ENDCOLLECTIVE ;  /* 0x000000000000791b */ /* 0x000fe20003800000 */
.L_x_3471:
[----:B------:R-:W-:Y:S05]  /*bf90*/  BSYNC B0 ;  /* 0x0000000000007941 */ /* 0x000fea0003800000 */
.L_x_3470:
[----:B------:R-:W-:Y:S05]  /*bfa0*/  BRA `(.L_x_3472) ;  /* 0xffffffbc00187947 */ /* 0x000fea000383ffff */
.L_x_3403:
[----:B------:R-:W-:Y:S01]  /*bfb0*/  BSSY B0, `(.L_x_3473) ;  /* 0x0000005000007945 */ /* 0x000fe20003800000 */
[----:B------:R-:W-:-:S07]  /*bfc0*/  IMAD.MOV.U32 R15, RZ, RZ, -0x1 ;  /* 0xffffffffff0f7424 */ /* 0x000fce00078e00ff */
[----:B------:R-:W-:Y:S05]  /*bfd0*/  WARPSYNC.COLLECTIVE R15, `(.L_x_3474) ;  /* 0x000000000f087348 */ /* 0x000fea0003c00000 */
[----:B------:R-:W-:Y:S01]  /*bfe0*/  NOP ;  /* 0x0000000000007918 */ /* 0x000fe20000000000 */
[----:B------:R-:W-:Y:S01]  /*bff0*/  ENDCOLLECTIVE ;  /* 0x000000000000791b */ /* 0x000fe20003800000 */
.L_x_3474:
[----:B------:R-:W-:Y:S05]  /*c000*/  BSYNC B0 ;  /* 0x0000000000007941 */ /* 0x000fea0003800000 */
.L_x_3473:
[----:B------:R-:W-:Y:S05]  /*c010*/  BRA `(.L_x_3475) ;  /* 0xffffffc4002c7947 */ /* 0x000fea000383ffff */
.L_x_3419:
[----:B------:R-:W-:Y:S01]  /*c020*/  BSSY B0, `(.L_x_3476) ;  /* 0x0000005000007945 */ /* 0x000fe20003800000 */
[----:B------:R-:W-:-:S07]  /*c030*/  IMAD.MOV.U32 R15, RZ, RZ, -0x1 ;  /* 0xffffffffff0f7424 */ /* 0x000fce00078e00ff */
[----:B------:R-:W-:Y:S05]  /*c040*/  WARPSYNC.COLLECTIVE R15, `(.L_x_3477) ;  /* 0x000000000f087348 */ /* 0x000fea0003c00000 */
[----:B------:R-:W-:Y:S01]  /*c050*/  NOP ;  /* 0x0000000000007918 */ /* 0x000fe20000000000 */
[----:B------:R-:W-:Y:S01]  /*c060*/  ENDCOLLECTIVE ;  /* 0x000000000000791b */ /* 0x000fe20003800000 */
.L_x_3477:
[----:B------:R-:W-:Y:S05]  /*c070*/  BSYNC B0 ;  /* 0x0000000000007941 */ /* 0x000fea0003800000 */
.L_x_3476:
[----:B------:R-:W-:Y:S05]  /*c080*/  BRA `(.L_x_3478) ;  /* 0xffffffc800b87947 */ /* 0x000fea000383ffff */
.L_x_3443:
[----:B-1----:R1:W2:Y:S02]  /*c090*/  SYNCS.PHASECHK.TRANS64.TRYWAIT P1, [R0+URZ+0x36420], R6 ;  /* 0x03642006000075a7 */ /* 0x0022a4000802017f */
[----:B--2---:R-:W-:Y:S05]  /*c0a0*/  @!P1 NANOSLEEP.SYNCS 0x989680 ;  /* 0x009896800000995d */ /* 0x004fea0003900000 */
[----:B------:R-:W2:Y:S02]  /*c0b0*/  @!P1 SYNCS.PHASECHK.TRANS64 P1, [R0+URZ+0x36420], R6 ;  /* 0x03642006000095a7 */ /* 0x000ea4000802007f */
[----:B--2---:R-:W-:Y:S05]  /*c0c0*/  @!P1 BRA `(.L_x_3443) ;  /* 0xfffffffc00f09947 */ /* 0x004fea000383ffff */
[----:B------:R-:W-:Y:S05]  /*c0d0*/  BRA `(.L_x_3479) ;  /* 0xffffffdc00187947 */ /* 0x000fea000383ffff */
.L_x_3447:
[----:B-1----:R1:W2:Y:S02]  /*c0e0*/  SYNCS.PHASECHK.TRANS64.TRYWAIT P1, [R0+URZ+0x36438], R6 ;  /* 0x03643806000075a7 */ /* 0x0022a4000802017f */
[----:B--2---:R-:W-:Y:S05]  /*c0f0*/  @!P1 NANOSLEEP.SYNCS 0x989680 ;  /* 0x009896800000995d */ /* 0x004fea0003900000 */
[----:B------:R-:W2:Y:S02]  /*c100*/  @!P1 SYNCS.PHASECHK.TRANS64 P1, [R0+URZ+0x36438], R6 ;  /* 0x03643806000095a7 */ /* 0x000ea4000802007f */
[----:B--2---:R-:W-:Y:S05]  /*c110*/  @!P1 BRA `(.L_x_3447) ;  /* 0xfffffffc00f09947 */ /* 0x004fea000383ffff */
[----:B------:R-:W-:Y:S05]  /*c120*/  BRA `(.L_x_3480) ;  /* 0xffffffe000f87947 */ /* 0x000fea000383ffff */
.L_x_3449:
[----:B--2---:R2:W3:Y:S02]  /*c130*/  SYNCS.PHASECHK.TRANS64.TRYWAIT P1, [R0+URZ+0x36428], R3 ;  /* 0x03642803000075a7 */ /* 0x0044e4000802017f */
[----:B---3--:R-:W-:Y:S05]  /*c140*/  @!P1 NANOSLEEP.SYNCS 0x989680 ;  /* 0x009896800000995d */ /* 0x008fea0003900000 */
[----:B------:R-:W3:Y:S02]  /*c150*/  @!P1 SYNCS.PHASECHK.TRANS64 P1, [R0+URZ+0x36428], R3 ;  /* 0x03642803000095a7 */ /* 0x000ee4000802007f */
[----:B---3--:R-:W-:Y:S05]  /*c160*/  @!P1 BRA `(.L_x_3449) ;  /* 0xfffffffc00f09947 */ /* 0x008fea000383ffff */
[----:B------:R-:W-:Y:S05]  /*c170*/  BRA `(.L_x_3481) ;  /* 0xffffffe400bc7947 */ /* 0x000fea000383ffff */
.L_x_3451:
        /* <DEDUP_REMOVED lines=8> */
.L_x_3453:
[----:B------:R-:W-:-:S07]  /*c200*/  SHF.L.U32 R5, R7, 0x1f, RZ ;  /* 0x0000001f07057819 */ /* 0x000fce00000006ff */
.L_x_3483:
[----:B--2---:R2:W3:Y:S02]  /*c210*/  SYNCS.PHASECHK.TRANS64.TRYWAIT P1, [R0+URZ+0x36420], R5 ;  /* 0x03642005000075a7 */ /* 0x0044e4000802017f */
[----:B---3--:R-:W-:Y:S05]  /*c220*/  @!P1 NANOSLEEP.SYNCS 0x989680 ;  /* 0x009896800000995d */ /* 0x008fea0003900000 */
[----:B------:R-:W3:Y:S02]  /*c230*/  @!P1 SYNCS.PHASECHK.TRANS64 P1, [R0+URZ+0x36420], R5 ;  /* 0x03642005000095a7 */ /* 0x000ee4000802007f */
[----:B---3--:R-:W-:Y:S05]  /*c240*/  @!P1 BRA `(.L_x_3483) ;  /* 0xfffffffc00f09947 */ /* 0x008fea000383ffff */
[----:B------:R-:W-:Y:S05]  /*c250*/  BRA `(.L_x_3484) ;  /* 0xffffffec000c7947 */ /* 0x000fea000383ffff */
.L_x_3456:
[----:B--2---:R2:W3:Y:S02]  /*c260*/  SYNCS.PHASECHK.TRANS64.TRYWAIT P1, [R0+URZ+0x36438], R6 ;  /* 0x03643806000075a7 */ /* 0x0044e4000802017f */
[----:B---3--:R-:W-:Y:S05]  /*c270*/  @!P1 NANOSLEEP.SYNCS 0x989680 ;  /* 0x009896800000995d */ /* 0x008fea0003900000 */
[----:B------:R-:W3:Y:S02]  /*c280*/  @!P1 SYNCS.PHASECHK.TRANS64 P1, [R0+URZ+0x36438], R6 ;  /* 0x03643806000095a7 */ /* 0x000ee4000802007f */
[----:B---3--:R-:W-:Y:S05]  /*c290*/  @!P1 BRA `(.L_x_3456) ;  /* 0xfffffffc00f09947 */ /* 0x008fea000383ffff */
[----:B------:R-:W-:Y:S05]  /*c2a0*/  BRA `(.L_x_3485) ;  /* 0xffffffec00d87947 */ /* 0x000fea000383ffff */
.L_x_3458:
[----:B-1----:R1:W2:Y:S02]  /*c2b0*/  SYNCS.PHASECHK.TRANS64.TRYWAIT P1, [R0+URZ+0x36428], R5 ;  /* 0x03642805000075a7 */ /* 0x0022a4000802017f */
[----:B--2---:R-:W-:Y:S05]  /*c2c0*/  @!P1 NANOSLEEP.SYNCS 0x989680 ;  /* 0x009896800000995d */ /* 0x004fea0003900000 */
[----:B------:R-:W2:Y:S02]  /*c2d0*/  @!P1 SYNCS.PHASECHK.TRANS64 P1, [R0+URZ+0x36428], R5 ;  /* 0x03642805000095a7 */ /* 0x000ea4000802007f */
[----:B--2---:R-:W-:Y:S05]  /*c2e0*/  @!P1 BRA `(.L_x_3458) ;  /* 0xfffffffc00f09947 */ /* 0x004fea000383ffff */
[----:B------:R-:W-:Y:S05]  /*c2f0*/  BRA `(.L_x_3486) ;  /* 0xfffffff000847947 */ /* 0x000fea000383ffff */
.L_x_3460:
[----:B--2---:R2:W3:Y:S02]  /*c300*/  SYNCS.PHASECHK.TRANS64.TRYWAIT P1, [R0+URZ+0x36438], R3 ;  /* 0x03643803000075a7 */ /* 0x0044e4000802017f */
[----:B---3--:R-:W-:Y:S05]  /*c310*/  @!P1 NANOSLEEP.SYNCS 0x989680 ;  /* 0x009896800000995d */ /* 0x008fea0003900000 */
[----:B------:R-:W3:Y:S02]  /*c320*/  @!P1 SYNCS.PHASECHK.TRANS64 P1, [R0+URZ+0x36438], R3 ;  /* 0x03643803000095a7 */ /* 0x000ee4000802007f */
[----:B---3--:R-:W-:Y:S05]  /*c330*/  @!P1 BRA `(.L_x_3460) ;  /* 0xfffffffc00f09947 */ /* 0x008fea000383ffff */
[----:B------:R-:W-:Y:S05]  /*c340*/  BRA `(.L_x_3487) ;  /* 0xfffffff400407947 */ /* 0x000fea000383ffff */
.L_x_3462:
[----:B------:R-:W-:Y:S01]  /*c350*/  BSSY B0, `(.L_x_3488) ;  /* 0x0000006000007945 */ /* 0x000fe20003800000 */
[----:B------:R-:W-:-:S07]  /*c360*/  IMAD.MOV.U32 R15, RZ, RZ, -0x1 ;  /* 0xffffffffff0f7424 */ /* 0x000fce00078e00ff */
[----:B------:R-:W-:Y:S05]  /*c370*/  WARPSYNC.COLLECTIVE R15, `(.L_x_3489) ;  /* 0x000000000f0c7348 */ /* 0x000fea0003c00000 */
[----:B------:R-:W-:Y:S02]  /*c380*/  ELECT P6, UR62, PT ;  /* 0x00000000003e782f */ /* 0x000fe400038c0000 */
[----:B------:R-:W-:Y:S01]  /*c390*/  MOV R14, UR62 ;  /* 0x0000003e000e7c02 */ /* 0x000fe20008000f00 */
[----:B------:R-:W-:Y:S10]  /*c3a0*/  ENDCOLLECTIVE ;  /* 0x000000000000791b */ /* 0x000ff40003800000 */
.L_x_3489:
[----:B------:R-:W-:Y:S05]  /*c3b0*/  BSYNC B0 ;  /* 0x0000000000007941 */ /* 0x000fea0003800000 */
.L_x_3488:
[----:B------:R-:W-:Y:S05]  /*c3c0*/  BRA `(.L_x_3490) ;  /* 0xfffffff400fc7947 */ /* 0x000fea000383ffff */
.L_x_3464:
[----:B-1----:R1:W2:Y:S02]  /*c3d0*/  SYNCS.PHASECHK.TRANS64.TRYWAIT P0, [R7+URZ], R4 ;  /* 0x00000004070075a7 */ /* 0x0022a4000800017f */
[----:B--2---:R-:W-:Y:S05]  /*c3e0*/  @!P0 NANOSLEEP.SYNCS 0x989680 ;  /* 0x009896800000895d */ /* 0x004fea0003900000 */
[----:B------:R-:W2:Y:S02]  /*c3f0*/  @!P0 SYNCS.PHASECHK.TRANS64 P0, [R7+URZ], R4 ;  /* 0x00000004070085a7 */ /* 0x000ea4000800007f */
[----:B--2---:R-:W-:Y:S05]  /*c400*/  @!P0 BRA `(.L_x_3464) ;  /* 0xfffffffc00f08947 */ /* 0x004fea000383ffff */
[----:B------:R-:W-:Y:S05]  /*c410*/  BRA `(.L_x_3491) ;  /* 0xfffffff8003c7947 */ /* 0x000fea000383ffff */
.L_x_3465:
[----:B--2---:R2:W3:Y:S02]  /*c420*/  SYNCS.PHASECHK.TRANS64.TRYWAIT P0, [R3+URZ], R0 ;  /* 0x00000000030075a7 */ /* 0x0044e4000800017f */
[----:B---3--:R-:W-:Y:S05]  /*c430*/  @!P0 NANOSLEEP.SYNCS 0x989680 ;  /* 0x009896800000895d */ /* 0x008fea0003900000 */
[----:B------:R-:W3:Y:S02]  /*c440*/  @!P0 SYNCS.PHASECHK.TRANS64 P0, [R3+URZ], R0 ;  /* 0x00000000030085a7 */ /* 0x000ee4000800007f */
[----:B---3--:R-:W-:Y:S05]  /*c450*/  @!P0 BRA `(.L_x_3465) ;  /* 0xfffffffc00f08947 */ /* 0x008fea000383ffff */
[----:B------:R-:W-:Y:S05]  /*c460*/  BRA `(.L_x_3492) ;  /* 0xfffffff800307947 */ /* 0x000fea000383ffff */
.L_x_3493:
        /* <DEDUP_REMOVED lines=9> */
.L_x_3877:


//--------------------- .text._ZN7cutlass13device_kernelIN5flash11enable_sm90INS1_16FlashAttnBwdSm90INS1_25CollectiveMainloopBwdSm90ILi2ELi1ELi1EN4cute5tupleIJNS5_1CILi1EEES8_S8_EEENS6_IJNS7_ILi64EEENS7_ILi96EEENS7_ILi192EEEEEENS_6half_tEfNS_4arch4Sm90ELb1ELb0ELb1ELb1ELb0ELb0ELb1ELb0ELi3ELi1ELi1ELi1ELb0EEENS1_24CollectiveEpilogueBwdGQAISD_fSG_Li384ELb1ELb0EEENS1_25SingleTileBwdLPTSchedulerILb1ELi96ELb0EEEEEEEEEvNT_6ParamsE --------------------------
	.section	.text._ZN7cutlass13device_kernelIN5flash11enable_sm90INS1_16FlashAttnBwdSm90INS1_25CollectiveMainloopBwdSm90ILi2ELi1ELi1EN4cute5tupleIJNS5_1CILi1EEES8_S8_EEENS6_IJNS7_ILi64EEENS7_ILi96EEENS7_ILi192EEEEEENS_6half_tEfNS_4arch4Sm90ELb1ELb0ELb1ELb1ELb0ELb0ELb1ELb0ELi3ELi1ELi1ELi1ELb0EEENS1_24CollectiveEpilogueBwdGQAISD_fSG_Li384ELb1ELb0EEENS1_25SingleTileBwdLPTSchedulerILb1ELi96ELb0EEEEEEEEEvNT_6ParamsE,"ax",@progbits
	.align	128
.text._ZN7cutlass13device_kernelIN5flash11enable_sm90INS1_16FlashAttnBwdSm90INS1_25CollectiveMainloopBwdSm90ILi2ELi1ELi1EN4cute5tupleIJNS5_1CILi1EEES8_S8_EEENS6_IJNS7_ILi64EEENS7_ILi96EEENS7_ILi192EEEEEENS_6half_tEfNS_4arch4Sm90ELb1ELb0ELb1ELb1ELb0ELb0ELb1ELb0ELi3ELi1ELi1ELi1ELb0EEENS1_24CollectiveEpilogueBwdGQAISD_fSG_Li384ELb1ELb0EEENS1_25SingleTileBwdLPTSchedulerILb1ELi96ELb0EEEEEEEEEvNT_6ParamsE:
        .type           _ZN7cutlass13device_kernelIN5flash11enable_sm90INS1_16FlashAttnBwdSm90INS1_25CollectiveMainloopBwdSm90ILi2ELi1ELi1EN4cute5tupleIJNS5_1CILi1EEES8_S8_EEENS6_IJNS7_ILi64EEENS7_ILi96EEENS7_ILi192EEEEEENS_6half_tEfNS_4arch4Sm90ELb1ELb0ELb1ELb1ELb0ELb0ELb1ELb0ELi3ELi1ELi1ELi1ELb0EEENS1_24CollectiveEpilogueBwdGQAISD_fSG_Li384ELb1ELb0EEENS1_25SingleTileBwdLPTSchedulerILb1ELi96ELb0EEEEEEEEEvNT_6ParamsE,@function
        .size           _ZN7cutlass13device_kernelIN5flash11enable_sm90INS1_16FlashAttnBwdSm90INS1_25CollectiveMainloopBwdSm90ILi2ELi1ELi1EN4cute5tupleIJNS5_1CILi1EEES8_S8_EEENS6_IJNS7_ILi64EEENS7_ILi96EEENS7_ILi192EEEEEENS_6half_tEfNS_4arch4Sm90ELb1ELb0ELb1ELb1ELb0ELb0ELb1ELb0ELi3ELi1ELi1ELi1ELb0EEENS1_24CollectiveEpilogueBwdGQAISD_fSG_Li384ELb1ELb0EEENS1_25SingleTileBwdLPTSchedulerILb1ELi96ELb0EEEEEEEEEvNT_6ParamsE,(.L_x_3878 - _ZN7cutlass13device_kernelIN5flash11enable_sm90INS1_16FlashAttnBwdSm90INS1_25CollectiveMainloopBwdSm90ILi2ELi1ELi1EN4cute5tupleIJNS5_1CILi1EEES8_S8_EEENS6_IJNS7_ILi64EEENS7_ILi96EEENS7_ILi192EEEEEENS_6half_tEfNS_4arch4Sm90ELb1ELb0ELb1ELb1ELb0ELb0ELb1ELb0ELi3ELi1ELi1ELi1ELb0EEENS1_24CollectiveEpilogueBwdGQAISD_fSG_Li384ELb1ELb0EEENS1_25SingleTileBwdLPTSchedulerILb1ELi96ELb0EEEEEEEEEvNT_6ParamsE)
        .other          _ZN7cutlass13device_kernelIN5flash11enable_sm90INS1_16FlashAttnBwdSm90INS1_25CollectiveMainloopBwdSm90ILi2ELi1ELi1EN4cute5tupleIJNS5_1CILi1EEES8_S8_EEENS6_IJNS7_ILi64EEENS7_ILi96EEENS7_ILi192EEEEEENS_6half_tEfNS_4arch4Sm90ELb1ELb0ELb1ELb1ELb0ELb0ELb1ELb0ELi3ELi1ELi1ELi1ELb0EEENS1_24CollectiveEpilogueBwdGQAISD_fSG_Li384ELb1ELb0EEENS1_25SingleTileBwdLPTSchedulerILb1ELi96ELb0EEEEEEEEEvNT_6ParamsE,@"STO_CUDA_ENTRY STV_DEFAULT"
_ZN7cutlass13device_kernelIN5flash11enable_sm90INS1_16FlashAttnBwdSm90INS1_25CollectiveMainloopBwdSm90ILi2ELi1ELi1EN4cute5tupleIJNS5_1CILi1EEES8_S8_EEENS6_IJNS7_ILi64EEENS7_ILi96EEENS7_ILi192EEEEEENS_6half_tEfNS_4arch4Sm90ELb1ELb0ELb1ELb1ELb0ELb0ELb1ELb0ELi3ELi1ELi1ELi1ELb0EEENS1_24CollectiveEpilogueBwdGQAISD_fSG_Li384ELb1ELb0EEENS1_25SingleTileBwdLPTSchedulerILb1ELi96ELb0EEEEEEEEEvNT_6ParamsE:
        /* <DEDUP_REMOVED lines=23> */
.L_x_3495:
[----:B------:R-:W-:Y:S05]  /*0170*/  BSYNC B0 ;  /* 0x0000000000007941 */ /* 0x000fea0003800000 */
.L_x_3494:
        /* <DEDUP_REMOVED lines=34> */
.L_x_3496:
        /* <DEDUP_REMOVED lines=20> */
.L_x_3497:
        /* <DEDUP_REMOVED lines=9> */
.L_x_3500:
        /* <DEDUP_REMOVED lines=33> */
.L_x_3501:
        /* <DEDUP_REMOVED lines=8> */
.L_x_3502:
        /* <DEDUP_REMOVED lines=19> */
[----:B-1----:R2:W5:Y:S01]  /*0930*/  LDG.E R0, desc[UR38][R2.64] ;  /* 0x0000002602007981 */ /* 0x002562000c1e1900 */
[----:B------:R-:W-:Y:S05]  /*0940*/  BRA `(.L_x_3504) ;  /* 0x00000000002c7947 */ /* 0x000fea0003800000 */
.L_x_3503:
[----:B------:R-:W-:Y:S02]  /*0950*/  ULDC.64 UR4, c[0x0][0x8f8] ;  /* 0x00023e0000047ab9 */ /* 0x000fe40000000a00 */
[----:B------:R-:W-:-:S04]  /*0960*/  ISETP.NE.U32.AND P0, PT, RZ, UR4, PT ;  /* 0x00000004ff007c0c */ /* 0x000fc8000bf05070 */
[----:B------:R-:W-:-:S13]  /*0970*/  ISETP.NE.AND.EX P0, PT, RZ, UR5, PT, P0 ;  /* 0x00000005ff007c0c */ /* 0x000fda000bf05300 */
[----:B------:R-:W-:Y:S05]  /*0980*/  @!P0 BRA `(.L_x_3505) ;  /* 0x0000000000188947 */ /* 0x000fea0003800000 */
[----:B------:R-:W2:Y:S02]  /*0990*/  LDC.64 R2, c[0x0][0x8f8] ;  /* 0x00023e00ff027b82 */ /* 0x000ea40000000a00 */
[----:B--2---:R-:W-:-:S05]  /*09a0*/  IMAD.WIDE R2, R5, 0x4, R2 ;  /* 0x0000000405027825 */ /* 0x004fca00078e0202 */
[----:B-1----:R-:W2:Y:S04]  /*09b0*/  LDG.E R0, desc[UR38][R2.64] ;  /* 0x0000002602007981 */ /* 0x002ea8000c1e1900 */
[----:B------:R-:W2:Y:S02]  /*09c0*/  LDG.E R7, desc[UR38][R2.64+0x4] ;  /* 0x0000042602077981 */ /* 0x000ea4000c1e1900 */
[----:B--2---:R-:W-:Y:S01]  /*09d0*/  IMAD.IADD R0, R7, 0x1, -R0 ;  /* 0x0000000107007824 */ /* 0x004fe200078e0a00 */
[----:B------:R-:W-:Y:S06]  /*09e0*/  BRA `(.L_x_3504) ;  /* 0x0000000000047947 */ /* 0x000fec0003800000 */
.L_x_3505:
[----:B-1----:R-:W1:Y:S02]  /*09f0*/  LDC R0, c[0x0][0x8f4] ;  /* 0x00023d00ff007b82 */ /* 0x002e640000000800 */
.L_x_3504:
[----:B------:R-:W3:Y:S01]  /*0a00*/  LDL R4, [R1+0x10] ;  /* 0x0000100001047983 */ /* 0x000ee20000100800 */
[----:B-1---5:R-:W-:-:S04]  /*0a10*/  VIADD R0, R0, 0x5f ;  /* 0x0000005f00007836 */ /* 0x022fc80000000000 */
[----:B------:R-:W-:-:S05]  /*0a20*/  IMAD.HI R0, R0, 0x2aaaaaab, RZ ;  /* 0x2aaaaaab00007827 */ /* 0x000fca00078e02ff */
[----:B--2---:R-:W-:-:S04]  /*0a30*/  SHF.R.U32.HI R3, RZ, 0x1f, R0 ;  /* 0x0000001fff037819 */ /* 0x004fc80000011600 */
[----:B------:R-:W-:-:S04]  /*0a40*/  LEA.HI.SX32 R3, R0, R3, 0x1c ;  /* 0x0000000300037211 */ /* 0x000fc800078fe2ff */
[----:B---3--:R-:W-:-:S04]  /*0a50*/  ISETP.GE.AND P0, PT, R4, R3, PT ;  /* 0x000000030400720c */ /* 0x008fc80003f06270 */
[----:B------:R-:W-:-:S04]  /*0a60*/  SEL R6, R5, 0xffffffff, !P0 ;  /* 0xffffffff05067807 */ /* 0x000fc80004000000 */
[----:B------:R-:W-:Y:S01]  /*0a70*/  ISETP.GE.AND P0, PT, R6, RZ, PT ;  /* 0x000000ff0600720c */ /* 0x000fe20003f06270 */
[----:B------:R4:W-:-:S12]  /*0a80*/  STL [R1+0xc], R6 ;  /* 0x00000c0601007387 */ /* 0x0009d80000100800 */
[----:B----4-:R-:W-:Y:S05]  /*0a90*/  @!P0 BRA `(.L_x_3506) ;  /* 0x0000008800788947 */ /* 0x010fea0003800000 */
[----:B------:R-:W-:Y:S01]  /*0aa0*/  ULDC.64 UR4, c[0x0][0x780] ;  /* 0x0001e00000047ab9 */ /* 0x000fe20000000a00 */
[----:B------:R-:W1:Y:S01]  /*0ab0*/  LDC R17, c[0x0][0x290] ;  /* 0x0000a400ff117b82 */ /* 0x000e620000000800 */
[----:B------:R-:W-:-:S04]  /*0ac0*/  ISETP.NE.U32.AND P0, PT, RZ, UR4, PT ;  /* 0x00000004ff007c0c */ /* 0x000fc8000bf05070 */
[----:B------:R-:W-:-:S13]  /*0ad0*/  ISETP.NE.AND.EX P0, PT, RZ, UR5, PT, P0 ;  /* 0x00000005ff007c0c */ /* 0x000fda000bf05300 */
[----:B------:R-:W-:Y:S05]  /*0ae0*/  @!P0 BRA `(.L_x_3507) ;  /* 0x0000000000108947 */ /* 0x000fea0003800000 */
[----:B------:R-:W2:Y:S02]  /*0af0*/  LDC.64 R18, c[0x0][0x780] ;  /* 0x0001e000ff127b82 */ /* 0x000ea40000000a00 */
[----:B--2---:R-:W-:-:S06]  /*0b00*/  IMAD.WIDE R18, R6, 0x4, R18 ;  /* 0x0000000406127825 */ /* 0x004fcc00078e0212 */
[----:B------:R2:W5:Y:S01]  /*0b10*/  LDG.E R18, desc[UR38][R18.64] ;  /* 0x0000002612127981 */ /* 0x000562000c1e1900 */
[----:B------:R-:W-:Y:S05]  /*0b20*/  BRA `(.L_x_3508) ;  /* 0x0000000000287947 */ /* 0x000fea0003800000 */
.L_x_3507:
        /* <DEDUP_REMOVED lines=10> */
.L_x_3508:
[----:B------:R-:W-:Y:S02]  /*0bd0*/  ULDC.64 UR4, c[0x0][0x788] ;  /* 0x0001e20000047ab9 */ /* 0x000fe40000000a00 */
[----:B------:R-:W-:-:S04]  /*0be0*/  ISETP.NE.U32.AND P0, PT, RZ, UR4, PT ;  /* 0x00000004ff007c0c */ /* 0x000fc8000bf05070 */
[----:B------:R-:W-:-:S13]  /*0bf0*/  ISETP.NE.AND.EX P0, PT, RZ, UR5, PT, P0 ;  /* 0x00000005ff007c0c */ /* 0x000fda000bf05300 */
[----:B------:R-:W-:Y:S05]  /*0c00*/  @!P0 BRA `(.L_x_3509) ;  /* 0x0000000000108947 */ /* 0x000fea0003800000 */
[----:B------:R-:W4:Y:S02]  /*0c10*/  LDC.64 R2, c[0x0][0x788] ;  /* 0x0001e200ff027b82 */ /* 0x000f240000000a00 */
[----:B----4-:R-:W-:-:S05]  /*0c20*/  IMAD.WIDE R2, R6, 0x4, R2 ;  /* 0x0000000406027825 */ /* 0x010fca00078e0202 */
[----:B-1----:R4:W5:Y:S01]  /*0c30*/  LDG.E R17, desc[UR38][R2.64] ;  /* 0x0000002602117981 */ /* 0x002962000c1e1900 */
[----:B------:R-:W-:Y:S05]  /*0c40*/  BRA `(.L_x_3510) ;  /* 0x0000000000247947 */ /* 0x000fea0003800000 */
.L_x_3509:
[----:B------:R-:W-:Y:S02]  /*0c50*/  ULDC.64 UR4, c[0x0][0x778] ;  /* 0x0001de0000047ab9 */ /* 0x000fe40000000a00 */
[----:B------:R-:W-:-:S04]  /*0c60*/  ISETP.NE.U32.AND P0, PT, RZ, UR4, PT ;  /* 0x00000004ff007c0c */ /* 0x000fc8000bf05070 */
[----:B------:R-:W-:-:S13]  /*0c70*/  ISETP.NE.AND.EX P0, PT, RZ, UR5, PT, P0 ;  /* 0x00000005ff007c0c */ /* 0x000fda000bf05300 */
[----:B------:R-:W-:Y:S05]  /*0c80*/  @!P0 BRA `(.L_x_3510) ;  /* 0x0000000000148947 */ /* 0x000fea0003800000 */
[----:B------:R-:W4:Y:S02]  /*0c90*/  LDC.64 R2, c[0x0][0x778] ;  /* 0x0001de00ff027b82 */ /* 0x000f240000000a00 */
[----:B----4-:R-:W-:-:S05]  /*0ca0*/  IMAD.WIDE R2, R6, 0x4, R2 ;  /* 0x0000000406027825 */ /* 0x010fca00078e0202 */
[----:B-1----:R-:W4:Y:S04]  /*0cb0*/  LDG.E R17, desc[UR38][R2.64] ;  /* 0x0000002602117981 */ /* 0x002f28000c1e1900 */
[----:B------:R-:W4:Y:S02]  /*0cc0*/  LDG.E R0, desc[UR38][R2.64+0x4] ;  /* 0x0000042602007981 */ /* 0x000f24000c1e1900 */
[----:B----4-:R-:W-:-:S07]  /*0cd0*/  IMAD.IADD R17, R0, 0x1, -R17 ;  /* 0x0000000100117824 */ /* 0x010fce00078e0a11 */
.L_x_3510:
[----:B-1-3-5:R-:W-:Y:S01]  /*0ce0*/  IMAD.IADD R0, R18, 0x1, -R17 ;  /* 0x0000000112007824 */ /* 0x02afe200078e0a11 */
[----:B------:R-:W-:Y:S01]  /*0cf0*/  ULDC UR4, c[0x0][0x74c] ;  /* 0x0001d30000047ab9 */ /* 0x000fe20000000800 */
[----:B------:R-:W-:Y:S02]  /*0d00*/  PLOP3.LUT P0, PT, PT, PT, PT, 0x80, 0x0 ;  /* 0x000000000000781c */ /* 0x000fe40003f0f070 */
[----:B------:R-:W-:Y:S01]  /*0d10*/  CS2R R72, SRZ ;  /* 0x0000000000487805 */ /* 0x000fe2000001ff00 */
[----:B----4-:R-:W-:Y:S01]  /*0d20*/  IMAD R2, R4, 0x60, R0 ;  /* 0x0000006004027824 */ /* 0x010fe200078e0200 */
        /* <DEDUP_REMOVED lines=72> */
[----:B------:R1:W3:Y:S01]  /*11b0*/  LDC.64 R14, c[0x4][R2] ;  /* 0x01000000020e7b82 */ /* 0x0002e20000000a00 */
        /* <DEDUP_REMOVED lines=11> */
.L_x_3513:
        /* <DEDUP_REMOVED lines=15> */
.L_x_3512:
        /* <DEDUP_REMOVED lines=20> */
.L_x_3515:
        /* <DEDUP_REMOVED lines=15> */
.L_x_3514:
[----:B------:R-:W1:Y:S01]  /*1590*/  S2R R2, SR_TID.X ;  /* 0x0000000000027919 */ /* 0x000e620000002100 */
[----:B------:R-:W-:Y:S01]  /*15a0*/  UMOV UR4, 0xffffffff ;  /* 0xffffffff00047882 */ /* 0x000fe20000000000 */
[----:B-1----:R-:W-:-:S05]  /*15b0*/  VIADD R0, R2, 0xffffff80 ;  /* 0xffffff8002007836 */ /* 0x002fca0000000000 */
[----:B------:R-:W-:-:S04]  /*15c0*/  SHF.R.S32.HI R3, RZ, 0x1f, R0 ;  /* 0x0000001fff037819 */ /* 0x000fc80000011400 */
[----:B------:R-:W-:-:S04]  /*15d0*/  LEA.HI R2, R3, R0, RZ, 0x7 ;  /* 0x0000000003027211 */ /* 0x000fc800078f38ff */
[----:B------:R-:W-:Y:S01]  /*15e0*/  SHF.R.S32.HI R13, RZ, 0x7, R2 ;  /* 0x00000007ff0d7819 */ /* 0x000fe20000011402 */
[----:B------:R-:W-:Y:S06]  /*15f0*/  BRA.DIV UR4, `(.L_x_3516) ;  /* 0x0000007e04a87947 */ /* 0x000fec000b800000 */
[----:B------:R1:W3:Y:S02]  /*1600*/  SHFL.IDX PT, R14, R13, RZ, 0x1f ;  /* 0x00001fff0d0e7589 */ /* 0x0002e400000e0000 */
.L_x_3612:
[----:B------:R-:W-:Y:S01]  /*1610*/  SHF.L.U32 R10, RZ, 0x1f, RZ ;  /* 0x0000001fff0a7819 */ /* 0x000fe200000006ff */
[----:B---3--:R-:W-:Y:S01]  /*1620*/  IMAD.HI R4, R14, 0x55555556, RZ ;  /* 0x555555560e047827 */ /* 0x008fe200078e02ff */
[----:B------:R-:W-:Y:S02]  /*1630*/  LOP3.LUT R5, R2, 0xffffff80, RZ, 0xc0, !PT ;  /* 0xffffff8002057812 */ /* 0x000fe400078ec0ff */
[----:B------:R-:W3:Y:S01]  /*1640*/  SYNCS.PHASECHK.TRANS64.TRYWAIT P0, [UR36+0x36400], R10 ;  /* 0x0364000aff0075a7 */ /* 0x000ee20008000164 */
        /* <DEDUP_REMOVED lines=14> */
[----:B---3--:R-:W-:Y:S06]  /*1730*/  @P0 BRA `(.L_x_3517) ;  /* 0x0000000000080947 */ /* 0x008fec0003800000 */
[----:B------:R-:W3:Y:S02]  /*1740*/  SYNCS.PHASECHK.TRANS64.TRYWAIT P0, [UR36+0x36400], R10 ;  /* 0x0364000aff0075a7 */ /* 0x000ee40008000164 */
[----:B---3--:R-:W-:Y:S05]  /*1750*/  @!P0 BRA `(.L_x_3518) ;  /* 0x0000007c006c8947 */ /* 0x008fea0003800000 */
.L_x_3517:
[----:B------:R-:W4:Y:S04]  /*1760*/  LDL R20, [R1+0x10] ;  /* 0x0000100001147983 */ /* 0x000f280000100800 */
[----:B--2---:R-:W2:Y:S01]  /*1770*/  LDL.LU R19, [R1+0x4] ;  /* 0x0000040001137983 */ /* 0x004ea20000300800 */
[----:B---3--:R-:W-:Y:S01]  /*1780*/  LEA.HI R0, R3, R2, RZ, 0x2 ;  /* 0x0000000203007211 */ /* 0x008fe200078f10ff */
        /* <DEDUP_REMOVED lines=98> */
[----:B--2---:R-:W-:Y:S02]  /*1db0*/  LOP3.LUT R8, R19, 0x1, RZ, 0xfc, !PT ;  /* 0x0000000113087812 */ /* 0x004fe400078efcff */
[----:B------:R2:W-:Y:S01]  /*1dc0*/  STL [R1], R2 ;  /* 0x0000000201007387 */ /* 0x0005e20000100800 */
[----:B------:R-:W-:-:S03]  /*1dd0*/  IMAD.IADD R157, R18, 0x1, -R157 ;  /* 0x00000001129d7824 */ /* 0x000fc600078e0a9d */
[----:B------:R3:W-:Y:S01]  /*1de0*/  STL [R1+0x4], R3 ;  /* 0x0000040301007387 */ /* 0x0007e20000100800 */
[----:B--2---:R-:W-:-:S07]  /*1df0*/  IMAD.MOV.U32 R2, RZ, RZ, RZ ;  /* 0x000000ffff027224 */ /* 0x004fce00078e00ff */
.L_x_3529:
[----:B------:R-:W-:-:S13]  /*1e00*/  ISETP.NE.AND P0, PT, R8, 0x3, PT ;  /* 0x000000030800780c */ /* 0x000fda0003f05270 */
[----:B------:R-:W-:Y:S05]  /*1e10*/  @!P0 BRA `(.L_x_3519) ;  /* 0x0000000000048947 */ /* 0x000fea0003800000 */
[----:B------:R-:W-:Y:S01]  /*1e20*/  BPT.TRAP 0x1 ;  /* 0x000000040000795c */ /* 0x000fe20000300000 */
.L_x_3519:
[----:B---3--:R-:W-:Y:S02]  /*1e30*/  LEA R3, R2, UR36, 0x3 ;  /* 0x0000002402037c11 */ /* 0x008fe4000f8e18ff */
[----:B------:R-:W-:-:S04]  /*1e40*/  SHF.L.U32 R10, R7, 0x1f, RZ ;  /* 0x0000001f070a7819 */ /* 0x000fc800000006ff */
[----:B------:R2:W3:Y:S01]  /*1e50*/  SYNCS.PHASECHK.TRANS64.TRYWAIT P1, [R3+URZ+0x36410], R10 ;  /* 0x0364100a030075a7 */ /* 0x0004e2000802017f */
[----:B------:R-:W-:Y:S05]  /*1e60*/  @!P0 BRA `(.L_x_3520) ;  /* 0x0000000000048947 */ /* 0x000fea0003800000 */
[----:B------:R-:W-:Y:S01]  /*1e70*/  BPT.TRAP 0x1 ;  /* 0x000000040000795c */ /* 0x000fe20000300000 */
.L_x_3520:
[----:B---3--:R-:W-:Y:S05]  /*1e80*/  @P1 BRA `(.L_x_3521) ;  /* 0x0000000000081947 */ /* 0x008fea0003800000 */
[----:B------:R-:W3:Y:S02]  /*1e90*/  SYNCS.PHASECHK.TRANS64.TRYWAIT P1, [R3+URZ+0x36410], R10 ;  /* 0x0364100a030075a7 */ /* 0x000ee4000802017f */
[----:B---3--:R-:W-:Y:S05]  /*1ea0*/  @!P1 BRA `(.L_x_3522) ;  /* 0x0000007400b09947 */ /* 0x008fea0003800000 */
.L_x_3521:
        /* <DEDUP_REMOVED lines=103> */
.L_x_3523:
[----:B------:R-:W-:-:S04]  /*2520*/  SHF.L.U32 R14, R5, 0x1f, RZ ;  /* 0x0000001f050e7819 */ /* 0x000fc800000006ff */
[----:B------:R1:W1:Y:S01]  /*2530*/  SYNCS.PHASECHK.TRANS64.TRYWAIT P1, [UR36+0x36430], R14 ;  /* 0x0364300eff0075a7 */ /* 0x0002620008020164 */
[----:B------:R-:W-:Y:S05]  /*2540*/  @!P0 BRA `(.L_x_3524) ;  /* 0x0000000000048947 */ /* 0x000fea0003800000 */
[----:B------:R-:W-:Y:S01]  /*2550*/  BPT.TRAP 0x1 ;  /* 0x000000040000795c */ /* 0x000fe20000300000 */
.L_x_3524:
        /* <DEDUP_REMOVED lines=36> */
.L_x_3525:
        /* <DEDUP_REMOVED lines=351> */
.L_x_3527:
        /* <DEDUP_REMOVED lines=60> */
.L_x_3528:
        /* <DEDUP_REMOVED lines=63> */
.L_x_3511:
[----:B------:R-:W-:Y:S05]  /*4540*/  @P0 BRA `(.L_x_3506) ;  /* 0x0000004c00cc0947 */ /* 0x000fea0003800000 */
[----:B------:R-:W3:Y:S01]  /*4550*/  LDL.LU R9, [R1+0x10] ;  /* 0x0000100001097983 */ /* 0x000ee20000300800 */
[----:B------:R-:W1:Y:S03]  /*4560*/  LDC.64 R2, c[0x0][0x878] ;  /* 0x00021e00ff027b82 */ /* 0x000e660000000a00 */
[----:B------:R-:W4:Y:S04]  /*4570*/  LDL.LU R121, [R1+0x14] ;  /* 0x0000140001797983 */ /* 0x000f280000300800 */
[----:B------:R-:W5:Y:S01]  /*4580*/  LDL.LU R120, [R1+0xc] ;  /* 0x00000c0001787983 */ /* 0x000f620000300800 */
[----:B------:R-:W5:Y:S01]  /*4590*/  S2R R0, SR_TID.X ;  /* 0x0000000000007919 */ /* 0x000f620000002100 */
[----:B------:R-:W5:Y:S01]  /*45a0*/  S2UR UR5, SR_CgaCtaId ;  /* 0x00000000000579c3 */ /* 0x000f620000008800 */
[----:B------:R-:W-:-:S07]  /*45b0*/  UMOV UR4, 0x400 ;  /* 0x0000040000047882 */ /* 0x000fce0000000000 */
[----:B------:R-:W3:Y:S01]  /*45c0*/  LDC.64 R12, c[0x0][0x818] ;  /* 0x00020600ff0c7b82 */ /* 0x000ee20000000a00 */
[----:B-1----:R-:W-:-:S04]  /*45d0*/  ISETP.NE.U32.AND P0, PT, R2, RZ, PT ;  /* 0x000000ff0200720c */ /* 0x002fc80003f05070 */
[----:B------:R-:W-:-:S03]  /*45e0*/  ISETP.NE.AND.EX P0, PT, R3, RZ, PT, P0 ;  /* 0x000000ff0300720c */ /* 0x000fc60003f05300 */
[----:B------:R-:W1:Y:S08]  /*45f0*/  LDC R2, c[0x0][0x850] ;  /* 0x00021400ff027b82 */ /* 0x000e700000000800 */
[----:B------:R-:W3:Y:S08]  /*4600*/  LDC.64 R16, c[0x0][0x840] ;  /* 0x00021000ff107b82 */ /* 0x000ef00000000a00 */
[----:B------:R-:W5:Y:S08]  /*4610*/  @P0 LDC.64 R4, c[0x0][0x878] ;  /* 0x00021e00ff040b82 */ /* 0x000f700000000a00 */
[----:B------:R-:W3:Y:S08]  /*4620*/  LDC.64 R14, c[0x0][0x820] ;  /* 0x00020800ff0e7b82 */ /* 0x000ef00000000a00 */
[----:B--2---:R-:W2:Y:S08]  /*4630*/  LDC.64 R18, c[0x0][0x848] ;  /* 0x00021200ff127b82 */ /* 0x004eb00000000a00 */
[----:B------:R-:W2:Y:S08]  /*4640*/  LDC.64 R20, c[0x0][0x800] ;  /* 0x00020000ff147b82 */ /* 0x000eb00000000a00 */
[----:B------:R-:W2:Y:S01]  /*4650*/  LDC.64 R22, c[0x0][0x828] ;  /* 0x00020a00ff167b82 */ /* 0x000ea20000000a00 */
[----:B-----5:R-:W-:-:S06]  /*4660*/  @P0 IMAD.WIDE R4, R120, 0x4, R4 ;  /* 0x0000000478040825 */ /* 0x020fcc00078e0204 */
[----:B------:R-:W5:Y:S01]  /*4670*/  @P0 LDG.E R4, desc[UR38][R4.64] ;  /* 0x0000002604040981 */ /* 0x000f62000c1e1900 */
[----:B------:R-:W-:Y:S01]  /*4680*/  BAR.SYNC.DEFER_BLOCKING 0x1, 0x180 ;  /* 0x0046000000007b1d */ /* 0x000fe20000010000 */
[----:B-1----:R-:W-:Y:S01]  /*4690*/  ISETP.NE.AND P1, PT, R2, 0x1, PT ;  /* 0x000000010200780c */ /* 0x002fe20003f25270 */
        /* <DEDUP_REMOVED lines=9> */
[----:B------:R-:W1:Y:S02]  /*4730*/  @P1 LDC R8, c[0x0][0x858] ;  /* 0x00021600ff081b82 */ /* 0x000e640000000800 */
[----:B------:R-:W-:-:S04]  /*4740*/  IMAD R6, R6, 0x600, R3 ;  /* 0x0000060006067824 */ /* 0x000fc800078e0203 */
[----:B------:R-:W-:Y:S02]  /*4750*/  IMAD.SHL.U32 R6, R6, 0x4, RZ ;  /* 0x0000000406067824 */ /* 0x000fe400078e00ff */
[----:B----4-:R-:W-:-:S05]  /*4760*/  @P1 IMAD.HI.U32 R3, R121, R7, RZ ;  /* 0x0000000779031227 */ /* 0x010fca00078e00ff */
[----:B-1----:R-:W-:Y:S01]  /*4770*/  @P1 SHF.R.U32.HI R121, RZ, R8, R3 ;  /* 0x00000008ff791219 */ /* 0x002fe20000011603 */
[----:B---3--:R-:W-:Y:S01]  /*4780*/  IMAD R3, R9, 0x4800, RZ ;  /* 0x0000480009037824 */ /* 0x008fe200078e02ff */
[----:B------:R-:W-:Y:S02]  /*4790*/  LEA R8, R6, UR4, 0x2 ;  /* 0x0000000406087c11 */ /* 0x000fe4000f8e10ff */
[----:B------:R-:W-:Y:S01]  /*47a0*/  SHF.R.S32.HI R9, RZ, 0x1f, R121 ;  /* 0x0000001fff097819 */ /* 0x000fe20000011479 */
[----:B------:R1:W-:Y:S04]  /*47b0*/  @P1 STL [R1+0x14], R121 ;  /* 0x0000147901001387 */ /* 0x0003e80000100800 */
[----:B------:R1:W-:Y:S01]  /*47c0*/  STS.128 [R8], R24 ;  /* 0x0000001808007388 */ /* 0x0003e20000000c00 */
[----:B------:R-:W-:-:S03]  /*47d0*/  IMAD R10, R9, R16, RZ ;  /* 0x00000010090a7224 */ /* 0x000fc600078e02ff */
        /* <DEDUP_REMOVED lines=16> */
[----:B---3--:R-:W3:Y:S01]  /*48e0*/  FENCE.VIEW.ASYNC.S ;  /* 0x00000000000073c6 */ /* 0x008ee20000000000 */
[----:B-----5:R-:W-:-:S04]  /*48f0*/  @P0 IMAD R4, R120, 0x60, R4 ;  /* 0x0000006078040824 */ /* 0x020fc800078e0204 */
[----:B------:R-:W-:-:S05]  /*4900*/  @P0 IMAD.HI R4, R4, 0x2aaaaaab, RZ ;  /* 0x2aaaaaab04040827 */ /* 0x000fca00078e02ff */
[----:B------:R-:W-:-:S04]  /*4910*/  @P0 SHF.R.U32.HI R5, RZ, 0x1f, R4 ;  /* 0x0000001fff050819 */ /* 0x000fc80000011604 */
[----:B------:R-:W-:-:S05]  /*4920*/  @P0 LEA.HI.SX32 R5, R4, R5, 0x1c ;  /* 0x0000000504050211 */ /* 0x000fca00078fe2ff */
[----:B------:R-:W-:-:S05]  /*4930*/  @P0 IMAD R4, R5, 0x4800, RZ ;  /* 0x0000480005040824 */ /* 0x000fca00078e02ff */
[----:B------:R-:W-:Y:S02]  /*4940*/  @P0 SHF.R.S32.HI R5, RZ, 0x1f, R4 ;  /* 0x0000001fff050819 */ /* 0x000fe40000011404 */
[----:B------:R-:W-:Y:S01]  /*4950*/  @!P0 CS2R R4, SRZ ;  /* 0x0000000000048805 */ /* 0x000fe2000001ff00 */
[----:B---3--:R-:W-:Y:S05]  /*4960*/  BAR.SYNC.DEFER_BLOCKING 0x1, 0x180 ;  /* 0x0046000000007b1d */ /* 0x008fea0000010000 */
[----:B------:R-:W-:Y:S01]  /*4970*/  IADD3 R6, P1, R3, R4, RZ ;  /* 0x0000000403067210 */ /* 0x000fe20007f3e0ff */
[----:B------:R-:W-:Y:S01]  /*4980*/  IMAD R4, R9, R12, RZ ;  /* 0x0000000c09047224 */ /* 0x000fe200078e02ff */
[----:B------:R-:W-:-:S02]  /*4990*/  SEL R9, R120, RZ, !P0 ;  /* 0x000000ff78097207 */ /* 0x000fc40004000000 */
[----:B------:R-:W-:Y:S01]  /*49a0*/  LEA.HI.X.SX32 R7, R3, R5, 0x1, P1 ;  /* 0x0000000503077211 */ /* 0x000fe200008f0eff */
[C---:B------:R-:W-:Y:S01]  /*49b0*/  IMAD R11, R121.reuse, R13, R4 ;  /* 0x0000000d790b7224 */ /* 0x040fe200078e0204 */
[----:B------:R-:W-:Y:S01]  /*49c0*/  SHF.R.S32.HI R3, RZ, 0x1f, R120 ;  /* 0x0000001fff037819 */ /* 0x000fe20000011478 */
[C---:B------:R-:W-:Y:S02]  /*49d0*/  IMAD R13, R121.reuse, R17, R10 ;  /* 0x00000011790d7224 */ /* 0x040fe400078e020a */
[--C-:B------:R-:W-:Y:S01]  /*49e0*/  IMAD.WIDE.U32 R4, R121, R12, R6.reuse ;  /* 0x0000000c79047225 */ /* 0x100fe200078e0006 */
[----:B------:R-:W-:Y:S02]  /*49f0*/  SEL R3, R3, RZ, !P0 ;  /* 0x000000ff03037207 */ /* 0x000fe40004000000 */
[----:B------:R-:W-:Y:S01]  /*4a00*/  ISETP.NE.AND P0, PT, R2, RZ, PT ;  /* 0x000000ff0200720c */ /* 0x000fe20003f05270 */
[----:B------:R-:W-:-:S04]  /*4a10*/  IMAD.WIDE.U32 R6, R121, R16, R6 ;  /* 0x0000001079067225 */ /* 0x000fc800078e0006 */
[----:B------:R-:W-:Y:S02]  /*4a20*/  IMAD.IADD R5, R5, 0x1, R11 ;  /* 0x0000000105057824 */ /* 0x000fe400078e020b */
[----:B------:R-:W-:Y:S02]  /*4a30*/  IMAD.IADD R7, R7, 0x1, R13 ;  /* 0x0000000107077824 */ /* 0x000fe400078e020d */
[C---:B------:R-:W-:Y:S02]  /*4a40*/  IMAD R10, R3.reuse, R14, RZ ;  /* 0x0000000e030a7224 */ /* 0x040fe400078e02ff */
[----:B--2---:R-:W-:Y:S02]  /*4a50*/  IMAD R12, R3, R18, RZ ;  /* 0x00000012030c7224 */ /* 0x004fe400078e02ff */
[----:B------:R-:W-:-:S04]  /*4a60*/  IMAD.WIDE.U32 R4, R9, R14, R4 ;  /* 0x0000000e09047225 */ /* 0x000fc800078e0004 */
[----:B------:R-:W-:Y:S01]  /*4a70*/  IMAD.WIDE.U32 R6, R9, R18, R6 ;  /* 0x0000001209067225 */ /* 0x000fe200078e0006 */
[----:B------:R-:W-:-:S03]  /*4a80*/  LEA R20, P1, R4, R20, 0x2 ;  /* 0x0000001404147211 */ /* 0x000fc600078210ff */
[C---:B------:R-:W-:Y:S01]  /*4a90*/  IMAD R3, R9.reuse, R15, R10 ;  /* 0x0000000f09037224 */ /* 0x040fe200078e020a */
[----:B------:R-:W-:Y:S01]  /*4aa0*/  LEA R22, P2, R6, R22, 0x2 ;  /* 0x0000001606167211 */ /* 0x000fe200078410ff */
[----:B------:R-:W-:Y:S02]  /*4ab0*/  IMAD R9, R9, R19, R12 ;  /* 0x0000001309097224 */ /* 0x000fe400078e020c */
[----:B------:R-:W-:Y:S02]  /*4ac0*/  IMAD.IADD R3, R5, 0x1, R3 ;  /* 0x0000000105037824 */ /* 0x000fe400078e0203 */
[----:B------:R-:W-:-:S03]  /*4ad0*/  IMAD.IADD R2, R7, 0x1, R9 ;  /* 0x0000000107027824 */ /* 0x000fc600078e0209 */
[----:B------:R-:W-:Y:S02]  /*4ae0*/  LEA.HI.X R3, R4, R21, R3, 0x2, P1 ;  /* 0x0000001504037211 */ /* 0x000fe400008f1403 */
[----:B------:R-:W-:Y:S01]  /*4af0*/  LEA.HI.X R2, R6, R23, R2, 0x2, P2 ;  /* 0x0000001706027211 */ /* 0x000fe200010f1402 */
[----:B-1----:R-:W-:Y:S06]  /*4b00*/  @P0 BRA `(.L_x_3531) ;  /* 0x0000000000340947 */ /* 0x002fec0003800000 */
[----:B------:R-:W-:Y:S01]  /*4b10*/  R2UR UR6, R22 ;  /* 0x00000000160672ca */ /* 0x000fe200000e0000 */
[----:B------:R-:W-:Y:S01]  /*4b20*/  UMOV UR5, 0x1200 ;  /* 0x0000120000057882 */ /* 0x000fe20000000000 */
[----:B------:R-:W-:Y:S01]  /*4b30*/  R2UR UR7, R2 ;  /* 0x00000000020772ca */ /* 0x000fe200000e0000 */
[----:B------:R-:W-:Y:S01]  /*4b40*/  UMOV UR8, 0x0 ;  /* 0x0000000000087882 */ /* 0x000fe20000000000 */
[----:B------:R-:W-:Y:S01]  /*4b50*/  PLOP3.LUT P0, PT, PT, PT, PT, 0x80, 0x0 ;  /* 0x000000000000781c */ /* 0x000fe20003f0f070 */
[----:B------:R-:W-:-:S12]  /*4b60*/  UMOV UR9, 0x14f00000 ;  /* 0x14f0000000097882 */ /* 0x000fd80000000000 */
.L_x_3532:
[----:B------:R-:W-:Y:S01]  /*4b70*/  @P0 ELECT P1, URZ, PT ;  /* 0x00000000003f082f */ /* 0x000fe20003820000 */
[----:B------:R1:W-:-:S12]  /*4b80*/  UBLKRED.G.S.ADD.F32.RN [UR6], [UR4], UR5, desc[UR8] ;  /* 0x00000806040073bb */ /* 0x0003d800080a1405 */
[----:B------:R-:W-:Y:S02]  /*4b90*/  @P1 PLOP3.LUT P0, PT, P1, PT, PT, 0x8, 0x0 ;  /* 0x000000000000181c */ /* 0x000fe40000f0e170 */
[----:B------:R-:W-:-:S11]  /*4ba0*/  PLOP3.LUT P1, PT, PT, PT, PT, 0x8, 0x0 ;  /* 0x000000000000781c */ /* 0x000fd60003f2e170 */
[----:B-1----:R-:W-:Y:S05]  /*4bb0*/  @P0 BRA.U.ANY `(.L_x_3532) ;  /* 0xfffffffd00ec0947 */ /* 0x002fea000393ffff */
[----:B------:R0:W-:Y:S01]  /*4bc0*/  UTMACMDFLUSH ;  /* 0x00000000000079b7 */ /* 0x0001e20000000000 */
[----:B------:R-:W-:-:S04]  /*4bd0*/  DEPBAR.LE SB0, 0x0 ;  /* 0x000080000000791a */ /* 0x000fc80000000000 */
.L_x_3531:
[----:B------:R-:W-:Y:S05]  /*4be0*/  BSYNC B0 ;  /* 0x0000000000007941 */ /* 0x000fea0003800000 */
.L_x_3530:
        /* <DEDUP_REMOVED lines=28> */
.L_x_3533:
        /* <DEDUP_REMOVED lines=8> */
.L_x_3499:
        /* <DEDUP_REMOVED lines=29> */
.L_x_3535:
[----:B------:R-:W-:Y:S01]  /*5000*/  ULDC UR9, c[0x0][0x8cc] ;  /* 0x0002330000097ab9 */ /* 0x000fe20000000800 */
[----:B------:R-:W-:Y:S01]  /*5010*/  UMOV UR7, UR8 ;  /* 0x0000000800077c82 */ /* 0x000fe20008000000 */
[----:B------:R-:W-:-:S11]  /*5020*/  UISETP.NE.AND UP0, UPT, UR9, 0x1, UPT ;  /* 0x000000010900788c */ /* 0x000fd6000bf05270 */
[----:B------:R-:W-:Y:S02]  /*5030*/  @UP0 ULDC.64 UR10, c[0x0][0x8d0] ;  /* 0x00023400000a0ab9 */ /* 0x000fe40000000a00 */
[----:B------:R-:W-:-:S04]  /*5040*/  UIMAD.WIDE.U32 UR4, UR8, UR10, URZ ;  /* 0x0000000a080472a5 */ /* 0x000fc8000f8e003f */
[----:B------:R-:W-:-:S04]  /*5050*/  @UP0 USHF.R.U32.HI UR7, URZ, UR11, UR5 ;  /* 0x0000000b3f070299 */ /* 0x000fc80008011605 */
[----:B------:R-:W-:-:S12]  /*5060*/  UIMAD UR4, UR7, UR9, URZ ;  /* 0x00000009070472a4 */ /* 0x000fd8000f8e023f */
.L_x_3536:
        /* <DEDUP_REMOVED lines=23> */
.L_x_3537:
        /* <DEDUP_REMOVED lines=13> */
.L_x_3539:
[----:B------:R-:W-:-:S05]  /*52b0*/  ULDC UR4, c[0x0][0x8f4] ;  /* 0x00023d0000047ab9 */ /* 0x000fca0000000800 */
.L_x_3538:
        /* <DEDUP_REMOVED lines=46> */
.L_x_3540:
        /* <DEDUP_REMOVED lines=13> */
.L_x_3541:
        /* <DEDUP_REMOVED lines=12> */
.L_x_3542:
        /* <DEDUP_REMOVED lines=54> */
.L_x_3545:
[----:B------:R-:W-:Y:S05]  /*5a90*/  BSYNC B0 ;  /* 0x0000000000007941 */ /* 0x000fea0003800000 */
.L_x_3544:
        /* <DEDUP_REMOVED lines=18> */
.L_x_3547:
[----:B------:R-:W-:Y:S05]  /*5bc0*/  BSYNC B0 ;  /* 0x0000000000007941 */ /* 0x000fea0003800000 */
.L_x_3546:
        /* <DEDUP_REMOVED lines=19> */
.L_x_3549:
[----:B------:R-:W-:Y:S05]  /*5d00*/  BSYNC B0 ;  /* 0x0000000000007941 */ /* 0x000fea0003800000 */
.L_x_3548:
[----:B------:R-:W-:Y:S06]  /*5d10*/  BAR.ARV 0xa, 0xa0 ;  /* 0x0282800000007b1d */ /* 0x000fec0000002000 */
[----:B------:R-:W-:Y:S04]  /*5d20*/  BSSY B0, `(.L_x_3550) ;  /* 0x0000003000007945 */ /* 0x000fe80003800000 */
[----:B------:R-:W-:Y:S05]  /*5d30*/  @!P0 BRA `(.L_x_3551) ;  /* 0x0000000000048947 */ /* 0x000fea0003800000 */
[----:B------:R-:W-:-:S04]  /*5d40*/  DEPBAR.LE SB0, 0x1 ;  /* 0x000080400000791a */ /* 0x000fc80000000000 */
.L_x_3551:
[----:B------:R-:W-:Y:S05]  /*5d50*/  BSYNC B0 ;  /* 0x0000000000007941 */ /* 0x000fea0003800000 */
.L_x_3550:
[----:B------:R-:W-:Y:S06]  /*5d60*/  BAR.ARV 0xb, 0xa0 ;  /* 0x02c2800000007b1d */ /* 0x000fec0000002000 */
[----:B------:R-:W-:Y:S04]  /*5d70*/  BSSY B0, `(.L_x_3552) ;  /* 0x0000003000007945 */ /* 0x000fe80003800000 */
[----:B------:R-:W-:Y:S05]  /*5d80*/  @!P0 BRA `(.L_x_3553) ;  /* 0x0000000000048947 */ /* 0x000fea0003800000 */
[----:B------:R-:W-:-:S04]  /*5d90*/  DEPBAR.LE SB0, 0x0 ;  /* 0x000080000000791a */ /* 0x000fc80000000000 */
.L_x_3553:
[----:B------:R-:W-:Y:S05]  /*5da0*/  BSYNC B0 ;  /* 0x0000000000007941 */ /* 0x000fea0003800000 */
.L_x_3552:
[----:B------:R-:W-:Y:S06]  /*5db0*/  BAR.ARV 0xc, 0xa0 ;  /* 0x0302800000007b1d */ /* 0x000fec0000002000 */
[----:B------:R-:W-:Y:S01]  /*5dc0*/  UIADD3 UR20, UR16, 0x1, URZ ;  /* 0x0000000110147890 */ /* 0x000fe2000fffe03f */
[----:B------:R-:W-:Y:S11]  /*5dd0*/  BRA `(.L_x_3554) ;  /* 0x0000000000047947 */ /* 0x000ff60003800000 */
.L_x_3543:
[----:B------:R-:W-:-:S05]  /*5de0*/  UMOV UR20, UR16 ;  /* 0x0000001000147c82 */ /* 0x000fca0008000000 */
.L_x_3554:
        /* <DEDUP_REMOVED lines=26> */
.L_x_3575:
        /* <DEDUP_REMOVED lines=32> */
.L_x_3556:
[----:B------:R-:W-:Y:S05]  /*6190*/  BSYNC B0 ;  /* 0x0000000000007941 */ /* 0x000fea0003800000 */
.L_x_3555:
        /* <DEDUP_REMOVED lines=12> */
.L_x_3558:
[----:B------:R-:W-:Y:S05]  /*6260*/  BSYNC B0 ;  /* 0x0000000000007941 */ /* 0x000fea0003800000 */
.L_x_3557:
        /* <DEDUP_REMOVED lines=13> */
.L_x_3560:
[----:B------:R-:W-:Y:S05]  /*6340*/  BSYNC B0 ;  /* 0x0000000000007941 */ /* 0x000fea0003800000 */
.L_x_3559:
[----:B------:R-:W-:Y:S06]  /*6350*/  BAR.ARV 0xa, 0xa0 ;  /* 0x0282800000007b1d */ /* 0x000fec0000002000 */
[----:B------:R-:W-:Y:S04]  /*6360*/  BSSY B0, `(.L_x_3561) ;  /* 0x0000003000007945 */ /* 0x000fe80003800000 */
[----:B------:R-:W-:Y:S05]  /*6370*/  @!P0 BRA `(.L_x_3562) ;  /* 0x0000000000048947 */ /* 0x000fea0003800000 */
[----:B------:R-:W-:-:S04]  /*6380*/  DEPBAR.LE SB0, 0x1 ;  /* 0x000080400000791a */ /* 0x000fc80000000000 */
.L_x_3562:
[----:B------:R-:W-:Y:S05]  /*6390*/  BSYNC B0 ;  /* 0x0000000000007941 */ /* 0x000fea0003800000 */
.L_x_3561:
[----:B------:R-:W-:Y:S06]  /*63a0*/  BAR.ARV 0xb, 0xa0 ;  /* 0x02c2800000007b1d */ /* 0x000fec0000002000 */
[----:B------:R-:W-:Y:S04]  /*63b0*/  BSSY B0, `(.L_x_3563) ;  /* 0x0000003000007945 */ /* 0x000fe80003800000 */
[----:B------:R-:W-:Y:S05]  /*63c0*/  @!P0 BRA `(.L_x_3564) ;  /* 0x0000000000048947 */ /* 0x000fea0003800000 */
[----:B------:R-:W-:-:S04]  /*63d0*/  DEPBAR.LE SB0, 0x0 ;  /* 0x000080000000791a */ /* 0x000fc80000000000 */
.L_x_3564:
[----:B------:R-:W-:Y:S05]  /*63e0*/  BSYNC B0 ;  /* 0x0000000000007941 */ /* 0x000fea0003800000 */
.L_x_3563:
        /* <DEDUP_REMOVED lines=13> */
.L_x_3566:
[----:B------:R-:W-:Y:S05]  /*64c0*/  BSYNC B0 ;  /* 0x0000000000007941 */ /* 0x000fea0003800000 */
.L_x_3565:
        /* <DEDUP_REMOVED lines=12> */
.L_x_3568:
[----:B------:R-:W-:Y:S05]  /*6590*/  BSYNC B0 ;  /* 0x0000000000007941 */ /* 0x000fea0003800000 */
.L_x_3567:
        /* <DEDUP_REMOVED lines=13> */
.L_x_3570:
[----:B------:R-:W-:Y:S05]  /*6670*/  BSYNC B0 ;  /* 0x0000000000007941 */ /* 0x000fea0003800000 */
.L_x_3569:
[----:B------:R-:W-:Y:S06]  /*6680*/  BAR.ARV 0xa, 0xa0 ;  /* 0x0282800000007b1d */ /* 0x000fec0000002000 */
[----:B------:R-:W-:Y:S04]  /*6690*/  BSSY B0, `(.L_x_3571) ;  /* 0x0000003000007945 */ /* 0x000fe80003800000 */
[----:B------:R-:W-:Y:S05]  /*66a0*/  @!P0 BRA `(.L_x_3572) ;  /* 0x0000000000048947 */ /* 0x000fea0003800000 */
[----:B------:R-:W-:-:S04]  /*66b0*/  DEPBAR.LE SB0, 0x1 ;  /* 0x000080400000791a */ /* 0x000fc80000000000 */
.L_x_3572:
[----:B------:R-:W-:Y:S05]  /*66c0*/  BSYNC B0 ;  /* 0x0000000000007941 */ /* 0x000fea0003800000 */
.L_x_3571:
[----:B------:R-:W-:Y:S01]  /*66d0*/  UIADD3 UR20, UR20, 0x2, URZ ;  /* 0x0000000214147890 */ /* 0x000fe2000fffe03f */
[----:B------:R-:W-:Y:S06]  /*66e0*/  BAR.ARV 0xb, 0xa0 ;  /* 0x02c2800000007b1d */ /* 0x000fec0000002000 */
[----:B------:R-:W-:Y:S01]  /*66f0*/  UISETP.GE.AND UP0, UPT, UR20, UR7, UPT ;  /* 0x000000071400728c */ /* 0x000fe2000bf06270 */
[----:B------:R-:W-:Y:S04]  /*6700*/  BSSY B0, `(.L_x_3573) ;  /* 0x0000003000007945 */ /* 0x000fe80003800000 */
[----:B------:R-:W-:Y:S06]  /*6710*/  @!P0 BRA `(.L_x_3574) ;  /* 0x0000000000048947 */ /* 0x000fec0003800000 */
[----:B------:R-:W-:-:S04]  /*6720*/  DEPBAR.LE SB0, 0x0 ;  /* 0x000080000000791a */ /* 0x000fc80000000000 */
.L_x_3574:
[----:B------:R-:W-:Y:S05]  /*6730*/  BSYNC B0 ;  /* 0x0000000000007941 */ /* 0x000fea0003800000 */
.L_x_3573:
[----:B------:R-:W-:Y:S06]  /*6740*/  BAR.ARV 0xc, 0xa0 ;  /* 0x0302800000007b1d */ /* 0x000fec0000002000 */
[----:B------:R-:W-:Y:S01]  /*6750*/  PLOP3.LUT P1, PT, PT, PT, UP0, 0x80, 0x0 ;  /* 0x000000000000781c */ /* 0x000fe20003f2f008 */
[----:B------:R-:W-:Y:S02]  /*6760*/  UIADD3 UR47, UR47, 0x6000, URZ ;  /* 0x000060002f2f7890 */ /* 0x000fe4000fffe03f */
[----:B------:R-:W-:-:S10]  /*6770*/  UIADD3 UR6, UR6, 0x6000, URZ ;  /* 0x0000600006067890 */ /* 0x000fd4000fffe03f */
[----:B------:R-:W-:Y:S05]  /*6780*/  @!P1 BRA `(.L_x_3575) ;  /* 0xfffffff800009947 */ /* 0x000fea000383ffff */
[----:B------:R-:W-:Y:S05]  /*6790*/  BRA `(.L_x_3506) ;  /* 0x0000002c00387947 */ /* 0x000fea0003800000 */
.L_x_3534:
        /* <DEDUP_REMOVED lines=21> */
.L_x_3576:
[----:B------:R-:W1:Y:S01]  /*68f0*/  LDC R3, c[0x0][0x8cc] ;  /* 0x00023300ff037b82 */ /* 0x000e620000000800 */
[----:B------:R-:W-:Y:S01]  /*6900*/  IMAD.MOV.U32 R0, RZ, RZ, R5 ;  /* 0x000000ffff007224 */ /* 0x000fe200078e0005 */
[----:B-1----:R-:W-:-:S13]  /*6910*/  ISETP.NE.AND P0, PT, R3, 0x1, PT ;  /* 0x000000010300780c */ /* 0x002fda0003f05270 */
[----:B------:R-:W1:Y:S02]  /*6920*/  @P0 LDC.64 R6, c[0x0][0x8d0] ;  /* 0x00023400ff060b82 */ /* 0x000e640000000a00 */
[----:B-1----:R-:W-:-:S05]  /*6930*/  @P0 IMAD.HI.U32 R4, R5, R6, RZ ;  /* 0x0000000605040227 */ /* 0x002fca00078e00ff */
[----:B------:R-:W-:-:S05]  /*6940*/  @P0 SHF.R.U32.HI R0, RZ, R7, R4 ;  /* 0x00000007ff000219 */ /* 0x000fca0000011604 */
[----:B------:R-:W-:-:S07]  /*6950*/  IMAD R3, R0, R3, RZ ;  /* 0x0000000300037224 */ /* 0x000fce00078e02ff */
.L_x_3577:
        /* <DEDUP_REMOVED lines=23> */
.L_x_3578:
        /* <DEDUP_REMOVED lines=10> */
.L_x_3580:
[----:B------:R-:W1:Y:S02]  /*6b70*/  LDC R4, c[0x0][0x8f4] ;  /* 0x00023d00ff047b82 */ /* 0x000e640000000800 */
.L_x_3579:
[----:B-1---5:R-:W-:Y:S02]  /*6b80*/  VIADD R4, R4, 0x5f ;  /* 0x0000005f04047836 */ /* 0x022fe40000000000 */
[----:B------:R-:W-:Y:S02]  /*6b90*/  IMAD.MOV.U32 R8, RZ, RZ, 0x1 ;  /* 0x00000001ff087424 */ /* 0x000fe400078e00ff */
[----:B------:R-:W-:-:S04]  /*6ba0*/  IMAD.HI R4, R4, 0x2aaaaaab, RZ ;  /* 0x2aaaaaab04047827 */ /* 0x000fc800078e02ff */
[----:B--2---:R-:W-:Y:S01]  /*6bb0*/  IMAD.MOV.U32 R2, RZ, RZ, RZ ;  /* 0x000000ffff027224 */ /* 0x004fe200078e00ff */
        /* <DEDUP_REMOVED lines=46> */
.L_x_3582:
        /* <DEDUP_REMOVED lines=11> */
.L_x_3583:
[----:B------:R-:W-:Y:S05]  /*6f50*/  @!P0 BRA `(.L_x_3584) ;  /* 0x00000000000c8947 */ /* 0x000fea0003800000 */
[----:B------:R-:W2:Y:S04]  /*6f60*/  LDG.E R5, desc[UR38][R2.64] ;  /* 0x0000002602057981 */ /* 0x000ea8000c1e1900 */
[----:B------:R-:W2:Y:S02]  /*6f70*/  LDG.E R4, desc[UR38][R2.64+0x4] ;  /* 0x0000042602047981 */ /* 0x000ea4000c1e1900 */
[----:B--2---:R-:W-:-:S07]  /*6f80*/  IMAD.IADD R4, R4, 0x1, -R5 ;  /* 0x0000000104047824 */ /* 0x004fce00078e0a05 */
.L_x_3584:
        /* <DEDUP_REMOVED lines=73> */
.L_x_3613:
        /* <DEDUP_REMOVED lines=9> */
.L_x_3587:
        /* <DEDUP_REMOVED lines=112> */
.L_x_3598:
[----:B-1----:R-:W-:-:S05]  /*7bb0*/  IMAD.MOV.U32 R6, RZ, RZ, 0x1 ;  /* 0x00000001ff067424 */ /* 0x002fca00078e00ff */
[----:B------:R-:W-:-:S04]  /*7bc0*/  SHF.L.U32 R6, R6, 0x1f, RZ ;  /* 0x0000001f06067819 */ /* 0x000fc800000006ff */
[----:B------:R-:W1:Y:S02]  /*7bd0*/  SYNCS.PHASECHK.TRANS64.TRYWAIT P1, [R0+URZ+0x36438], R6 ;  /* 0x03643806000075a7 */ /* 0x000e64000802017f */
[----:B-1----:R-:W-:Y:S05]  /*7be0*/  @!P1 BRA `(.L_x_3590) ;  /* 0x0000001800a09947 */ /* 0x002fea0003800000 */
.L_x_3614:
[----:B------:R-:W-:Y:S05]  /*7bf0*/  @P0 BRA `(.L_x_3591) ;  /* 0x0000000000140947 */ /* 0x000fea0003800000 */
[----:B------:R-:W-:Y:S01]  /*7c00*/  ISETP.NE.AND P1, PT, R18, RZ, PT ;  /* 0x000000ff1200720c */ /* 0x000fe20003f25270 */
[----:B------:R-:W-:-:S04]  /*7c10*/  IMAD.MOV.U32 R3, RZ, RZ, 0x6100 ;  /* 0x00006100ff037424 */ /* 0x000fc800078e00ff */
[----:B------:R2:W-:Y:S08]  /*7c20*/  SYNCS.ARRIVE.TRANS64 RZ, [R0+URZ+0x36430], R3 ;  /* 0x0364300300ff79a7 */ /* 0x0005f0000800003f */
[----:B------:R-:W-:Y:S05]  /*7c30*/  @!P1 BRA `(.L_x_3591) ;  /* 0x0000000000049947 */ /* 0x000fea0003800000 */
[----:B------:R-:W-:Y:S01]  /*7c40*/  BPT.TRAP 0x1 ;  /* 0x000000040000795c */ /* 0x000fe20000300000 */
.L_x_3591:
        /* <DEDUP_REMOVED lines=48> */
.L_x_3615:
[----:B------:R-:W-:Y:S05]  /*7f50*/  @P0 BRA `(.L_x_3593) ;  /* 0x0000000000140947 */ /* 0x000fea0003800000 */
[----:B------:R-:W-:Y:S01]  /*7f60*/  ISETP.NE.AND P1, PT, R18, RZ, PT ;  /* 0x000000ff1200720c */ /* 0x000fe20003f25270 */
[----:B--2---:R-:W-:-:S04]  /*7f70*/  IMAD.MOV.U32 R3, RZ, RZ, 0x6100 ;  /* 0x00006100ff037424 */ /* 0x004fc800078e00ff */
[----:B------:R3:W-:Y:S08]  /*7f80*/  SYNCS.ARRIVE.TRANS64 RZ, [R0+URZ+0x36418], R3 ;  /* 0x0364180300ff79a7 */ /* 0x0007f0000800003f */
[----:B------:R-:W-:Y:S05]  /*7f90*/  @!P1 BRA `(.L_x_3593) ;  /* 0x0000000000049947 */ /* 0x000fea0003800000 */
[----:B------:R-:W-:Y:S01]  /*7fa0*/  BPT.TRAP 0x1 ;  /* 0x000000040000795c */ /* 0x000fe20000300000 */
.L_x_3593:
        /* <DEDUP_REMOVED lines=47> */
.L_x_3616:
        /* <DEDUP_REMOVED lines=8> */
.L_x_3595:
        /* <DEDUP_REMOVED lines=37> */
.L_x_3618:
[----:B------:R-:W-:Y:S05]  /*8570*/  @P0 BRA `(.L_x_3597) ;  /* 0x0000000000140947 */ /* 0x000fea0003800000 */
[----:B------:R-:W-:Y:S01]  /*8580*/  ISETP.NE.AND P1, PT, R18, RZ, PT ;  /* 0x000000ff1200720c */ /* 0x000fe20003f25270 */
[----:B--2---:R-:W-:-:S04]  /*8590*/  IMAD.MOV.U32 R5, RZ, RZ, 0x6100 ;  /* 0x00006100ff057424 */ /* 0x004fc800078e00ff */
[----:B------:R3:W-:Y:S08]  /*85a0*/  SYNCS.ARRIVE.TRANS64 RZ, [R0+URZ+0x36410], R5 ;  /* 0x0364100500ff79a7 */ /* 0x0007f0000800003f */
[----:B------:R-:W-:Y:S05]  /*85b0*/  @!P1 BRA `(.L_x_3597) ;  /* 0x0000000000049947 */ /* 0x000fea0003800000 */
[----:B------:R-:W-:Y:S01]  /*85c0*/  BPT.TRAP 0x1 ;  /* 0x000000040000795c */ /* 0x000fe20000300000 */
.L_x_3597:
        /* <DEDUP_REMOVED lines=44> */
.L_x_3589:
[----:B------:R-:W-:Y:S01]  /*8890*/  ISETP.NE.AND P1, PT, R20, RZ, PT ;  /* 0x000000ff1400720c */ /* 0x000fe20003f25270 */
[----:B------:R-:W-:Y:S02]  /*88a0*/  IMAD.MOV.U32 R16, RZ, RZ, 0x1 ;  /* 0x00000001ff107424 */ /* 0x000fe400078e00ff */
[----:B------:R-:W-:-:S10]  /*88b0*/  IMAD.MOV.U32 R5, RZ, RZ, R14 ;  /* 0x000000ffff057224 */ /* 0x000fd400078e000e */
[----:B------:R-:W-:Y:S05]  /*88c0*/  @!P1 BRA `(.L_x_3588) ;  /* 0x00000004008c9947 */ /* 0x000fea0003800000 */
[----:B------:R-:W2:Y:S02]  /*88d0*/  SYNCS.PHASECHK.TRANS64.TRYWAIT P1, [R0+URZ+0x36438], R6 ;  /* 0x03643806000075a7 */ /* 0x000ea4000802017f */
[----:B--2---:R-:W-:Y:S05]  /*88e0*/  @!P1 BRA `(.L_x_3599) ;  /* 0x0000000c00c09947 */ /* 0x004fea0003800000 */
.L_x_3619:
[----:B------:R-:W-:Y:S05]  /*88f0*/  @P0 BRA `(.L_x_3600) ;  /* 0x0000000000140947 */ /* 0x000fea0003800000 */
[----:B------:R-:W-:Y:S01]  /*8900*/  ISETP.NE.AND P1, PT, R18, RZ, PT ;  /* 0x000000ff1200720c */ /* 0x000fe20003f25270 */
[----:B------:R-:W-:-:S04]  /*8910*/  IMAD.MOV.U32 R5, RZ, RZ, 0x6100 ;  /* 0x00006100ff057424 */ /* 0x000fc800078e00ff */
[----:B------:R3:W-:Y:S08]  /*8920*/  SYNCS.ARRIVE.TRANS64 RZ, [R0+URZ+0x36430], R5 ;  /* 0x0364300500ff79a7 */ /* 0x0007f0000800003f */
[----:B------:R-:W-:Y:S05]  /*8930*/  @!P1 BRA `(.L_x_3600) ;  /* 0x0000000000049947 */ /* 0x000fea0003800000 */
[----:B------:R-:W-:Y:S01]  /*8940*/  BPT.TRAP 0x1 ;  /* 0x000000040000795c */ /* 0x000fe20000300000 */
.L_x_3600:
        /* <DEDUP_REMOVED lines=42> */
.L_x_3620:
[----:B------:R-:W-:Y:S01]  /*8bf0*/  IMAD.MOV.U32 R16, RZ, RZ, RZ ;  /* 0x000000ffff107224 */ /* 0x000fe200078e00ff */
[----:B------:R-:W-:Y:S06]  /*8c00*/  @P0 BRA `(.L_x_3602) ;  /* 0x0000000000140947 */ /* 0x000fec0003800000 */
[----:B------:R-:W-:Y:S01]  /*8c10*/  ISETP.NE.AND P1, PT, R18, RZ, PT ;  /* 0x000000ff1200720c */ /* 0x000fe20003f25270 */
[----:B-1----:R-:W-:-:S04]  /*8c20*/  IMAD.MOV.U32 R5, RZ, RZ, 0x6100 ;  /* 0x00006100ff057424 */ /* 0x002fc800078e00ff */
[----:B------:R2:W-:Y:S08]  /*8c30*/  SYNCS.ARRIVE.TRANS64 RZ, [R0+URZ+0x36418], R5 ;  /* 0x0364180500ff79a7 */ /* 0x0005f0000800003f */
[----:B------:R-:W-:Y:S05]  /*8c40*/  @!P1 BRA `(.L_x_3602) ;  /* 0x0000000000049947 */ /* 0x000fea0003800000 */
[----:B------:R-:W-:Y:S01]  /*8c50*/  BPT.TRAP 0x1 ;  /* 0x000000040000795c */ /* 0x000fe20000300000 */
.L_x_3602:
        /* <DEDUP_REMOVED lines=42> */
.L_x_3588:
[----:B------:R-:W-:-:S04]  /*8f00*/  SHF.L.U32 R3, R16, 0x1f, RZ ;  /* 0x0000001f10037819 */ /* 0x000fc800000006ff */
[----:B------:R-:W2:Y:S02]  /*8f10*/  SYNCS.PHASECHK.TRANS64.TRYWAIT P1, [R0+URZ+0x36438], R3 ;  /* 0x03643803000075a7 */ /* 0x000ea4000802017f */
[----:B--2---:R-:W-:Y:S05]  /*8f20*/  @!P1 BRA `(.L_x_3603) ;  /* 0x0000000800589947 */ /* 0x004fea0003800000 */
.L_x_3621:
[----:B------:R-:W-:Y:S05]  /*8f30*/  @P0 BRA `(.L_x_3604) ;  /* 0x0000000000180947 */ /* 0x000fea0003800000 */
[----:B------:R-:W3:Y:S01]  /*8f40*/  S2R R2, SR_TID.X ;  /* 0x0000000000027919 */ /* 0x000ee20000002100 */
[----:B--2---:R-:W-:-:S04]  /*8f50*/  IMAD.MOV.U32 R3, RZ, RZ, 0x6100 ;  /* 0x00006100ff037424 */ /* 0x004fc800078e00ff */
[----:B------:R4:W-:Y:S01]  /*8f60*/  SYNCS.ARRIVE.TRANS64 RZ, [R0+URZ+0x36430], R3 ;  /* 0x0364300300ff79a7 */ /* 0x0009e2000800003f */
[----:B---3--:R-:W-:-:S13]  /*8f70*/  LOP3.LUT P0, RZ, R2, 0x1f, RZ, 0xc0, !PT ;  /* 0x0000001f02ff7812 */ /* 0x008fda000780c0ff */
[----:B----4-:R-:W-:Y:S05]  /*8f80*/  @!P0 BRA `(.L_x_3604) ;  /* 0x0000000000048947 */ /* 0x010fea0003800000 */
[----:B------:R-:W-:Y:S01]  /*8f90*/  BPT.TRAP 0x1 ;  /* 0x000000040000795c */ /* 0x000fe20000300000 */
.L_x_3604:
        /* <DEDUP_REMOVED lines=44> */
.L_x_3585:
[----:B------:R-:W-:Y:S05]  /*9260*/  BSYNC B0 ;  /* 0x0000000000007941 */ /* 0x000fea0003800000 */
.L_x_3581:
[----:B------:R-:W-:-:S03]  /*9270*/  UMOV UR7, 0xffffffff ;  /* 0xffffffff00077882 */ /* 0x000fc60000000000 */
[----:B------:R-:W-:Y:S05]  /*9280*/  BRA.DIV UR7, `(.L_x_3605) ;  /* 0x0000000607947947 */ /* 0x000fea000b800000 */
[----:B------:R-:W-:-:S13]  /*9290*/  ELECT P6, URZ, PT ;  /* 0x00000000003f782f */ /* 0x000fda00038c0000 */
.L_x_3624:
[----:B------:R-:W-:Y:S05]  /*92a0*/  @!P6 BRA `(.L_x_3506) ;  /* 0x000000000074e947 */ /* 0x000fea0003800000 */
[----:B-12---:R-:W2:Y:S02]  /*92b0*/  LDL.LU R0, [R1+0x4] ;  /* 0x0000040001007983 */ /* 0x006ea40000300800 */
[----:B--2---:R-:W-:-:S04]  /*92c0*/  LOP3.LUT R0, R0, 0x2, RZ, 0xfc, !PT ;  /* 0x0000000200007812 */ /* 0x004fc800078efcff */
[----:B------:R-:W-:-:S13]  /*92d0*/  ISETP.NE.AND P2, PT, R0, 0x3, PT ;  /* 0x000000030000780c */ /* 0x000fda0003f45270 */
[----:B------:R-:W-:Y:S05]  /*92e0*/  @!P2 BRA `(.L_x_3606) ;  /* 0x000000000004a947 */ /* 0x000fea0003800000 */
[----:B------:R-:W-:Y:S01]  /*92f0*/  BPT.TRAP 0x1 ;  /* 0x000000040000795c */ /* 0x000fe20000300000 */
.L_x_3606:
        /* <DEDUP_REMOVED lines=15> */
.L_x_3625:
[----:B------:R-:W2:Y:S02]  /*93f0*/  SYNCS.PHASECHK.TRANS64.TRYWAIT P0, [R3+URZ], R2 ;  /* 0x00000002030075a7 */ /* 0x000ea4000800017f */
[----:B--2---:R-:W-:Y:S05]  /*9400*/  @!P0 BRA `(.L_x_3608) ;  /* 0x0000000400688947 */ /* 0x004fea0003800000 */
.L_x_3626:
[----:B------:R-:W-:Y:S05]  /*9410*/  @!P2 BRA `(.L_x_3609) ;  /* 0x000000000004a947 */ /* 0x000fea0003800000 */
[----:B------:R-:W-:Y:S01]  /*9420*/  BPT.TRAP 0x1 ;  /* 0x000000040000795c */ /* 0x000fe20000300000 */
.L_x_3609:
[----:B------:R-:W-:-:S07]  /*9430*/  SHF.L.U32 R16, R16, 0x1f, RZ ;  /* 0x0000001f10107819 */ /* 0x000fce00000006ff */
.L_x_3610:
[----:B---3--:R3:W4:Y:S02]  /*9440*/  SYNCS.PHASECHK.TRANS64.TRYWAIT P0, [R9+URZ+0x36438], R16 ;  /* 0x03643810090075a7 */ /* 0x008724000800017f */
[----:B----4-:R-:W-:Y:S05]  /*9450*/  @!P0 NANOSLEEP.SYNCS 0x989680 ;  /* 0x009896800000895d */ /* 0x010fea0003900000 */
[----:B------:R-:W4:Y:S02]  /*9460*/  @!P0 SYNCS.PHASECHK.TRANS64 P0, [R9+URZ+0x36438], R16 ;  /* 0x03643810090085a7 */ /* 0x000f24000800007f */
[----:B----4-:R-:W-:Y:S05]  /*9470*/  @!P0 BRA `(.L_x_3610) ;  /* 0xfffffffc00f08947 */ /* 0x010fea000383ffff */
.L_x_3506:
[----:B------:R-:W-:Y:S05]  /*9480*/  BSYNC B6 ;  /* 0x0000000000067941 */ /* 0x000fea0003800000 */
.L_x_3498:
[----:B------:R-:W-:Y:S05]  /*9490*/  EXIT ;  /* 0x000000000000794d */ /* 0x000fea0003800000 */
.L_x_3516:
[----:B------:R-:W-:Y:S02]  /*94a0*/  IMAD.MOV.U32 R12, RZ, RZ, RZ ;  /* 0x000000ffff0c7224 */ /* 0x000fe400078e00ff */
[----:B------:R-:W-:Y:S02]  /*94b0*/  IMAD.MOV.U32 R11, RZ, RZ, 0x1f ;  /* 0x0000001fff0b7424 */ /* 0x000fe400078e00ff */
[----:B------:R-:W-:-:S07]  /*94c0*/  IMAD.MOV.U32 R15, RZ, RZ, -0x1 ;  /* 0xffffffffff0f7424 */ /* 0x000fce00078e00ff */
[----:B--2---:R-:W-:Y:S05]  /*94d0*/  WARPSYNC.COLLECTIVE R15, `(.L_x_3611) ;  /* 0x000000000f087348 */ /* 0x004fea0003c00000 */
[----:B------:R1:W3:Y:S02]  /*94e0*/  SHFL.IDX P6, R14, R13, R12, R11 ;  /* 0x0000000c0d0e7389 */ /* 0x0002e400000c000b */
[----:B-123--:R-:W-:Y:S01]  /*94f0*/  ENDCOLLECTIVE ;  /* 0x000000000000791b */ /* 0x00efe20003800000 */
.L_x_3611:
[----:B------:R-:W-:Y:S05]  /*9500*/  BRA `(.L_x_3612) ;  /* 0xffffff8000407947 */ /* 0x000fea000383ffff */
.L_x_3518:
[----:B---3--:R-:W-:-:S04]  /*9510*/  IMAD.U32 R0, RZ, RZ, UR36 ;  /* 0x00000024ff007e24 */ /* 0x008fc8000f8e00ff */
[----:B------:R3:W4:Y:S03]  /*9520*/  SYNCS.PHASECHK.TRANS64.TRYWAIT P0, [R0+URZ+0x36400], R10 ;  /* 0x0364000a000075a7 */ /* 0x000726000800017f */
[----:B----4-:R-:W-:Y:S05]  /*9530*/  @!P0 NANOSLEEP.SYNCS 0x989680 ;  /* 0x009896800000895d */ /* 0x010fea0003900000 */
[----:B------:R-:W4:Y:S02]  /*9540*/  @!P0 SYNCS.PHASECHK.TRANS64 P0, [R0+URZ+0x36400], R10 ;  /* 0x0364000a000085a7 */ /* 0x000f24000800007f */
[----:B----4-:R-:W-:Y:S05]  /*9550*/  @!P0 BRA `(.L_x_3518) ;  /* 0xfffffffc00ec8947 */ /* 0x010fea000383ffff */
[----:B------:R-:W-:Y:S05]  /*9560*/  BRA `(.L_x_3517) ;  /* 0xffffff80007c7947 */ /* 0x000fea000383ffff */
.L_x_3522:
[----:B---3--:R3:W4:Y:S02]  /*9570*/  SYNCS.PHASECHK.TRANS64.TRYWAIT P1, [R3+URZ+0x36410], R10 ;  /* 0x0364100a030075a7 */ /* 0x008724000802017f */
[----:B----4-:R-:W-:Y:S05]  /*9580*/  @!P1 NANOSLEEP.SYNCS 0x989680 ;  /* 0x009896800000995d */ /* 0x010fea0003900000 */
[----:B------:R-:W4:Y:S02]  /*9590*/  @!P1 SYNCS.PHASECHK.TRANS64 P1, [R3+URZ+0x36410], R10 ;  /* 0x0364100a030095a7 */ /* 0x000f24000802007f */
[----:B----4-:R-:W-:Y:S05]  /*95a0*/  @!P1 BRA `(.L_x_3522) ;  /* 0xfffffffc00f09947 */ /* 0x010fea000383ffff */
[----:B------:R-:W-:Y:S05]  /*95b0*/  BRA `(.L_x_3521) ;  /* 0xffffff88003c7947 */ /* 0x000fea000383ffff */
.L_x_3526:
[----:B-1----:R-:W-:-:S04]  /*95c0*/  IMAD.U32 R121, RZ, RZ, UR36 ;  /* 0x00000024ff797e24 */ /* 0x002fc8000f8e00ff */
[----:B------:R1:W2:Y:S03]  /*95d0*/  SYNCS.PHASECHK.TRANS64.TRYWAIT P1, [R121+URZ+0x36430], R14 ;  /* 0x0364300e790075a7 */ /* 0x0002a6000802017f */
[----:B--2---:R-:W-:Y:S05]  /*95e0*/  @!P1 NANOSLEEP.SYNCS 0x989680 ;  /* 0x009896800000995d */ /* 0x004fea0003900000 */
[----:B------:R-:W2:Y:S02]  /*95f0*/  @!P1 SYNCS.PHASECHK.TRANS64 P1, [R121+URZ+0x36430], R14 ;  /* 0x0364300e790095a7 */ /* 0x000ea4000802007f */
[----:B--2---:R-:W-:Y:S05]  /*9600*/  @!P1 BRA `(.L_x_3526) ;  /* 0xfffffffc00ec9947 */ /* 0x004fea000383ffff */
[----:B------:R-:W-:Y:S05]  /*9610*/  BRA `(.L_x_3525) ;  /* 0xffffff9000607947 */ /* 0x000fea000383ffff */
.L_x_3586:
[----:B-1----:R1:W2:Y:S02]  /*9620*/  SYNCS.PHASECHK.TRANS64.TRYWAIT P1, [R0+URZ+0x36420], R6 ;  /* 0x03642006000075a7 */ /* 0x0022a4000802017f */
[----:B--2---:R-:W-:Y:S05]  /*9630*/  @!P1 NANOSLEEP.SYNCS 0x989680 ;  /* 0x009896800000995d */ /* 0x004fea0003900000 */
[----:B------:R-:W2:Y:S02]  /*9640*/  @!P1 SYNCS.PHASECHK.TRANS64 P1, [R0+URZ+0x36420], R6 ;  /* 0x03642006000095a7 */ /* 0x000ea4000802007f */
[----:B--2---:R-:W-:Y:S05]  /*9650*/  @!P1 BRA `(.L_x_3586) ;  /* 0xfffffffc00f09947 */ /* 0x004fea000383ffff */
[----:B------:R-:W-:Y:S05]  /*9660*/  BRA `(.L_x_3613) ;  /* 0xffffffdc006c7947 */ /* 0x000fea000383ffff */
.L_x_3590:
[----:B-1----:R1:W2:Y:S02]  /*9670*/  SYNCS.PHASECHK.TRANS64.TRYWAIT P1, [R0+URZ+0x36438], R6 ;  /* 0x03643806000075a7 */ /* 0x0022a4000802017f */
[----:B--2---:R-:W-:Y:S05]  /*9680*/  @!P1 NANOSLEEP.SYNCS 0x989680 ;  /* 0x009896800000995d */ /* 0x004fea0003900000 */
[----:B------:R-:W2:Y:S02]  /*9690*/  @!P1 SYNCS.PHASECHK.TRANS64 P1, [R0+URZ+0x36438], R6 ;  /* 0x03643806000095a7 */ /* 0x000ea4000802007f */
[----:B--2---:R-:W-:Y:S05]  /*96a0*/  @!P1 BRA `(.L_x_3590) ;  /* 0xfffffffc00f09947 */ /* 0x004fea000383ffff */
[----:B------:R-:W-:Y:S05]  /*96b0*/  BRA `(.L_x_3614) ;  /* 0xffffffe4004c7947 */ /* 0x000fea000383ffff */
.L_x_3592:
[----:B--2---:R2:W3:Y:S02]  /*96c0*/  SYNCS.PHASECHK.TRANS64.TRYWAIT P1, [R0+URZ+0x36428], R3 ;  /* 0x03642803000075a7 */ /* 0x0044e4000802017f */
[----:B---3--:R-:W-:Y:S05]  /*96d0*/  @!P1 NANOSLEEP.SYNCS 0x989680 ;  /* 0x009896800000995d */ /* 0x008fea0003900000 */
[----:B------:R-:W3:Y:S02]  /*96e0*/  @!P1 SYNCS.PHASECHK.TRANS64 P1, [R0+URZ+0x36428], R3 ;  /* 0x03642803000095a7 */ /* 0x000ee4000802007f */
[----:B---3--:R-:W-:Y:S05]  /*96f0*/  @!P1 BRA `(.L_x_3592) ;  /* 0xfffffffc00f09947 */ /* 0x008fea000383ffff */
[----:B------:R-:W-:Y:S05]  /*9700*/  BRA `(.L_x_3615) ;  /* 0xffffffe800107947 */ /* 0x000fea000383ffff */
.L_x_3594:
        /* <DEDUP_REMOVED lines=8> */
.L_x_3596:
[----:B------:R-:W-:-:S07]  /*9790*/  SHF.L.U32 R5, R7, 0x1f, RZ ;  /* 0x0000001f07057819 */ /* 0x000fce00000006ff */
.L_x_3617:
[----:B--2---:R2:W3:Y:S02]  /*97a0*/  SYNCS.PHASECHK.TRANS64.TRYWAIT P1, [R0+URZ+0x36420], R5 ;  /* 0x03642005000075a7 */ /* 0x0044e4000802017f */
[----:B---3--:R-:W-:Y:S05]  /*97b0*/  @!P1 NANOSLEEP.SYNCS 0x989680 ;  /* 0x009896800000995d */ /* 0x008fea0003900000 */
[----:B------:R-:W3:Y:S02]  /*97c0*/  @!P1 SYNCS.PHASECHK.TRANS64 P1, [R0+URZ+0x36420], R5 ;  /* 0x03642005000095a7 */ /* 0x000ee4000802007f */
[----:B---3--:R-:W-:Y:S05]  /*97d0*/  @!P1 BRA `(.L_x_3617) ;  /* 0xfffffffc00f09947 */ /* 0x008fea000383ffff */
[----:B------:R-:W-:Y:S05]  /*97e0*/  BRA `(.L_x_3618) ;  /* 0xffffffec00607947 */ /* 0x000fea000383ffff */
.L_x_3599:
[----:B--2---:R2:W3:Y:S02]  /*97f0*/  SYNCS.PHASECHK.TRANS64.TRYWAIT P1, [R0+URZ+0x36438], R6 ;  /* 0x03643806000075a7 */ /* 0x0044e4000802017f */
[----:B---3--:R-:W-:Y:S05]  /*9800*/  @!P1 NANOSLEEP.SYNCS 0x989680 ;  /* 0x009896800000995d */ /* 0x008fea0003900000 */
[----:B------:R-:W3:Y:S02]  /*9810*/  @!P1 SYNCS.PHASECHK.TRANS64 P1, [R0+URZ+0x36438], R6 ;  /* 0x03643806000095a7 */ /* 0x000ee4000802007f */
[----:B---3--:R-:W-:Y:S05]  /*9820*/  @!P1 BRA `(.L_x_3599) ;  /* 0xfffffffc00f09947 */ /* 0x008fea000383ffff */
[----:B------:R-:W-:Y:S05]  /*9830*/  BRA `(.L_x_3619) ;  /* 0xfffffff0002c7947 */ /* 0x000fea000383ffff */
.L_x_3601:
[----:B-1----:R1:W2:Y:S02]  /*9840*/  SYNCS.PHASECHK.TRANS64.TRYWAIT P1, [R0+URZ+0x36428], R5 ;  /* 0x03642805000075a7 */ /* 0x0022a4000802017f */
[----:B--2---:R-:W-:Y:S05]  /*9850*/  @!P1 NANOSLEEP.SYNCS 0x989680 ;  /* 0x009896800000995d */ /* 0x004fea0003900000 */
[----:B------:R-:W2:Y:S02]  /*9860*/  @!P1 SYNCS.PHASECHK.TRANS64 P1, [R0+URZ+0x36428], R5 ;  /* 0x03642805000095a7 */ /* 0x000ea4000802007f */
[----:B--2---:R-:W-:Y:S05]  /*9870*/  @!P1 BRA `(.L_x_3601) ;  /* 0xfffffffc00f09947 */ /* 0x004fea000383ffff */
[----:B------:R-:W-:Y:S05]  /*9880*/  BRA `(.L_x_3620) ;  /* 0xfffffff000d87947 */ /* 0x000fea000383ffff */
.L_x_3603:
[----:B--2---:R2:W3:Y:S02]  /*9890*/  SYNCS.PHASECHK.TRANS64.TRYWAIT P1, [R0+URZ+0x36438], R3 ;  /* 0x03643803000075a7 */ /* 0x0044e4000802017f */
[----:B---3--:R-:W-:Y:S05]  /*98a0*/  @!P1 NANOSLEEP.SYNCS 0x989680 ;  /* 0x009896800000995d */ /* 0x008fea0003900000 */
[----:B------:R-:W3:Y:S02]  /*98b0*/  @!P1 SYNCS.PHASECHK.TRANS64 P1, [R0+URZ+0x36438], R3 ;  /* 0x03643803000095a7 */ /* 0x000ee4000802007f */
[----:B---3--:R-:W-:Y:S05]  /*98c0*/  @!P1 BRA `(.L_x_3603) ;  /* 0xfffffffc00f09947 */ /* 0x008fea000383ffff */
[----:B------:R-:W-:Y:S05]  /*98d0*/  BRA `(.L_x_3621) ;  /* 0xfffffff400947947 */ /* 0x000fea000383ffff */
.L_x_3605:
[----:B------:R-:W-:Y:S01]  /*98e0*/  BSSY B0, `(.L_x_3622) ;  /* 0x0000006000007945 */ /* 0x000fe20003800000 */
[----:B------:R-:W-:-:S07]  /*98f0*/  IMAD.MOV.U32 R15, RZ, RZ, -0x1 ;  /* 0xffffffffff0f7424 */ /* 0x000fce00078e00ff */
[----:B-12---:R-:W-:Y:S05]  /*9900*/  WARPSYNC.COLLECTIVE R15, `(.L_x_3623) ;  /* 0x000000000f0c7348 */ /* 0x006fea0003c00000 */
[----:B------:R-:W-:Y:S02]  /*9910*/  ELECT P6, UR62, PT ;  /* 0x00000000003e782f */ /* 0x000fe400038c0000 */
[----:B------:R-:W-:Y:S01]  /*9920*/  MOV R14, UR62 ;  /* 0x0000003e000e7c02 */ /* 0x000fe20008000f00 */
[----:B-12---:R-:W-:Y:S10]  /*9930*/  ENDCOLLECTIVE ;  /* 0x000000000000791b */ /* 0x006ff40003800000 */
.L_x_3623:
[----:B------:R-:W-:Y:S05]  /*9940*/  BSYNC B0 ;  /* 0x0000000000007941 */ /* 0x000fea0003800000 */
.L_x_3622:
[----:B------:R-:W-:Y:S05]  /*9950*/  BRA `(.L_x_3624) ;  /* 0xfffffff800507947 */ /* 0x000fea000383ffff */
.L_x_3607:
[----:B-1----:R1:W2:Y:S02]  /*9960*/  SYNCS.PHASECHK.TRANS64.TRYWAIT P0, [R7+URZ], R0 ;  /* 0x00000000070075a7 */ /* 0x0022a4000800017f */
[----:B--2---:R-:W-:Y:S05]  /*9970*/  @!P0 NANOSLEEP.SYNCS 0x989680 ;  /* 0x009896800000895d */ /* 0x004fea0003900000 */
[----:B------:R-:W2:Y:S02]  /*9980*/  @!P0 SYNCS.PHASECHK.TRANS64 P0, [R7+URZ], R0 ;  /* 0x00000000070085a7 */ /* 0x000ea4000800007f */
[----:B--2---:R-:W-:Y:S05]  /*9990*/  @!P0 BRA `(.L_x_3607) ;  /* 0xfffffffc00f08947 */ /* 0x004fea000383ffff */
[----:B------:R-:W-:Y:S05]  /*99a0*/  BRA `(.L_x_3625) ;  /* 0xfffffff800907947 */ /* 0x000fea000383ffff */
.L_x_3608:
[----:B--2---:R2:W3:Y:S02]  /*99b0*/  SYNCS.PHASECHK.TRANS64.TRYWAIT P0, [R3+URZ], R2 ;  /* 0x00000002030075a7 */ /* 0x0044e4000800017f */
[----:B---3--:R-:W-:Y:S05]  /*99c0*/  @!P0 NANOSLEEP.SYNCS 0x989680 ;  /* 0x009896800000895d */ /* 0x008fea0003900000 */
[----:B------:R-:W3:Y:S02]  /*99d0*/  @!P0 SYNCS.PHASECHK.TRANS64 P0, [R3+URZ], R2 ;  /* 0x00000002030085a7 */ /* 0x000ee4000800007f */
[----:B---3--:R-:W-:Y:S05]  /*99e0*/  @!P0 BRA `(.L_x_3608) ;  /* 0xfffffffc00f08947 */ /* 0x008fea000383ffff */
[----:B------:R-:W-:Y:S05]  /*99f0*/  BRA `(.L_x_3626) ;  /* 0xfffffff800847947 */ /* 0x000fea000383ffff */
.L_x_3627:
        /* <DEDUP_REMOVED lines=16> */
.L_x_3878:


//--------------------- .text._ZN7cutlass13device_kernelIN5flash32FlashAttnBwdPostprocessConvertdQIN4cute5tupleIJNS3_1CILi96EEENS5_ILi192EEEEEENS_6half_tEfNS_4arch4Sm90ELi384ENS3_8TiledMMAINS3_8MMA_AtomIJNS3_4SM904GMMA25MMA_64x96x16_F32F16F16_SSILNSF_5MajorE1ELSH_1ELNSF_7ScaleInE1ELSI_1EEEEEENS3_6LayoutINS4_IJNS5_ILi3EEENS5_ILi1EEESN_EEENS4_IJSN_NS5_ILi0EEESP_EEEEENS4_IJNS3_10UnderscoreESS_SS_EEEEELb1EEEEEvNT_6ParamsE --------------------------
	.section	.text._ZN7cutlass13device_kernelIN5flash32FlashAttnBwdPostprocessConvertdQIN4cute5tupleIJNS3_1CILi96EEENS5_ILi192EEEEEENS_6half_tEfNS_4arch4Sm90ELi384ENS3_8TiledMMAINS3_8MMA_AtomIJNS3_4SM904GMMA25MMA_64x96x16_F32F16F16_SSILNSF_5MajorE1ELSH_1ELNSF_7ScaleInE1ELSI_1EEEEEENS3_6LayoutINS4_IJNS5_ILi3EEENS5_ILi1EEESN_EEENS4_IJSN_NS5_ILi0EEESP_EEEEENS4_IJNS3_10UnderscoreESS_SS_EEEEELb1EEEEEvNT_6ParamsE,"ax",@progbits
	.align	128
.text._ZN7cutlass13device_kernelIN5flash32FlashAttnBwdPostprocessConvertdQIN4cute5tupleIJNS3_1CILi96EEENS5_ILi192EEEEEENS_6half_tEfNS_4arch4Sm90ELi384ENS3_8TiledMMAINS3_8MMA_AtomIJNS3_4SM904GMMA25MMA_64x96x16_F32F16F16_SSILNSF_5MajorE1ELSH_1ELNSF_7ScaleInE1ELSI_1EEEEEENS3_6LayoutINS4_IJNS5_ILi3EEENS5_ILi1EEESN_EEENS4_IJSN_NS5_ILi0EEESP_EEEEENS4_IJNS3_10UnderscoreESS_SS_EEEEELb1EEEEEvNT_6ParamsE:
        .type           _ZN7cutlass13device_kernelIN5flash32FlashAttnBwdPostprocessConvertdQIN4cute5tupleIJNS3_1CILi96EEENS5_ILi192EEEEEENS_6half_tEfNS_4arch4Sm90ELi384ENS3_8TiledMMAINS3_8MMA_AtomIJNS3_4SM904GMMA25MMA_64x96x16_F32F16F16_SSILNSF_5MajorE1ELSH_1ELNSF_7ScaleInE1ELSI_1EEEEEENS3_6LayoutINS4_IJNS5_ILi3EEENS5_ILi1EEESN_EEENS4_IJSN_NS5_ILi0EEESP_EEEEENS4_IJNS3_10UnderscoreESS_SS_EEEEELb1EEEEEvNT_6ParamsE,@function
        .size           _ZN7cutlass13device_kernelIN5flash32FlashAttnBwdPostprocessConvertdQIN4cute5tupleIJNS3_1CILi96EEENS5_ILi192EEEEEENS_6half_tEfNS_4arch4Sm90ELi384ENS3_8TiledMMAINS3_8MMA_AtomIJNS3_4SM904GMMA25MMA_64x96x16_F32F16F16_SSILNSF_5MajorE1ELSH_1ELNSF_7ScaleInE1ELSI_1EEEEEENS3_6LayoutINS4_IJNS5_ILi3EEENS5_ILi1EEESN_EEENS4_IJSN_NS5_ILi0EEESP_EEEEENS4_IJNS3_10UnderscoreESS_SS_EEEEELb1EEEEEvNT_6ParamsE,(.L_x_3879 - _ZN7cutlass13device_kernelIN5flash32FlashAttnBwdPostprocessConvertdQIN4cute5tupleIJNS3_1CILi96EEENS5_ILi192EEEEEENS_6half_tEfNS_4arch4Sm90ELi384ENS3_8TiledMMAINS3_8MMA_AtomIJNS3_4SM904GMMA25MMA_64x96x16_F32F16F16_SSILNSF_5MajorE1ELSH_1ELNSF_7ScaleInE1ELSI_1EEEEEENS3_6LayoutINS4_IJNS5_ILi3EEENS5_ILi1EEESN_EEENS4_IJSN_NS5_ILi0EEESP_EEEEENS4_IJNS3_10UnderscoreESS_SS_EEEEELb1EEEEEvNT_6ParamsE)
        .other          _ZN7cutlass13device_kernelIN5flash32FlashAttnBwdPostprocessConvertdQIN4cute5tupleIJNS3_1CILi96EEENS5_ILi192EEEEEENS_6half_tEfNS_4arch4Sm90ELi384ENS3_8TiledMMAINS3_8MMA_AtomIJNS3_4SM904GMMA25MMA_64x96x16_F32F16F16_SSILNSF_5MajorE1ELSH_1ELNSF_7ScaleInE1ELSI_1EEEEEENS3_6LayoutINS4_IJNS5_ILi3EEENS5_ILi1EEESN_EEENS4_IJSN_NS5_ILi0EEESP_EEEEENS4_IJNS3_10UnderscoreESS_SS_EEEEELb1EEEEEvNT_6ParamsE,@"STO_CUDA_ENTRY STV_DEFAULT"
_ZN7cutlass13device_kernelIN5flash32FlashAttnBwdPostprocessConvertdQIN4cute5tupleIJNS3_1CILi96EEENS5_ILi192EEEEEENS_6half_tEfNS_4arch4Sm90ELi384ENS3_8TiledMMAINS3_8MMA_AtomIJNS3_4SM904GMMA25MMA_64x96x16_F32F16F16_SSILNSF_5MajorE1ELSH_1ELNSF_7ScaleInE1ELSI_1EEEEEENS3_6LayoutINS4_IJNS5_ILi3EEENS5_ILi1EEESN_EEENS4_IJSN_NS5_ILi0EEESP_EEEEENS4_IJNS3_10UnderscoreESS_SS_EEEEELb1EEEEEvNT_6ParamsE:
[----:B------:R-:W-:Y:S08]  /*0000*/  LDC R1, c[0x0][0x28] ;  /* 0x00000a00ff017b82 */ /* 0x000ff00000000800 */
[----:B------:R-:W0:Y:S01]  /*0010*/  LDC.64 R4, c[0x0][0x278] ;  /* 0x00009e00ff047b82 */ /* 0x000e220000000a00 */
[----:B------:R-:W1:Y:S01]  /*0020*/  S2R R11, SR_CTAID.Z ;  /* 0x00000000000b7919 */ /* 0x000e620000002700 */
[----:B------:R-:W-:-:S06]  /*0030*/  ULDC.64 UR8, c[0x0][0x208] ;  /* 0x0000820000087ab9 */ /* 0x000fcc0000000a00 */
[----:B------:R-:W2:Y:S08]  /*0040*/  LDC.64 R8, c[0x0][0x270] ;  /* 0x00009c00ff087b82 */ /* 0x000eb00000000a00 */
[----:B------:R-:W1:Y:S01]  /*0050*/  LDC.64 R2, c[0x0][0x270] ;  /* 0x00009c00ff027b82 */ /* 0x000e620000000a00 */
[----:B0-----:R-:W-:-:S04]  /*0060*/  ISETP.NE.U32.AND P2, PT, R4, RZ, PT ;  /* 0x000000ff0400720c */ /* 0x001fc80003f45070 */
[----:B------:R-:W-:-:S03]  /*0070*/  ISETP.NE.AND.EX P2, PT, R5, RZ, PT, P2 ;  /* 0x000000ff0500720c */ /* 0x000fc60003f45320 */
[----:B------:R-:W0:Y:S01]  /*0080*/  LDC R55, c[0x0][0x240] ;  /* 0x00009000ff377b82 */ /* 0x000e220000000800 */
[----:B--2---:R-:W-:-:S04]  /*0090*/  ISETP.NE.U32.AND P1, PT, R8, RZ, PT ;  /* 0x000000ff0800720c */ /* 0x004fc80003f25070 */
[----:B------:R-:W-:Y:S01]  /*00a0*/  ISETP.NE.AND.EX P1, PT, R9, RZ, PT, P1 ;  /* 0x000000ff0900720c */ /* 0x000fe20003f25310 */
[----:B-1----:R-:W-:-:S04]  /*00b0*/  IMAD.WIDE R2, R11, 0x4, R2 ;  /* 0x000000040b027825 */ /* 0x002fc800078e0202 */
[----:B------:R-:W1:Y:S08]  /*00c0*/  @P2 LDC.64 R4, c[0x0][0x278] ;  /* 0x00009e00ff042b82 */ /* 0x000e700000000a00 */
[----:B------:R2:W5:Y:S01]  /*00d0*/  @P1 LDG.E R7, desc[UR8][R2.64] ;  /* 0x0000000802071981 */ /* 0x000562000c1e1900 */
[----:B-1----:R-:W-:-:S05]  /*00e0*/  @P2 IMAD.WIDE R4, R11, 0x4, R4 ;  /* 0x000000040b042825 */ /* 0x002fca00078e0204 */
[----:B0-----:R2:W5:Y:S01]  /*00f0*/  @P2 LDG.E R55, desc[UR8][R4.64] ;  /* 0x0000000804372981 */ /* 0x001562000c1e1900 */
[----:B------:R-:W-:Y:S01]  /*0100*/  ISETP.NE.U32.AND P0, PT, R8, RZ, PT ;  /* 0x000000ff0800720c */ /* 0x000fe20003f05070 */
[----:B------:R-:W0:Y:S03]  /*0110*/  S2R R48, SR_CTAID.X ;  /* 0x0000000000307919 */ /* 0x000e260000002500 */
[----:B------:R-:W-:Y:S01]  /*0120*/  ISETP.NE.AND.EX P0, PT, R9, RZ, PT, P0 ;  /* 0x000000ff0900720c */ /* 0x000fe20003f05300 */
[----:B0-----:R-:W-:Y:S01]  /*0130*/  IMAD R0, R48, 0x60, RZ ;  /* 0x0000006030007824 */ /* 0x001fe200078e02ff */
[----:B--2---:R-:W-:Y:S11]  /*0140*/  @P2 BRA `(.L_x_3628) ;  /* 0x0000000000102947 */ /* 0x004ff60003800000 */
[----:B------:R-:W-:Y:S05]  /*0150*/  @!P1 BRA `(.L_x_3628) ;  /* 0x00000000000c9947 */ /* 0x000fea0003800000 */
[----:B------:R-:W2:Y:S04]  /*0160*/  LDG.E R4, desc[UR8][R2.64] ;  /* 0x0000000802047981 */ /* 0x000ea8000c1e1900 */
[----:B-----5:R-:W2:Y:S02]  /*0170*/  LDG.E R55, desc[UR8][R2.64+0x4] ;  /* 0x0000040802377981 */ /* 0x020ea4000c1e1900 */
[----:B--2---:R-:W-:-:S07]  /*0180*/  IMAD.IADD R55, R55, 0x1, -R4 ;  /* 0x0000000137377824 */ /* 0x004fce00078e0a04 */
.L_x_3628:
[----:B-----5:R-:W-:-:S13]  /*0190*/  ISETP.GE.AND P2, PT, R0, R55, PT ;  /* 0x000000370000720c */ /* 0x020fda0003f46270 */
[----:B------:R-:W-:Y:S05]  /*01a0*/  @P0 EXIT P2 ;  /* 0x000000000000094d */ /* 0x000fea0001000000 */
[C---:B------:R-:W-:Y:S01]  /*01b0*/  @P1 IMAD R2, R11.reuse, 0x60, R7 ;  /* 0x000000600b021824 */ /* 0x040fe200078e0207 */
[----:B------:R-:W0:Y:S01]  /*01c0*/  S2R R0, SR_CTAID.Y ;  /* 0x0000000000007919 */ /* 0x000e220000002600 */
[----:B------:R-:W1:Y:S01]  /*01d0*/  LDC.64 R14, c[0x0][0x228] ;  /* 0x00008a00ff0e7b82 */ /* 0x000e620000000a00 */
[----:B------:R-:W-:Y:S01]  /*01e0*/  IMAD R9, R48, 0x4800, RZ ;  /* 0x0000480030097824 */ /* 0x000fe200078e02ff */
[----:B------:R-:W-:Y:S01]  /*01f0*/  SHF.R.S32.HI R53, RZ, 0x1f, R11 ;  /* 0x0000001fff357819 */ /* 0x000fe2000001140b */
[----:B------:R-:W-:Y:S01]  /*0200*/  @P1 IMAD.HI R2, R2, 0x2aaaaaab, RZ ;  /* 0x2aaaaaab02021827 */ /* 0x000fe200078e02ff */
[----:B------:R-:W2:Y:S01]  /*0210*/  S2R R12, SR_TID.X ;  /* 0x00000000000c7919 */ /* 0x000ea20000002100 */
[----:B------:R-:W-:Y:S01]  /*0220*/  SEL R50, R11, RZ, !P0 ;  /* 0x000000ff0b327207 */ /* 0x000fe20004000000 */
[----:B------:R-:W-:Y:S01]  /*0230*/  BSSY B0, `(.L_x_3629) ;  /* 0x000002f000007945 */ /* 0x000fe20003800000 */
[----:B------:R-:W-:Y:S01]  /*0240*/  SEL R53, R53, RZ, !P0 ;  /* 0x000000ff35357207 */ /* 0x000fe20004000000 */
[----:B------:R-:W3:Y:S01]  /*0250*/  LDC.64 R16, c[0x0][0x230] ;  /* 0x00008c00ff107b82 */ /* 0x000ee20000000a00 */
[----:B------:R-:W-:Y:S01]  /*0260*/  @P1 SHF.R.U32.HI R3, RZ, 0x1f, R2 ;  /* 0x0000001fff031819 */ /* 0x000fe20000011602 */
[----:B------:R-:W4:Y:S03]  /*0270*/  S2R R13, SR_CgaCtaId ;  /* 0x00000000000d7919 */ /* 0x000f260000008800 */
[----:B------:R-:W-:-:S05]  /*0280*/  @P1 LEA.HI.SX32 R3, R2, R3, 0x1c ;  /* 0x0000000302031211 */ /* 0x000fca00078fe2ff */
[----:B------:R-:W-:Y:S01]  /*0290*/  @P1 IMAD R5, R3, 0x4800, RZ ;  /* 0x0000480003051824 */ /* 0x000fe200078e02ff */
[----:B------:R-:W-:-:S03]  /*02a0*/  CS2R R2, SRZ ;  /* 0x0000000000027805 */ /* 0x000fc6000001ff00 */
[--C-:B------:R-:W-:Y:S01]  /*02b0*/  @P1 IMAD.MOV.U32 R2, RZ, RZ, R5.reuse ;  /* 0x000000ffff021224 */ /* 0x100fe200078e0005 */
[----:B------:R-:W-:-:S04]  /*02c0*/  @P1 SHF.R.S32.HI R3, RZ, 0x1f, R5 ;  /* 0x0000001fff031819 */ /* 0x000fc80000011405 */
[----:B------:R-:W-:-:S04]  /*02d0*/  IADD3 R2, P2, R9, R2, RZ ;  /* 0x0000000209027210 */ /* 0x000fc80007f5e0ff */
[----:B------:R-:W-:Y:S02]  /*02e0*/  LEA.HI.X.SX32 R3, R9, R3, 0x1, P2 ;  /* 0x0000000309037211 */ /* 0x000fe400010f0eff */
[----:B------:R-:W5:Y:S01]  /*02f0*/  LDC.64 R8, c[0x0][0x210] ;  /* 0x00008400ff087b82 */ /* 0x000f620000000a00 */
[----:B0-----:R-:W-:Y:S01]  /*0300*/  SHF.R.S32.HI R51, RZ, 0x1f, R0 ;  /* 0x0000001fff337819 */ /* 0x001fe20000011400 */
[----:B-1----:R-:W-:Y:S01]  /*0310*/  IMAD.WIDE.U32 R2, R0, R14, R2 ;  /* 0x0000000e00027225 */ /* 0x002fe200078e0002 */
[----:B--2---:R-:W-:-:S03]  /*0320*/  ISETP.NE.AND P0, PT, R12, RZ, PT ;  /* 0x000000ff0c00720c */ /* 0x004fc60003f05270 */
[----:B------:R-:W-:-:S04]  /*0330*/  IMAD R4, R51, R14, RZ ;  /* 0x0000000e33047224 */ /* 0x000fc800078e02ff */
[----:B------:R-:W-:Y:S02]  /*0340*/  IMAD R5, R0, R15, R4 ;  /* 0x0000000f00057224 */ /* 0x000fe400078e0204 */
[-C--:B---3--:R-:W-:Y:S02]  /*0350*/  IMAD R4, R53, R16.reuse, RZ ;  /* 0x0000001035047224 */ /* 0x088fe400078e02ff */
[----:B------:R-:W-:Y:S02]  /*0360*/  IMAD.IADD R3, R3, 0x1, R5 ;  /* 0x0000000103037824 */ /* 0x000fe400078e0205 */
[C---:B------:R-:W-:Y:S02]  /*0370*/  IMAD R5, R50.reuse, R17, R4 ;  /* 0x0000001132057224 */ /* 0x040fe400078e0204 */
[----:B------:R-:W-:-:S05]  /*0380*/  IMAD.WIDE.U32 R2, R50, R16, R2 ;  /* 0x0000001032027225 */ /* 0x000fca00078e0002 */
[----:B------:R-:W-:Y:S02]  /*0390*/  IADD3 R3, R3, R5, RZ ;  /* 0x0000000503037210 */ /* 0x000fe40007ffe0ff */
[----:B-----5:R-:W-:-:S04]  /*03a0*/  LEA R8, P2, R2, R8, 0x2 ;  /* 0x0000000802087211 */ /* 0x020fc800078410ff */
[----:B------:R-:W-:Y:S01]  /*03b0*/  LEA.HI.X R3, R2, R9, R3, 0x2, P2 ;  /* 0x0000000902037211 */ /* 0x000fe200010f1403 */
[----:B----4-:R-:W-:Y:S08]  /*03c0*/  @P0 BRA `(.L_x_3630) ;  /* 0x0000000000540947 */ /* 0x010ff00003800000 */
[----:B------:R-:W0:Y:S01]  /*03d0*/  S2UR UR7, SR_CgaCtaId ;  /* 0x00000000000779c3 */ /* 0x000e220000008800 */
[----:B------:R-:W-:Y:S01]  /*03e0*/  UMOV UR6, 0x400 ;  /* 0x0000040000067882 */ /* 0x000fe20000000000 */
[----:B------:R-:W-:Y:S01]  /*03f0*/  UMOV UR4, 0x1 ;  /* 0x0000000100047882 */ /* 0x000fe20000000000 */
[----:B------:R-:W-:Y:S01]  /*0400*/  IMAD.MOV.U32 R2, RZ, RZ, 0x12000 ;  /* 0x00012000ff027424 */ /* 0x000fe200078e00ff */
[----:B------:R-:W-:-:S04]  /*0410*/  UIADD3 UR4, -UR4, 0x100000, URZ ;  /* 0x0010000004047890 */ /* 0x000fc8000fffe13f */
[----:B------:R-:W-:Y:S02]  /*0420*/  USHF.L.U32 UR5, UR4, 0xb, URZ ;  /* 0x0000000b04057899 */ /* 0x000fe4000800063f */
[----:B------:R-:W-:Y:S01]  /*0430*/  USHF.L.U32 UR4, UR4, 0x1, URZ ;  /* 0x0000000104047899 */ /* 0x000fe2000800063f */
[----:B------:R-:W-:Y:S01]  /*0440*/  PLOP3.LUT P0, PT, PT, PT, PT, 0x80, 0x0 ;  /* 0x000000000000781c */ /* 0x000fe20003f0f070 */
[----:B------:R-:W-:Y:S01]  /*0450*/  UMOV UR10, 0x1200 ;  /* 0x00001200000a7882 */ /* 0x000fe20000000000 */
[----:B0-----:R-:W-:-:S04]  /*0460*/  ULEA UR6, UR7, UR6, 0x18 ;  /* 0x0000000607067291 */ /* 0x001fc8000f8ec03f */
[----:B------:R-:W-:Y:S01]  /*0470*/  UIADD3 UR7, UR6, 0x1b000, URZ ;  /* 0x0001b00006077890 */ /* 0x000fe2000fffe03f */
[----:B------:R-:W0:Y:S07]  /*0480*/  FENCE.VIEW.ASYNC.S ;  /* 0x00000000000073c6 */ /* 0x000e2e0000000000 */
[----:B0-----:R0:W1:Y:S02]  /*0490*/  SYNCS.EXCH.64 URZ, [UR6+0x1b000], UR4 ;  /* 0x01b00004063f75b2 */ /* 0x0010640008000100 */
[----:B0-----:R-:W-:-:S02]  /*04a0*/  R2UR UR4, R8 ;  /* 0x00000000080472ca */ /* 0x001fc400000e0000 */
[----:B------:R-:W-:Y:S01]  /*04b0*/  R2UR UR5, R3 ;  /* 0x00000000030572ca */ /* 0x000fe200000e0000 */
[----:B-1----:R0:W-:-:S14]  /*04c0*/  SYNCS.ARRIVE.TRANS64 RZ, [UR6+0x1b000], R2 ;  /* 0x01b00002ffff79a7 */ /* 0x0021dc0008000006 */
.L_x_3631:
[----:B------:R-:W-:Y:S01]  /*04d0*/  @P0 ELECT P2, URZ, PT ;  /* 0x00000000003f082f */ /* 0x000fe20003840000 */
[----:B------:R1:W-:-:S12]  /*04e0*/  UBLKCP.S.G [UR6], [UR4], UR10 ;  /* 0x00000006040073ba */ /* 0x0003d8000800020a */
[----:B------:R-:W-:Y:S02]  /*04f0*/  @P2 PLOP3.LUT P0, PT, P2, PT, PT, 0x8, 0x0 ;  /* 0x000000000000281c */ /* 0x000fe4000170e170 */
[----:B------:R-:W-:-:S11]  /*0500*/  PLOP3.LUT P2, PT, PT, PT, PT, 0x8, 0x0 ;  /* 0x000000000000781c */ /* 0x000fd60003f4e170 */
[----:B-1----:R-:W-:Y:S05]  /*0510*/  @P0 BRA.U.ANY `(.L_x_3631) ;  /* 0xfffffffd00ec0947 */ /* 0x002fea000393ffff */
.L_x_3630:
[----:B------:R-:W-:Y:S05]  /*0520*/  BSYNC B0 ;  /* 0x0000000000007941 */ /* 0x000fea0003800000 */
.L_x_3629:
[----:B------:R-:W-:Y:S01]  /*0530*/  BAR.SYNC.DEFER_BLOCKING 0x0 ;  /* 0x0000000000007b1d */ /* 0x000fe20000010000 */
[----:B0-----:R-:W-:Y:S02]  /*0540*/  MOV R2, 0x400 ;  /* 0x0000040000027802 */ /* 0x001fe40000000f00 */
[----:B------:R-:W-:Y:S02]  /*0550*/  CS2R R68, SRZ ;  /* 0x0000000000447805 */ /* 0x000fe4000001ff00 */
[----:B------:R-:W-:Y:S01]  /*0560*/  SHF.L.U32 R3, RZ, 0x1f, RZ ;  /* 0x0000001fff037819 */ /* 0x000fe200000006ff */
[--C-:B------:R-:W-:Y:S01]  /*0570*/  @P1 IMAD.MOV.U32 R68, RZ, RZ, R7.reuse ;  /* 0x000000ffff441224 */ /* 0x100fe200078e0007 */
[----:B------:R-:W-:Y:S02]  /*0580*/  LEA R2, R13, R2, 0x18 ;  /* 0x000000020d027211 */ /* 0x000fe400078ec0ff */
[----:B------:R-:W-:-:S07]  /*0590*/  @P1 SHF.R.S32.HI R69, RZ, 0x1f, R7 ;  /* 0x0000001fff451819 */ /* 0x000fce0000011407 */
.L_x_3632:
[----:B0-----:R0:W1:Y:S02]  /*05a0*/  SYNCS.PHASECHK.TRANS64.TRYWAIT P0, [R2+URZ+0x1b000], R3 ;  /* 0x01b00003020075a7 */ /* 0x001064000800017f */
[----:B-1----:R-:W-:Y:S05]  /*05b0*/  @!P0 NANOSLEEP.SYNCS 0x989680 ;  /* 0x009896800000895d */ /* 0x002fea0003900000 */
[----:B------:R-:W1:Y:S02]  /*05c0*/  @!P0 SYNCS.PHASECHK.TRANS64 P0, [R2+URZ+0x1b000], R3 ;  /* 0x01b00003020085a7 */ /* 0x000e64000800007f */
[----:B-1----:R-:W-:Y:S05]  /*05d0*/  @!P0 BRA `(.L_x_3632) ;  /* 0xfffffffc00f08947 */ /* 0x002fea000383ffff */
[----:B------:R-:W-:Y:S01]  /*05e0*/  SHF.R.S32.HI R5, RZ, 0x1f, R12 ;  /* 0x0000001fff057819 */ /* 0x000fe2000001140c */
[----:B------:R-:W-:Y:S01]  /*05f0*/  IMAD.HI R6, R12, 0x2aaaaaab, RZ ;  /* 0x2aaaaaab0c067827 */ /* 0x000fe200078e02ff */
[----:B------:R-:W-:Y:S01]  /*0600*/  ULDC UR4, c[0x0][0x268] ;  /* 0x00009a0000047ab9 */ /* 0x000fe20000000800 */
[----:B------:R-:W-:Y:S01]  /*0610*/  ULDC.64 UR6, c[0x0][0x258] ;  /* 0x0000960000067ab9 */ /* 0x000fe20000000a00 */
[----:B0-----:R-:W-:Y:S01]  /*0620*/  LEA.HI R3, R5, R12, RZ, 0x7 ;  /* 0x0000000c05037211 */ /* 0x001fe200078f38ff */
[----:B------:R-:W-:Y:S01]  /*0630*/  IMAD R55, R48, -0x60, R55 ;  /* 0xffffffa030377824 */ /* 0x000fe200078e0237 */
[----:B------:R-:W-:Y:S01]  /*0640*/  SHF.R.U32.HI R9, RZ, 0x1f, R6 ;  /* 0x0000001fff097819 */ /* 0x000fe20000011606 */
[----:B------:R-:W-:Y:S01]  /*0650*/  IMAD R51, R51, UR6, RZ ;  /* 0x0000000633337c24 */ /* 0x000fe2000f8e02ff */
[----:B------:R-:W-:Y:S01]  /*0660*/  LOP3.LUT R7, R3, 0x3fffff80, RZ, 0xc0, !PT ;  /* 0x3fffff8003077812 */ /* 0x000fe200078ec0ff */
[----:B------:R-:W-:Y:S01]  /*0670*/  BSSY B0, `(.L_x_3633) ;  /* 0x00000b7000007945 */ /* 0x000fe20003800000 */
[----:B------:R-:W-:Y:S01]  /*0680*/  SHF.R.S32.HI R4, RZ, 0x7, R3 ;  /* 0x00000007ff047819 */ /* 0x000fe20000011403 */
[----:B------:R-:W-:Y:S01]  /*0690*/  IMAD R51, R0, UR7, R51 ;  /* 0x0000000700337c24 */ /* 0x000fe2000f8e0233 */
[-C--:B------:R-:W-:Y:S01]  /*06a0*/  LEA.HI R14, R6, R9.reuse, RZ, 0x1d ;  /* 0x00000009060e7211 */ /* 0x080fe200078fe8ff */
[----:B------:R-:W-:Y:S01]  /*06b0*/  IMAD.IADD R7, R12, 0x1, -R7 ;  /* 0x000000010c077824 */ /* 0x000fe200078e0a07 */
[----:B------:R-:W-:-:S02]  /*06c0*/  LEA.HI.SX32 R3, R6, R9, 0x1e ;  /* 0x0000000906037211 */ /* 0x000fc400078ff2ff */
[----:B------:R-:W-:Y:S01]  /*06d0*/  LEA.HI R15, R6, R9, RZ, 0x1b ;  /* 0x00000009060f7211 */ /* 0x000fe200078fd8ff */
[----:B------:R-:W-:Y:S01]  /*06e0*/  IMAD R7, R4, 0x600, R7 ;  /* 0x0000060004077824 */ /* 0x000fe200078e0207 */
[-C--:B------:R-:W-:Y:S01]  /*06f0*/  LEA.HI R4, R5, R12.reuse, RZ, 0x3 ;  /* 0x0000000c05047211 */ /* 0x080fe200078f18ff */
[----:B------:R-:W-:Y:S01]  /*0700*/  IMAD R66, R3, -0x18, R12 ;  /* 0xffffffe803427824 */ /* 0x000fe200078e020c */
[-C--:B------:R-:W-:Y:S01]  /*0710*/  LEA.HI R8, R5, R12.reuse, RZ, 0x4 ;  /* 0x0000000c05087211 */ /* 0x080fe200078f20ff */
[----:B------:R-:W-:Y:S01]  /*0720*/  IMAD.SHL.U32 R24, R14, 0x40, RZ ;  /* 0x000000400e187824 */ /* 0x000fe200078e00ff */
[----:B------:R-:W-:Y:S02]  /*0730*/  SHF.L.U32 R7, R7, 0x2, RZ ;  /* 0x0000000207077819 */ /* 0x000fe400000006ff */
[CC--:B------:R-:W-:Y:S02]  /*0740*/  LEA.HI R10, R5.reuse, R12.reuse, RZ, 0x6 ;  /* 0x0000000c050a7211 */ /* 0x0c0fe400078f30ff */
[----:B------:R-:W-:Y:S01]  /*0750*/  LEA.HI R6, R5, R12, RZ, 0x5 ;  /* 0x0000000c05067211 */ /* 0x000fe200078f28ff */
[----:B------:R-:W-:Y:S01]  /*0760*/  IMAD R64, R7, 0x4, R2 ;  /* 0x0000000407407824 */ /* 0x000fe200078e0202 */
[----:B------:R-:W-:-:S02]  /*0770*/  LOP3.LUT R5, R4, 0xfffffff8, RZ, 0xc0, !PT ;  /* 0xfffffff804057812 */ /* 0x000fc400078ec0ff */
[----:B------:R-:W-:Y:S02]  /*0780*/  SHF.R.S32.HI R9, RZ, 0x4, R8 ;  /* 0x00000004ff097819 */ /* 0x000fe40000011408 */
[----:B------:R-:W0:Y:S01]  /*0790*/  LDS.128 R44, [R64] ;  /* 0x00000000402c7984 */ /* 0x000e220000000c00 */
[----:B------:R-:W-:Y:S01]  /*07a0*/  IMAD.IADD R22, R12, 0x1, -R5 ;  /* 0x000000010c167824 */ /* 0x000fe200078e0a05 */
[----:B------:R-:W-:Y:S02]  /*07b0*/  LEA.HI R5, R3, R3, RZ, 0x1 ;  /* 0x0000000303057211 */ /* 0x000fe400078f08ff */
[----:B------:R-:W-:Y:S01]  /*07c0*/  LEA.HI R8, R8, R9, RZ, 0x1 ;  /* 0x0000000908087211 */ /* 0x000fe200078f08ff */
[----:B------:R-:W1:Y:S01]  /*07d0*/  LDS.128 R40, [R64+0x2800] ;  /* 0x0028000040287984 */ /* 0x000e620000000c00 */
[----:B------:R-:W-:Y:S02]  /*07e0*/  LEA.HI R23, R22, R22, RZ, 0x1 ;  /* 0x0000001616177211 */ /* 0x000fe400078f08ff */
[----:B------:R-:W-:Y:S01]  /*07f0*/  LOP3.LUT R16, R5, 0x7fffffe, RZ, 0xc0, !PT ;  /* 0x07fffffe05107812 */ /* 0x000fe200078ec0ff */
[----:B------:R-:W2:Y:S01]  /*0800*/  LDS.128 R36, [R64+0x3000] ;  /* 0x0030000040247984 */ /* 0x000ea20000000c00 */
[----:B------:R-:W-:-:S02]  /*0810*/  SHF.R.S32.HI R27, RZ, 0x1f, R66 ;  /* 0x0000001fff1b7819 */ /* 0x000fc40000011442 */
[C---:B------:R-:W-:Y:S01]  /*0820*/  LOP3.LUT R13, R23.reuse, 0x3fffffe, RZ, 0xc0, !PT ;  /* 0x03fffffe170d7812 */ /* 0x040fe200078ec0ff */
[----:B------:R-:W-:Y:S01]  /*0830*/  IMAD.SHL.U32 R23, R23, 0x20, RZ ;  /* 0x0000002017177824 */ /* 0x000fe200078e00ff */
[----:B------:R-:W-:Y:S01]  /*0840*/  LOP3.LUT R8, R8, 0xfffffe, RZ, 0xc0, !PT ;  /* 0x00fffffe08087812 */ /* 0x000fe200078ec0ff */
[----:B------:R-:W-:Y:S01]  /*0850*/  IMAD.IADD R12, R3, 0x1, -R16 ;  /* 0x00000001030c7824 */ /* 0x000fe200078e0a10 */
[----:B------:R-:W-:Y:S01]  /*0860*/  LEA.HI R27, R27, R66, RZ, 0x2 ;  /* 0x000000421b1b7211 */ /* 0x000fe200078f10ff */
[----:B------:R-:W3:Y:S01]  /*0870*/  LDS.128 R16, [R64+0x1800] ;  /* 0x0018000040107984 */ /* 0x000ee20000000c00 */
[----:B------:R-:W-:Y:S01]  /*0880*/  LOP3.LUT R25, R24, 0xc0, RZ, 0xc0, !PT ;  /* 0x000000c018197812 */ /* 0x000fe200078ec0ff */
[----:B------:R-:W-:Y:S01]  /*0890*/  IMAD.IADD R21, R9, 0x1, -R8 ;  /* 0x0000000109157824 */ /* 0x000fe200078e0a08 */
[----:B------:R-:W-:Y:S01]  /*08a0*/  SHF.L.U32 R66, R66, 0x3, RZ ;  /* 0x0000000342427819 */ /* 0x000fe200000006ff */
[----:B------:R-:W-:Y:S01]  /*08b0*/  IMAD R28, R15, 0x8, R12 ;  /* 0x000000080f1c7824 */ /* 0x000fe200078e020c */
[----:B------:R-:W-:Y:S01]  /*08c0*/  LOP3.LUT R20, R4, 0x8, RZ, 0xc0, !PT ;  /* 0x0000000804147812 */ /* 0x000fe200078ec0ff */
[----:B------:R-:W4:Y:S01]  /*08d0*/  LDS.128 R32, [R64+0x3800] ;  /* 0x0038000040207984 */ /* 0x000f220000000c00 */
[----:B------:R-:W-:-:S02]  /*08e0*/  SHF.R.S32.HI R4, RZ, 0x6, R10 ;  /* 0x00000006ff047819 */ /* 0x000fc4000001140a */
[----:B------:R-:W-:Y:S01]  /*08f0*/  SHF.R.U32.HI R7, RZ, 0x1, R6 ;  /* 0x00000001ff077819 */ /* 0x000fe20000011606 */
[----:B------:R-:W5:Y:S01]  /*0900*/  LDS.128 R8, [R64+0x800] ;  /* 0x0008000040087984 */ /* 0x000f620000000c00 */
[----:B------:R-:W-:Y:S01]  /*0910*/  LOP3.LUT R23, R23, 0xc0, RZ, 0xc0, !PT ;  /* 0x000000c017177812 */ /* 0x000fe200078ec0ff */
[----:B------:R-:W-:Y:S01]  /*0920*/  IMAD R21, R4, 0xc, R21 ;  /* 0x0000000c04157824 */ /* 0x000fe200078e0215 */
[----:B------:R-:W-:Y:S02]  /*0930*/  IADD3 R22, R22, -R13, RZ ;  /* 0x8000000d16167210 */ /* 0x000fe40007ffe0ff */
[----:B------:R-:W-:Y:S01]  /*0940*/  LOP3.LUT R26, R25, 0x18, R66, 0xf8, !PT ;  /* 0x00000018191a7812 */ /* 0x000fe200078ef842 */
[----:B------:R-:W5:Y:S01]  /*0950*/  LDS.128 R12, [R64+0x2000] ;  /* 0x00200000400c7984 */ /* 0x000f620000000c00 */
[----:B------:R-:W-:Y:S01]  /*0960*/  SHF.R.S32.HI R27, RZ, 0x2, R27 ;  /* 0x00000002ff1b7819 */ /* 0x000fe2000001141b */
[----:B------:R-:W-:Y:S01]  /*0970*/  IMAD R21, R21, 0x8, R22 ;  /* 0x0000000815157824 */ /* 0x000fe200078e0216 */
[----:B------:R-:W-:-:S02]  /*0980*/  SHF.R.U32.HI R25, RZ, 0x3, R25 ;  /* 0x00000003ff197819 */ /* 0x000fc40000011619 */
[----:B------:R-:W-:Y:S01]  /*0990*/  LOP3.LUT R20, R20, 0x10, R7, 0xf8, !PT ;  /* 0x0000001014147812 */ /* 0x000fe200078ef807 */
[----:B------:R-:W-:Y:S01]  /*09a0*/  IMAD R52, R27, 0x60, R28 ;  /* 0x000000601b347824 */ /* 0x000fe200078e021c */
[--C-:B------:R-:W-:Y:S01]  /*09b0*/  SHF.R.U32.HI R24, RZ, 0x3, R23.reuse ;  /* 0x00000003ff187819 */ /* 0x100fe20000011617 */
[----:B------:R-:W5:Y:S01]  /*09c0*/  LDS.128 R4, [R64+0x1000] ;  /* 0x0010000040047984 */ /* 0x000f620000000c00 */
[----:B------:R-:W-:Y:S01]  /*09d0*/  LOP3.LUT R25, R26, R25, RZ, 0x3c, !PT ;  /* 0x000000191a197212 */ /* 0x000fe200078e3cff */
[----:B0-----:R-:W-:Y:S01]  /*09e0*/  FMUL.FTZ R59, R45, UR4 ;  /* 0x000000042d3b7c20 */ /* 0x001fe20008410000 */
[----:B------:R-:W-:Y:S01]  /*09f0*/  LOP3.LUT R20, R24, R20, R23, 0x1e, !PT ;  /* 0x0000001418147212 */ /* 0x000fe200078e1e17 */
[----:B------:R-:W0:Y:S01]  /*0a00*/  LDS.128 R28, [R64+0x4000] ;  /* 0x00400000401c7984 */ /* 0x000e220000000c00 */
[----:B------:R-:W-:Y:S01]  /*0a10*/  FMUL.FTZ R54, R46, UR4 ;  /* 0x000000042e367c20 */ /* 0x000fe20008410000 */
[----:B------:R-:W-:Y:S01]  /*0a20*/  IMAD.U32 R49, R52, 0x20, R25 ;  /* 0x0000002034317824 */ /* 0x000fe200078e0019 */
[----:B------:R-:W-:Y:S01]  /*0a30*/  LEA R57, R21, R20, 0x5 ;  /* 0x0000001415397211 */ /* 0x000fe200078e28ff */
[----:B------:R-:W0:Y:S01]  /*0a40*/  LDS.128 R24, [R64+0x4800] ;  /* 0x0048000040187984 */ /* 0x000e220000000c00 */
[----:B------:R-:W-:Y:S01]  /*0a50*/  FMUL.FTZ R52, R44, UR4 ;  /* 0x000000042c347c20 */ /* 0x000fe20008410000 */
[----:B------:R-:W-:Y:S01]  /*0a60*/  FMUL.FTZ R61, R47, UR4 ;  /* 0x000000042f3d7c20 */ /* 0x000fe20008410000 */
[----:B-1----:R-:W-:Y:S01]  /*0a70*/  FMUL.FTZ R41, R41, UR4 ;  /* 0x0000000429297c20 */ /* 0x002fe20008410000 */
[----:B------:R-:W1:Y:S01]  /*0a80*/  LDS.128 R20, [R64+0x5000] ;  /* 0x0050000040147984 */ /* 0x000e620000000c00 */
[----:B--2---:R-:W-:Y:S01]  /*0a90*/  FMUL.FTZ R36, R36, UR4 ;  /* 0x0000000424247c20 */ /* 0x004fe20008410000 */
[----:B------:R-:W-:Y:S01]  /*0aa0*/  IMAD R57, R57, 0x2, R2 ;  /* 0x0000000239397824 */ /* 0x000fe200078e0202 */
[----:B------:R-:W-:Y:S01]  /*0ab0*/  SHF.R.S32.HI R67, RZ, 0x1f, R66 ;  /* 0x0000001fff437819 */ /* 0x000fe20000011442 */
[----:B------:R2:W1:Y:S01]  /*0ac0*/  LDS.128 R44, [R64+0x5800] ;  /* 0x00580000402c7984 */ /* 0x0004620000000c00 */
[----:B---3--:R-:W-:Y:S01]  /*0ad0*/  FMUL.FTZ R63, R17, UR4 ;  /* 0x00000004113f7c20 */ /* 0x008fe20008410000 */
[----:B------:R-:W-:Y:S01]  /*0ae0*/  FMUL.FTZ R17, R18, UR4 ;  /* 0x0000000412117c20 */ /* 0x000fe20008410000 */
[----:B------:R-:W-:Y:S01]  /*0af0*/  FMUL.FTZ R18, R19, UR4 ;  /* 0x0000000413127c20 */ /* 0x000fe20008410000 */
[----:B------:R-:W-:Y:S01]  /*0b00*/  FMUL.FTZ R16, R16, UR4 ;  /* 0x0000000410107c20 */ /* 0x000fe20008410000 */
[----:B----4-:R-:W-:Y:S01]  /*0b10*/  FMUL.FTZ R32, R32, UR4 ;  /* 0x0000000420207c20 */ /* 0x010fe20008410000 */
[----:B-----5:R-:W-:Y:S01]  /*0b20*/  FMUL.FTZ R56, R9, UR4 ;  /* 0x0000000409387c20 */ /* 0x020fe20008410000 */
[----:B------:R-:W-:Y:S01]  /*0b30*/  FMUL.FTZ R8, R8, UR4 ;  /* 0x0000000408087c20 */ /* 0x000fe20008410000 */
[----:B------:R-:W-:Y:S01]  /*0b40*/  FMUL.FTZ R9, R10, UR4 ;  /* 0x000000040a097c20 */ /* 0x000fe20008410000 */
[----:B------:R-:W-:Y:S01]  /*0b50*/  FMUL.FTZ R58, R11, UR4 ;  /* 0x000000040b3a7c20 */ /* 0x000fe20008410000 */
[----:B--2---:R-:W-:Y:S01]  /*0b60*/  FMUL.FTZ R64, R15, UR4 ;  /* 0x000000040f407c20 */ /* 0x004fe20008410000 */
        /* <DEDUP_REMOVED lines=15> */
[----:B0-----:R-:W-:Y:S01]  /*0c60*/  FMUL.FTZ R35, R29, UR4 ;  /* 0x000000041d237c20 */ /* 0x001fe20008410000 */
[----:B------:R-:W-:Y:S01]  /*0c70*/  FMUL.FTZ R40, R31, UR4 ;  /* 0x000000041f287c20 */ /* 0x000fe20008410000 */
[----:B------:R-:W-:Y:S01]  /*0c80*/  FMUL.FTZ R29, R30, UR4 ;  /* 0x000000041e1d7c20 */ /* 0x000fe20008410000 */
[----:B------:R-:W-:Y:S01]  /*0c90*/  FMUL.FTZ R31, R26, UR4 ;  /* 0x000000041a1f7c20 */ /* 0x000fe20008410000 */
[----:B------:R-:W-:Y:S01]  /*0ca0*/  FMUL.FTZ R12, R12, UR4 ;  /* 0x000000040c0c7c20 */ /* 0x000fe20008410000 */
[----:B------:R-:W-:Y:S01]  /*0cb0*/  FMUL.FTZ R30, R24, UR4 ;  /* 0x00000004181e7c20 */ /* 0x000fe20008410000 */
[----:B------:R-:W-:Y:S01]  /*0cc0*/  FMUL.FTZ R26, R27, UR4 ;  /* 0x000000041b1a7c20 */ /* 0x000fe20008410000 */
[----:B-1----:R-:W-:Y:S01]  /*0cd0*/  FMUL.FTZ R27, R21, UR4 ;  /* 0x00000004151b7c20 */ /* 0x002fe20008410000 */
[----:B------:R-:W-:Y:S01]  /*0ce0*/  FMUL.FTZ R24, R23, UR4 ;  /* 0x0000000417187c20 */ /* 0x000fe20008410000 */
[----:B------:R-:W-:Y:S01]  /*0cf0*/  FMUL.FTZ R28, R28, UR4 ;  /* 0x000000041c1c7c20 */ /* 0x000fe20008410000 */
[----:B------:R-:W-:Y:S01]  /*0d00*/  FMUL.FTZ R25, R25, UR4 ;  /* 0x0000000419197c20 */ /* 0x000fe20008410000 */
[----:B------:R-:W-:Y:S01]  /*0d10*/  FMUL.FTZ R21, R22, UR4 ;  /* 0x0000000416157c20 */ /* 0x000fe20008410000 */
[----:B------:R-:W-:Y:S01]  /*0d20*/  F2FP.F16.F32.PACK_AB R6, R56, R8 ;  /* 0x000000083806723e */ /* 0x000fe200000000ff */
[----:B------:R-:W-:Y:S01]  /*0d30*/  FMUL.FTZ R23, R46, UR4 ;  /* 0x000000042e177c20 */ /* 0x000fe20008410000 */
[----:B------:R-:W-:Y:S01]  /*0d40*/  F2FP.F16.F32.PACK_AB R7, R58, R9 ;  /* 0x000000093a07723e */ /* 0x000fe200000000ff */
[----:B------:R-:W-:Y:S01]  /*0d50*/  FMUL.FTZ R20, R20, UR4 ;  /* 0x0000000414147c20 */ /* 0x000fe20008410000 */
[----:B------:R-:W-:Y:S01]  /*0d60*/  FMUL.FTZ R22, R44, UR4 ;  /* 0x000000042c167c20 */ /* 0x000fe20008410000 */
[----:B------:R-:W-:Y:S01]  /*0d70*/  FMUL.FTZ R45, R45, UR4 ;  /* 0x000000042d2d7c20 */ /* 0x000fe20008410000 */
[----:B------:R-:W-:Y:S01]  /*0d80*/  F2FP.F16.F32.PACK_AB R4, R59, R52 ;  /* 0x000000343b04723e */ /* 0x000fe200000000ff */
[----:B------:R-:W-:Y:S01]  /*0d90*/  FMUL.FTZ R46, R47, UR4 ;  /* 0x000000042f2e7c20 */ /* 0x000fe20008410000 */
[----:B------:R-:W-:Y:S01]  /*0da0*/  F2FP.F16.F32.PACK_AB R5, R61, R54 ;  /* 0x000000363d05723e */ /* 0x000fe200000000ff */
[----:B------:R-:W-:Y:S01]  /*0db0*/  ULDC UR4, c[0x0][0x244] ;  /* 0x0000910000047ab9 */ /* 0x000fe20000000800 */
[----:B------:R-:W-:-:S02]  /*0dc0*/  F2FP.F16.F32.PACK_AB R8, R60, R10 ;  /* 0x0000000a3c08723e */ /* 0x000fc400000000ff */
[----:B------:R-:W-:Y:S01]  /*0dd0*/  F2FP.F16.F32.PACK_AB R9, R62, R11 ;  /* 0x0000000b3e09723e */ /* 0x000fe200000000ff */
[----:B------:R-:W-:Y:S01]  /*0de0*/  STSM.16.MT88.4 [R57+0x12000], R4 ;  /* 0x0120000439007844 */ /* 0x000fe20000004200 */
        /* <DEDUP_REMOVED lines=8> */
[----:B------:R-:W-:Y:S02]  /*0e70*/  F2FP.F16.F32.PACK_AB R38, R39, R32 ;  /* 0x000000202726723e */ /* 0x000fe400000000ff */
[----:B------:R-:W-:Y:S01]  /*0e80*/  F2FP.F16.F32.PACK_AB R36, R43, R36 ;  /* 0x000000242b24723e */ /* 0x000fe200000000ff */
[----:B------:R1:W-:Y:S01]  /*0e90*/  STSM.16.MT88.4 [R57+0x12800], R12 ;  /* 0x0128000c39007844 */ /* 0x0003e20000004200 */
[----:B------:R-:W-:Y:S02]  /*0ea0*/  F2FP.F16.F32.PACK_AB R39, R34, R33 ;  /* 0x000000212227723e */ /* 0x000fe400000000ff */
[----:B------:R-:W-:-:S02]  /*0eb0*/  F2FP.F16.F32.PACK_AB R28, R35, R28 ;  /* 0x0000001c231c723e */ /* 0x000fc400000000ff */
[----:B------:R-:W-:Y:S01]  /*0ec0*/  F2FP.F16.F32.PACK_AB R29, R40, R29 ;  /* 0x0000001d281d723e */ /* 0x000fe200000000ff */
[----:B------:R2:W-:Y:S01]  /*0ed0*/  STSM.16.MT88.4 [R57+0x12c00], R36 ;  /* 0x012c002439007844 */ /* 0x0005e20000004200 */
[----:B------:R-:W-:Y:S01]  /*0ee0*/  F2FP.F16.F32.PACK_AB R30, R25, R30 ;  /* 0x0000001e191e723e */ /* 0x000fe200000000ff */
[----:B0-----:R-:W-:Y:S01]  /*0ef0*/  IMAD R8, R49, 0x2, R2 ;  /* 0x0000000231087824 */ /* 0x001fe200078e0202 */
[----:B------:R-:W-:Y:S01]  /*0f00*/  F2FP.F16.F32.PACK_AB R31, R26, R31 ;  /* 0x0000001f1a1f723e */ /* 0x000fe200000000ff */
[----:B------:R-:W-:Y:S01]  /*0f10*/  VIADD R9, R3, 0x10 ;  /* 0x0000001003097836 */ /* 0x000fe20000000000 */
[----:B------:R-:W-:Y:S02]  /*0f20*/  F2FP.F16.F32.PACK_AB R20, R27, R20 ;  /* 0x000000141b14723e */ /* 0x000fe400000000ff */
[----:B------:R-:W-:Y:S01]  /*0f30*/  F2FP.F16.F32.PACK_AB R21, R24, R21 ;  /* 0x000000151815723e */ /* 0x000fe200000000ff */
[----:B------:R2:W-:Y:S01]  /*0f40*/  STSM.16.MT88.4 [R57+0x13000], R28 ;  /* 0x0130001c39007844 */ /* 0x0005e20000004200 */
[----:B------:R-:W-:-:S02]  /*0f50*/  F2FP.F16.F32.PACK_AB R22, R45, R22 ;  /* 0x000000162d16723e */ /* 0x000fc400000000ff */
[----:B------:R-:W-:Y:S02]  /*0f60*/  F2FP.F16.F32.PACK_AB R23, R46, R23 ;  /* 0x000000172e17723e */ /* 0x000fe400000000ff */
[----:B-1----:R-:W-:Y:S02]  /*0f70*/  VIMNMX R14, R55, 0x60, PT ;  /* 0x00000060370e7848 */ /* 0x002fe40003fe0100 */
[----:B------:R-:W-:Y:S01]  /*0f80*/  ISETP.GE.AND P0, PT, R66, UR4, PT ;  /* 0x0000000442007c0c */ /* 0x000fe2000bf06270 */
[----:B------:R2:W-:Y:S01]  /*0f90*/  STSM.16.MT88.4 [R57+0x13400], R20 ;  /* 0x0134001439007844 */ /* 0x0005e20000004200 */
[----:B------:R-:W-:Y:S01]  /*0fa0*/  IMAD.WIDE.U32 R66, R0, UR6, R66 ;  /* 0x0000000600427c25 */ /* 0x000fe2000f8e0042 */
[----:B------:R-:W-:Y:S01]  /*0fb0*/  BAR.SYNC.DEFER_BLOCKING 0x0 ;  /* 0x0000000000007b1d */ /* 0x000fe20000010000 */
[C---:B------:R-:W-:Y:S02]  /*0fc0*/  ISETP.GE.OR P5, PT, R3.reuse, R14, P0 ;  /* 0x0000000e0300720c */ /* 0x040fe400007a6670 */
[C---:B------:R-:W-:Y:S01]  /*0fd0*/  VIADD R0, R3.reuse, 0x30 ;  /* 0x0000003003007836 */ /* 0x040fe20000000000 */
[----:B------:R-:W-:-:S02]  /*0fe0*/  IADD3 R10, P1, R3, R68, RZ ;  /* 0x00000044030a7210 */ /* 0x000fc40007f3e0ff */
[----:B------:R-:W-:Y:S01]  /*0ff0*/  IADD3 R67, R67, R51, RZ ;  /* 0x0000003343437210 */ /* 0x000fe20007ffe0ff */
[----:B------:R-:W-:Y:S01]  /*1000*/  ULDC.64 UR4, c[0x0][0x260] ;  /* 0x0000980000047ab9 */ /* 0x000fe20000000a00 */
[-C--:B------:R-:W-:Y:S01]  /*1010*/  ISETP.GE.OR P4, PT, R9, R14.reuse, P0 ;  /* 0x0000000e0900720c */ /* 0x080fe20000786670 */
[----:B------:R-:W-:Y:S01]  /*1020*/  IMAD R53, R53, UR4, RZ ;  /* 0x0000000435357c24 */ /* 0x000fe2000f8e02ff */
[C---:B------:R-:W-:Y:S01]  /*1030*/  IADD3 R12, R3.reuse, 0x20, RZ ;  /* 0x00000020030c7810 */ /* 0x040fe20007ffe0ff */
[C---:B------:R-:W-:Y:S01]  /*1040*/  VIADD R9, R3.reuse, 0x40 ;  /* 0x0000004003097836 */ /* 0x040fe20000000000 */
[C---:B------:R-:W-:Y:S01]  /*1050*/  LEA.HI.X.SX32 R11, R3.reuse, R69, 0x1, P1 ;  /* 0x00000045030b7211 */ /* 0x040fe200008f0eff */
[----:B------:R-:W-:Y:S01]  /*1060*/  VIADD R3, R3, 0x50 ;  /* 0x0000005003037836 */ /* 0x000fe20000000000 */
[-C--:B------:R-:W-:Y:S01]  /*1070*/  ISETP.GE.OR P2, PT, R0, R14.reuse, P0 ;  /* 0x0000000e0000720c */ /* 0x080fe20000746670 */
[----:B------:R-:W-:Y:S01]  /*1080*/  IMAD R53, R50, UR5, R53 ;  /* 0x0000000532357c24 */ /* 0x000fe2000f8e0235 */
[-C--:B------:R-:W-:Y:S01]  /*1090*/  ISETP.GE.OR P3, PT, R12, R14.reuse, P0 ;  /* 0x0000000e0c00720c */ /* 0x080fe20000766670 */
[----:B------:R-:W-:Y:S01]  /*10a0*/  IMAD.WIDE.U32 R50, R50, UR4, R66 ;  /* 0x0000000432327c25 */ /* 0x000fe2000f8e0042 */
[----:B------:R-:W-:-:S02]  /*10b0*/  ISETP.GE.OR P1, PT, R9, R14, P0 ;  /* 0x0000000e0900720c */ /* 0x000fc40000726670 */
[----:B------:R-:W-:Y:S01]  /*10c0*/  ISETP.GE.OR P0, PT, R3, R14, P0 ;  /* 0x0000000e0300720c */ /* 0x000fe20000706670 */
[----:B------:R-:W-:Y:S02]  /*10d0*/  VIADD R0, R2, 0x12000 ;  /* 0x0001200002007836 */ /* 0x000fe40000000000 */
[----:B------:R-:W-:Y:S01]  /*10e0*/  IMAD.WIDE R2, R48, 0x60, R10 ;  /* 0x0000006030027825 */ /* 0x000fe200078e020a */
[----:B------:R-:W-:Y:S01]  /*10f0*/  IADD3 R11, R51, R53, RZ ;  /* 0x00000035330b7210 */ /* 0x000fe20007ffe0ff */
[----:B------:R2:W0:Y:S02]  /*1100*/  LDS.128 R4, [R8+0x13400] ;  /* 0x0134000008047984 */ /* 0x0004240000000c00 */
[----:B------:R-:W-:Y:S01]  /*1110*/  IMAD R0, R49, 0x2, R0 ;  /* 0x0000000231007824 */ /* 0x000fe200078e0200 */
[----:B------:R-:W-:Y:S06]  /*1120*/  @P5 BRA `(.L_x_3634) ;  /* 0x00000000002c5947 */ /* 0x000fec0003800000 */
[----:B------:R-:W1:Y:S01]  /*1130*/  LDS.128 R12, [R0] ;  /* 0x00000000000c7984 */ /* 0x000e620000000c00 */
        /* <DEDUP_REMOVED lines=10> */
.L_x_3634:
[----:B------:R-:W-:Y:S05]  /*11e0*/  BSYNC B0 ;  /* 0x0000000000007941 */ /* 0x000fea0003800000 */
.L_x_3633:
[----:B-1----:R1:W3:Y:S01]  /*11f0*/  LDS.128 R12, [R8+0x12400] ;  /* 0x01240000080c7984 */ /* 0x0022e20000000c00 */
[----:B------:R-:W-:Y:S04]  /*1200*/  BSSY B0, `(.L_x_3635) ;  /* 0x000000f000007945 */ /* 0x000fe80003800000 */
[----:B------:R-:W-:Y:S05]  /*1210*/  @P4 BRA `(.L_x_3636) ;  /* 0x0000000000344947 */ /* 0x000fea0003800000 */
[----:B------:R-:W-:Y:S01]  /*1220*/  IADD3 R9, P4, R2, 0x10, RZ ;  /* 0x0000001002097810 */ /* 0x000fe20007f9e0ff */
[----:B------:R-:W-:Y:S01]  /*1230*/  ULDC.64 UR4, c[0x0][0x250] ;  /* 0x0000940000047ab9 */ /* 0x000fe20000000a00 */
[----:B------:R-:W-:Y:S02]  /*1240*/  IMAD.MOV.U32 R16, RZ, RZ, R50 ;  /* 0x000000ffff107224 */ /* 0x000fe400078e0032 */
[----:B------:R-:W-:Y:S01]  /*1250*/  IADD3.X R0, RZ, R3, RZ, P4, !PT ;  /* 0x00000003ff007210 */ /* 0x000fe200027fe4ff */
[----:B------:R-:W-:-:S04]  /*1260*/  IMAD.MOV.U32 R17, RZ, RZ, R11 ;  /* 0x000000ffff117224 */ /* 0x000fc800078e000b */
[----:B------:R-:W-:Y:S02]  /*1270*/  IMAD R0, R0, UR4, RZ ;  /* 0x0000000400007c24 */ /* 0x000fe4000f8e02ff */
[----:B------:R-:W-:-:S04]  /*1280*/  IMAD.WIDE.U32 R16, R9, UR4, R16 ;  /* 0x0000000409107c25 */ /* 0x000fc8000f8e0010 */
[----:B------:R-:W-:Y:S01]  /*1290*/  IMAD R9, R9, UR5, R0 ;  /* 0x0000000509097c24 */ /* 0x000fe2000f8e0200 */
[----:B------:R-:W-:Y:S02]  /*12a0*/  ULDC.64 UR4, c[0x0][0x238] ;  /* 0x00008e0000047ab9 */ /* 0x000fe40000000a00 */
[----:B------:R-:W-:Y:S02]  /*12b0*/  LEA R18, P4, R16, UR4, 0x1 ;  /* 0x0000000410127c11 */ /* 0x000fe4000f8808ff */
[----:B------:R-:W-:-:S04]  /*12c0*/  IADD3 R9, R17, R9, RZ ;  /* 0x0000000911097210 */ /* 0x000fc80007ffe0ff */
[----:B------:R-:W-:-:S05]  /*12d0*/  LEA.HI.X R19, R16, UR5, R9, 0x1, P4 ;  /* 0x0000000510137c11 */ /* 0x000fca000a0f0c09 */
[----:B---3--:R4:W-:Y:S02]  /*12e0*/  STG.E.128 desc[UR8][R18.64], R12 ;  /* 0x0000000c12007986 */ /* 0x0089e4000c101d08 */
.L_x_3636:
[----:B------:R-:W-:Y:S05]  /*12f0*/  BSYNC B0 ;  /* 0x0000000000007941 */ /* 0x000fea0003800000 */
.L_x_3635:
[----:B---34-:R3:W4:Y:S01]  /*1300*/  LDS.128 R12, [R8+0x12800] ;  /* 0x01280000080c7984 */ /* 0x0187220000000c00 */
[----:B------:R-:W-:Y:S04]  /*1310*/  BSSY B0, `(.L_x_3637) ;  /* 0x000000f000007945 */ /* 0x000fe80003800000 */
[----:B------:R-:W-:Y:S05]  /*1320*/  @P3 BRA `(.L_x_3638) ;  /* 0x0000000000343947 */ /* 0x000fea0003800000 */
[----:B------:R-:W-:Y:S01]  /*1330*/  IADD3 R9, P3, R2, 0x20, RZ ;  /* 0x0000002002097810 */ /* 0x000fe20007f7e0ff */
[----:B------:R-:W-:Y:S01]  /*1340*/  ULDC.64 UR4, c[0x0][0x250] ;  /* 0x0000940000047ab9 */ /* 0x000fe20000000a00 */
[----:B------:R-:W-:Y:S01]  /*1350*/  MOV R17, R11 ;  /* 0x0000000b00117202 */ /* 0x000fe20000000f00 */
        /* <DEDUP_REMOVED lines=10> */
.L_x_3638:
[----:B------:R-:W-:Y:S05]  /*1400*/  BSYNC B0 ;  /* 0x0000000000007941 */ /* 0x000fea0003800000 */
.L_x_3637:
[----:B----4-:R4:W0:Y:S01]  /*1410*/  LDS.128 R12, [R8+0x12c00] ;  /* 0x012c0000080c7984 */ /* 0x0108220000000c00 */
        /* <DEDUP_REMOVED lines=14> */
[----:B0-----:R0:W-:Y:S02]  /*1500*/  STG.E.128 desc[UR8][R18.64], R12 ;  /* 0x0000000c12007986 */ /* 0x0011e4000c101d08 */
.L_x_3640:
[----:B------:R-:W-:Y:S05]  /*1510*/  BSYNC B0 ;  /* 0x0000000000007941 */ /* 0x000fea0003800000 */
.L_x_3639:
[----:B0-----:R0:W0:Y:S01]  /*1520*/  LDS.128 R12, [R8+0x13000] ;  /* 0x01300000080c7984 */ /* 0x0010220000000c00 */
[----:B------:R-:W-:Y:S04]  /*1530*/  BSSY B0, `(.L_x_3641) ;  /* 0x000000f000007945 */ /* 0x000fe80003800000 */
[----:B------:R-:W-:Y:S05]  /*1540*/  @P1 BRA `(.L_x_3642) ;  /* 0x0000000000341947 */ /* 0x000fea0003800000 */
[----:B------:R-:W-:Y:S01]  /*1550*/  IADD3 R17, P1, R2, 0x40, RZ ;  /* 0x0000004002117810 */ /* 0x000fe20007f3e0ff */
[----:B------:R-:W-:Y:S01]  /*1560*/  ULDC.64 UR4, c[0x0][0x250] ;  /* 0x0000940000047ab9 */ /* 0x000fe20000000a00 */
[----:B01234-:R-:W-:Y:S02]  /*1570*/  IMAD.MOV.U32 R8, RZ, RZ, R50 ;  /* 0x000000ffff087224 */ /* 0x01ffe400078e0032 */
        /* <DEDUP_REMOVED lines=9> */
[----:B------:R0:W-:Y:S02]  /*1610*/  STG.E.128 desc[UR8][R16.64], R12 ;  /* 0x0000000c10007986 */ /* 0x0001e4000c101d08 */
.L_x_3642:
[----:B------:R-:W-:Y:S05]  /*1620*/  BSYNC B0 ;  /* 0x0000000000007941 */ /* 0x000fea0003800000 */
.L_x_3641:
[----:B------:R-:W-:Y:S05]  /*1630*/  @P0 EXIT ;  /* 0x000000000000094d */ /* 0x000fea0003800000 */
[----:B------:R-:W-:Y:S01]  /*1640*/  IADD3 R9, P0, R2, 0x50, RZ ;  /* 0x0000005002097810 */ /* 0x000fe20007f1e0ff */
[----:B------:R-:W-:-:S04]  /*1650*/  ULDC.64 UR4, c[0x0][0x250] ;  /* 0x0000940000047ab9 */ /* 0x000fc80000000a00 */
[----:B------:R-:W-:Y:S01]  /*1660*/  IMAD.X R2, RZ, RZ, R3, P0 ;  /* 0x000000ffff027224 */ /* 0x000fe200000e0603 */
[----:B------:R-:W-:-:S03]  /*1670*/  MOV R3, R11 ;  /* 0x0000000b00037202 */ /* 0x000fc60000000f00 */
[----:B------:R-:W-:Y:S02]  /*1680*/  IMAD R0, R2, UR4, RZ ;  /* 0x0000000402007c24 */ /* 0x000fe4000f8e02ff */
[----:B------:R-:W-:-:S04]  /*1690*/  IMAD.MOV.U32 R2, RZ, RZ, R50 ;  /* 0x000000ffff027224 */ /* 0x000fc800078e0032 */
[----:B------:R-:W-:-:S04]  /*16a0*/  IMAD.WIDE.U32 R2, R9, UR4, R2 ;  /* 0x0000000409027c25 */ /* 0x000fc8000f8e0002 */
[----:B------:R-:W-:Y:S01]  /*16b0*/  IMAD R9, R9, UR5, R0 ;  /* 0x0000000509097c24 */ /* 0x000fe2000f8e0200 */
[----:B------:R-:W-:Y:S02]  /*16c0*/  ULDC.64 UR4, c[0x0][0x238] ;  /* 0x00008e0000047ab9 */ /* 0x000fe40000000a00 */
[----:B01234-:R-:W-:Y:S01]  /*16d0*/  LEA R8, P0, R2, UR4, 0x1 ;  /* 0x0000000402087c11 */ /* 0x01ffe2000f8008ff */
[----:B------:R-:W-:-:S05]  /*16e0*/  IMAD.IADD R3, R3, 0x1, R9 ;  /* 0x0000000103037824 */ /* 0x000fca00078e0209 */
[----:B------:R-:W-:-:S05]  /*16f0*/  LEA.HI.X R9, R2, UR5, R3, 0x1, P0 ;  /* 0x0000000502097c11 */ /* 0x000fca00080f0c03 */
[----:B------:R-:W-:Y:S01]  /*1700*/  STG.E.128 desc[UR8][R8.64], R4 ;  /* 0x0000000408007986 */ /* 0x000fe2000c101d08 */
[----:B------:R-:W-:Y:S05]  /*1710*/  EXIT ;  /* 0x000000000000794d */ /* 0x000fea0003800000 */
.L_x_3643:
        /* <DEDUP_REMOVED lines=14> */
.L_x_3879:


//--------------------- .text._ZN7cutlass13device_kernelIN5flash32FlashAttnBwdPostprocessConvertdQIN4cute5tupleIJNS3_1CILi64EEENS5_ILi192EEEEEENS_6half_tEfNS_4arch4Sm90ELi384ENS3_8TiledMMAINS3_8MMA_AtomIJNS3_4SM904GMMA25MMA_64x64x16_F32F16F16_SSILNSF_5MajorE0ELSH_1ELNSF_7ScaleInE1ELSI_1EEEEEENS3_6LayoutINS4_IJNS5_ILi1EEENS5_ILi3EEESM_EEENS4_IJNS5_ILi0EEESM_SP_EEEEENS4_IJNS3_10UnderscoreESS_SS_EEEEELb0EEEEEvNT_6ParamsE --------------------------
	.section	.text._ZN7cutlass13device_kernelIN5flash32FlashAttnBwdPostprocessConvertdQIN4cute5tupleIJNS3_1CILi64EEENS5_ILi192EEEEEENS_6half_tEfNS_4arch4Sm90ELi384ENS3_8TiledMMAINS3_8MMA_AtomIJNS3_4SM904GMMA25MMA_64x64x16_F32F16F16_SSILNSF_5MajorE0ELSH_1ELNSF_7ScaleInE1ELSI_1EEEEEENS3_6LayoutINS4_IJNS5_ILi1EEENS5_ILi3EEESM_EEENS4_IJNS5_ILi0EEESM_SP_EEEEENS4_IJNS3_10UnderscoreESS_SS_EEEEELb0EEEEEvNT_6ParamsE,"ax",@progbits
	.align	128
.text._ZN7cutlass13device_kernelIN5flash32FlashAttnBwdPostprocessConvertdQIN4cute5tupleIJNS3_1CILi64EEENS5_ILi192EEEEEENS_6half_tEfNS_4arch4Sm90ELi384ENS3_8TiledMMAINS3_8MMA_AtomIJNS3_4SM904GMMA25MMA_64x64x16_F32F16F16_SSILNSF_5MajorE0ELSH_1ELNSF_7ScaleInE1ELSI_1EEEEEENS3_6LayoutINS4_IJNS5_ILi1EEENS5_ILi3EEESM_EEENS4_IJNS5_ILi0EEESM_SP_EEEEENS4_IJNS3_10UnderscoreESS_SS_EEEEELb0EEEEEvNT_6ParamsE:
        .type           _ZN7cutlass13device_kernelIN5flash32FlashAttnBwdPostprocessConvertdQIN4cute5tupleIJNS3_1CILi64EEENS5_ILi192EEEEEENS_6half_tEfNS_4arch4Sm90ELi384ENS3_8TiledMMAINS3_8MMA_AtomIJNS3_4SM904GMMA25MMA_64x64x16_F32F16F16_SSILNSF_5MajorE0ELSH_1ELNSF_7ScaleInE1ELSI_1EEEEEENS3_6LayoutINS4_IJNS5_ILi1EEENS5_ILi3EEESM_EEENS4_IJNS5_ILi0EEESM_SP_EEEEENS4_IJNS3_10UnderscoreESS_SS_EEEEELb0EEEEEvNT_6ParamsE,@function
        .size           _ZN7cutlass13device_kernelIN5flash32FlashAttnBwdPostprocessConvertdQIN4cute5tupleIJNS3_1CILi64EEENS5_ILi192EEEEEENS_6half_tEfNS_4arch4Sm90ELi384ENS3_8TiledMMAINS3_8MMA_AtomIJNS3_4SM904GMMA25MMA_64x64x16_F32F16F16_SSILNSF_5MajorE0ELSH_1ELNSF_7ScaleInE1ELSI_1EEEEEENS3_6LayoutINS4_IJNS5_ILi1EEENS5_ILi3EEESM_EEENS4_IJNS5_ILi0EEESM_SP_EEEEENS4_IJNS3_10UnderscoreESS_SS_EEEEELb0EEEEEvNT_6ParamsE,(.L_x_3880 - _ZN7cutlass13device_kernelIN5flash32FlashAttnBwdPostprocessConvertdQIN4cute5tupleIJNS3_1CILi64EEENS5_ILi192EEEEEENS_6half_tEfNS_4arch4Sm90ELi384ENS3_8TiledMMAINS3_8MMA_AtomIJNS3_4SM904GMMA25MMA_64x64x16_F32F16F16_SSILNSF_5MajorE0ELSH_1ELNSF_7ScaleInE1ELSI_1EEEEEENS3_6LayoutINS4_IJNS5_ILi1EEENS5_ILi3EEESM_EEENS4_IJNS5_ILi0EEESM_SP_EEEEENS4_IJNS3_10UnderscoreESS_SS_EEEEELb0EEEEEvNT_6ParamsE)
        .other          _ZN7cutlass13device_kernelIN5flash32FlashAttnBwdPostprocessConvertdQIN4cute5tupleIJNS3_1CILi64EEENS5_ILi192EEEEEENS_6half_tEfNS_4arch4Sm90ELi384ENS3_8TiledMMAINS3_8MMA_AtomIJNS3_4SM904GMMA25MMA_64x64x16_F32F16F16_SSILNSF_5MajorE0ELSH_1ELNSF_7ScaleInE1ELSI_1EEEEEENS3_6LayoutINS4_IJNS5_ILi1EEENS5_ILi3EEESM_EEENS4_IJNS5_ILi0EEESM_SP_EEEEENS4_IJNS3_10UnderscoreESS_SS_EEEEELb0EEEEEvNT_6ParamsE,@"STO_CUDA_ENTRY STV_DEFAULT"
_ZN7cutlass13device_kernelIN5flash32FlashAttnBwdPostprocessConvertdQIN4cute5tupleIJNS3_1CILi64EEENS5_ILi192EEEEEENS_6half_tEfNS_4arch4Sm90ELi384ENS3_8TiledMMAINS3_8MMA_AtomIJNS3_4SM904GMMA25MMA_64x64x16_F32F16F16_SSILNSF_5MajorE0ELSH_1ELNSF_7ScaleInE1ELSI_1EEEEEENS3_6LayoutINS4_IJNS5_ILi1EEENS5_ILi3EEESM_EEENS4_IJNS5_ILi0EEESM_SP_EEEEENS4_IJNS3_10UnderscoreESS_SS_EEEEELb0EEEEEvNT_6ParamsE:
[----:B------:R-:W-:Y:S08]  /*0000*/  LDC R1, c[0x0][0x28] ;  /* 0x00000a00ff017b82 */ /* 0x000ff00000000800 */
[----:B------:R-:W0:Y:S01]  /*0010*/  LDC.64 R2, c[0x0][0x278] ;  /* 0x00009e00ff027b82 */ /* 0x000e220000000a00 */
[----:B------:R-:W1:Y:S01]  /*0020*/  S2R R13, SR_CTAID.Z ;  /* 0x00000000000d7919 */ /* 0x000e620000002700 */
[----:B------:R-:W-:-:S06]  /*0030*/  ULDC.64 UR8, c[0x0][0x208] ;  /* 0x0000820000087ab9 */ /* 0x000fcc0000000a00 */
[----:B------:R-:W2:Y:S08]  /*0040*/  LDC.64 R10, c[0x0][0x270] ;  /* 0x00009c00ff0a7b82 */ /* 0x000eb00000000a00 */
[----:B------:R-:W1:Y:S01]  /*0050*/  LDC.64 R4, c[0x0][0x270] ;  /* 0x00009c00ff047b82 */ /* 0x000e620000000a00 */
[----:B0-----:R-:W-:-:S04]  /*0060*/  ISETP.NE.U32.AND P2, PT, R2, RZ, PT ;  /* 0x000000ff0200720c */ /* 0x001fc80003f45070 */
[----:B------:R-:W-:Y:S02]  /*0070*/  ISETP.NE.AND.EX P2, PT, R3, RZ, PT, P2 ;  /* 0x000000ff0300720c */ /* 0x000fe40003f45320 */
[----:B--2---:R-:W-:-:S04]  /*0080*/  ISETP.NE.U32.AND P1, PT, R10, RZ, PT ;  /* 0x000000ff0a00720c */ /* 0x004fc80003f25070 */
[----:B------:R-:W-:Y:S01]  /*0090*/  ISETP.NE.AND.EX P1, PT, R11, RZ, PT, P1 ;  /* 0x000000ff0b00720c */ /* 0x000fe20003f25310 */
[----:B------:R-:W-:Y:S01]  /*00a0*/  ULDC UR4, c[0x0][0x240] ;  /* 0x0000900000047ab9 */ /* 0x000fe20000000800 */
[----:B-1----:R-:W-:-:S05]  /*00b0*/  IMAD.WIDE R4, R13, 0x4, R4 ;  /* 0x000000040d047825 */ /* 0x002fca00078e0204 */
[----:B------:R-:W0:Y:S01]  /*00c0*/  @P2 LDC.64 R6, c[0x0][0x278] ;  /* 0x00009e00ff062b82 */ /* 0x000e220000000a00 */
[----:B------:R-:W-:-:S05]  /*00d0*/  IMAD.U32 R43, RZ, RZ, UR4 ;  /* 0x00000004ff2b7e24 */ /* 0x000fca000f8e00ff */
[----:B------:R1:W5:Y:S01]  /*00e0*/  @P1 LDG.E R9, desc[UR8][R4.64] ;  /* 0x0000000804091981 */ /* 0x000362000c1e1900 */
[----:B0-----:R-:W-:-:S05]  /*00f0*/  @P2 IMAD.WIDE R6, R13, 0x4, R6 ;  /* 0x000000040d062825 */ /* 0x001fca00078e0206 */
[----:B------:R1:W5:Y:S01]  /*0100*/  @P2 LDG.E R43, desc[UR8][R6.64] ;  /* 0x00000008062b2981 */ /* 0x000362000c1e1900 */
[----:B------:R-:W-:Y:S01]  /*0110*/  ISETP.NE.U32.AND P0, PT, R10, RZ, PT ;  /* 0x000000ff0a00720c */ /* 0x000fe20003f05070 */
[----:B------:R-:W0:Y:S03]  /*0120*/  S2R R3, SR_CTAID.X ;  /* 0x0000000000037919 */ /* 0x000e260000002500 */
[----:B------:R-:W-:Y:S01]  /*0130*/  ISETP.NE.AND.EX P0, PT, R11, RZ, PT, P0 ;  /* 0x000000ff0b00720c */ /* 0x000fe20003f05300 */
[----:B0-----:R-:W-:Y:S01]  /*0140*/  IMAD.SHL.U32 R40, R3, 0x40, RZ ;  /* 0x0000004003287824 */ /* 0x001fe200078e00ff */
[----:B-1----:R-:W-:Y:S11]  /*0150*/  @P2 BRA `(.L_x_3644) ;  /* 0x0000000000102947 */ /* 0x002ff60003800000 */
[----:B------:R-:W-:Y:S05]  /*0160*/  @!P1 BRA `(.L_x_3644) ;  /* 0x00000000000c9947 */ /* 0x000fea0003800000 */
[----:B------:R-:W2:Y:S04]  /*0170*/  LDG.E R0, desc[UR8][R4.64] ;  /* 0x0000000804007981 */ /* 0x000ea8000c1e1900 */
[----:B-----5:R-:W2:Y:S02]  /*0180*/  LDG.E R43, desc[UR8][R4.64+0x4] ;  /* 0x00000408042b7981 */ /* 0x020ea4000c1e1900 */
[----:B--2---:R-:W-:-:S07]  /*0190*/  IMAD.IADD R43, R43, 0x1, -R0 ;  /* 0x000000012b2b7824 */ /* 0x004fce00078e0a00 */
.L_x_3644:
[----:B-----5:R-:W-:-:S13]  /*01a0*/  ISETP.LE.AND P2, PT, R43, R40, PT ;  /* 0x000000282b00720c */ /* 0x020fda0003f43270 */
[----:B------:R-:W-:Y:S05]  /*01b0*/  @P0 EXIT P2 ;  /* 0x000000000000094d */ /* 0x000fea0001000000 */
[----:B------:R-:W0:Y:S01]  /*01c0*/  S2R R6, SR_CTAID.Y ;  /* 0x0000000000067919 */ /* 0x000e220000002600 */
[----:B------:R-:W-:Y:S01]  /*01d0*/  @P1 IMAD R0, R13, 0x40, R9 ;  /* 0x000000400d001824 */ /* 0x000fe200078e0209 */
[----:B------:R-:W1:Y:S01]  /*01e0*/  LDC.64 R14, c[0x0][0x228] ;  /* 0x00008a00ff0e7b82 */ /* 0x000e620000000a00 */
[----:B------:R-:W-:Y:S01]  /*01f0*/  CS2R R10, SRZ ;  /* 0x00000000000a7805 */ /* 0x000fe2000001ff00 */
[----:B------:R-:W2:Y:S01]  /*0200*/  S2R R17, SR_TID.X ;  /* 0x0000000000117919 */ /* 0x000ea20000002100 */
[----:B------:R-:W-:Y:S01]  /*0210*/  IMAD R7, R3, 0x3000, RZ ;  /* 0x0000300003077824 */ /* 0x000fe200078e02ff */
[----:B------:R-:W-:Y:S01]  /*0220*/  @P1 SHF.R.S32.HI R5, RZ, 0x1f, R0 ;  /* 0x0000001fff051819 */ /* 0x000fe20000011400 */
[----:B------:R-:W-:Y:S01]  /*0230*/  BSSY B0, `(.L_x_3645) ;  /* 0x0000030000007945 */ /* 0x000fe20003800000 */
[----:B------:R-:W3:Y:S01]  /*0240*/  S2R R2, SR_CgaCtaId ;  /* 0x0000000000027919 */ /* 0x000ee20000008800 */
[----:B------:R-:W-:Y:S01]  /*0250*/  SEL R4, R13, RZ, !P0 ;  /* 0x000000ff0d047207 */ /* 0x000fe20004000000 */
[----:B------:R-:W4:Y:S01]  /*0260*/  LDC.64 R18, c[0x0][0x230] ;  /* 0x00008c00ff127b82 */ /* 0x000f220000000a00 */
[----:B------:R-:W-:-:S04]  /*0270*/  @P1 LEA.HI R5, R5, R0, RZ, 0x6 ;  /* 0x0000000005051211 */ /* 0x000fc800078f30ff */
[----:B------:R-:W-:-:S03]  /*0280*/  @P1 SHF.R.S32.HI R5, RZ, 0x6, R5 ;  /* 0x00000006ff051819 */ /* 0x000fc60000011405 */
[----:B------:R-:W5:Y:S02]  /*0290*/  LDC.64 R20, c[0x0][0x210] ;  /* 0x00008400ff147b82 */ /* 0x000f640000000a00 */
[----:B------:R-:W-:-:S04]  /*02a0*/  @P1 IMAD R5, R5, 0x3000, RZ ;  /* 0x0000300005051824 */ /* 0x000fc800078e02ff */
[--C-:B------:R-:W-:Y:S01]  /*02b0*/  @P1 IMAD.MOV.U32 R10, RZ, RZ, R5.reuse ;  /* 0x000000ffff0a1224 */ /* 0x100fe200078e0005 */
[----:B------:R-:W-:-:S04]  /*02c0*/  @P1 SHF.R.S32.HI R11, RZ, 0x1f, R5 ;  /* 0x0000001fff0b1819 */ /* 0x000fc80000011405 */
[C---:B------:R-:W-:Y:S02]  /*02d0*/  IADD3 R10, P2, R7.reuse, R10, RZ ;  /* 0x0000000a070a7210 */ /* 0x040fe40007f5e0ff */
[----:B0-----:R-:W-:Y:S02]  /*02e0*/  SHF.R.S32.HI R5, RZ, 0x1f, R6 ;  /* 0x0000001fff057819 */ /* 0x001fe40000011406 */
[----:B------:R-:W-:Y:S02]  /*02f0*/  LEA.HI.X.SX32 R11, R7, R11, 0x1, P2 ;  /* 0x0000000b070b7211 */ /* 0x000fe400010f0eff */
[----:B------:R-:W-:Y:S01]  /*0300*/  SHF.R.S32.HI R7, RZ, 0x1f, R13 ;  /* 0x0000001fff077819 */ /* 0x000fe2000001140d */
[-C--:B-1----:R-:W-:Y:S02]  /*0310*/  IMAD R0, R5, R14.reuse, RZ ;  /* 0x0000000e05007224 */ /* 0x082fe400078e02ff */
[----:B------:R-:W-:Y:S01]  /*0320*/  IMAD.WIDE.U32 R10, R6, R14, R10 ;  /* 0x0000000e060a7225 */ /* 0x000fe200078e000a */
[----:B------:R-:W-:-:S02]  /*0330*/  SEL R7, R7, RZ, !P0 ;  /* 0x000000ff07077207 */ /* 0x000fc40004000000 */
[----:B--2---:R-:W-:Y:S01]  /*0340*/  ISETP.NE.AND P0, PT, R17, RZ, PT ;  /* 0x000000ff1100720c */ /* 0x004fe20003f05270 */
[----:B------:R-:W-:Y:S02]  /*0350*/  IMAD R15, R6, R15, R0 ;  /* 0x0000000f060f7224 */ /* 0x000fe400078e0200 */
[-C--:B----4-:R-:W-:Y:S02]  /*0360*/  IMAD R0, R7, R18.reuse, RZ ;  /* 0x0000001207007224 */ /* 0x090fe400078e02ff */
[----:B------:R-:W-:Y:S02]  /*0370*/  IMAD.IADD R11, R11, 0x1, R15 ;  /* 0x000000010b0b7824 */ /* 0x000fe400078e020f */
[C---:B------:R-:W-:Y:S02]  /*0380*/  IMAD R13, R4.reuse, R19, R0 ;  /* 0x00000013040d7224 */ /* 0x040fe400078e0200 */
[----:B------:R-:W-:-:S05]  /*0390*/  IMAD.WIDE.U32 R10, R4, R18, R10 ;  /* 0x00000012040a7225 */ /* 0x000fca00078e000a */
[----:B------:R-:W-:Y:S02]  /*03a0*/  IADD3 R0, R11, R13, RZ ;  /* 0x0000000d0b007210 */ /* 0x000fe40007ffe0ff */
[----:B-----5:R-:W-:-:S04]  /*03b0*/  LEA R20, P2, R10, R20, 0x2 ;  /* 0x000000140a147211 */ /* 0x020fc800078410ff */
[----:B------:R-:W-:Y:S01]  /*03c0*/  LEA.HI.X R0, R10, R21, R0, 0x2, P2 ;  /* 0x000000150a007211 */ /* 0x000fe200010f1400 */
[----:B---3--:R-:W-:Y:S08]  /*03d0*/  @P0 BRA `(.L_x_3646) ;  /* 0x0000000000540947 */ /* 0x008ff00003800000 */
        /* <DEDUP_REMOVED lines=16> */
.L_x_3647:
[----:B------:R-:W-:Y:S01]  /*04e0*/  @P0 ELECT P2, URZ, PT ;  /* 0x00000000003f082f */ /* 0x000fe20003840000 */
[----:B------:R1:W-:-:S12]  /*04f0*/  UBLKCP.S.G [UR6], [UR4], UR10 ;  /* 0x00000006040073ba */ /* 0x0003d8000800020a */
[----:B------:R-:W-:Y:S02]  /*0500*/  @P2 PLOP3.LUT P0, PT, P2, PT, PT, 0x8, 0x0 ;  /* 0x000000000000281c */ /* 0x000fe4000170e170 */
[----:B------:R-:W-:-:S11]  /*0510*/  PLOP3.LUT P2, PT, PT, PT, PT, 0x8, 0x0 ;  /* 0x000000000000781c */ /* 0x000fd60003f4e170 */
[----:B-1----:R-:W-:Y:S05]  /*0520*/  @P0 BRA.U.ANY `(.L_x_3647) ;  /* 0xfffffffd00ec0947 */ /* 0x002fea000393ffff */
.L_x_3646:
[----:B------:R-:W-:Y:S05]  /*0530*/  BSYNC B0 ;  /* 0x0000000000007941 */ /* 0x000fea0003800000 */
.L_x_3645:
[----:B------:R-:W-:Y:S01]  /*0540*/  BAR.SYNC.DEFER_BLOCKING 0x0 ;  /* 0x0000000000007b1d */ /* 0x000fe20000010000 */
[----:B------:R-:W-:Y:S02]  /*0550*/  MOV R41, 0x400 ;  /* 0x0000040000297802 */ /* 0x000fe40000000f00 */
[----:B------:R-:W-:Y:S02]  /*0560*/  CS2R R50, SRZ ;  /* 0x0000000000327805 */ /* 0x000fe4000001ff00 */
[----:B------:R-:W-:Y:S01]  /*0570*/  SHF.L.U32 R0, RZ, 0x1f, RZ ;  /* 0x0000001fff007819 */ /* 0x000fe200000006ff */
[--C-:B------:R-:W-:Y:S01]  /*0580*/  @P1 IMAD.MOV.U32 R50, RZ, RZ, R9.reuse ;  /* 0x000000ffff321224 */ /* 0x100fe200078e0009 */
[----:B------:R-:W-:Y:S02]  /*0590*/  LEA R41, R2, R41, 0x18 ;  /* 0x0000002902297211 */ /* 0x000fe400078ec0ff */
[----:B------:R-:W-:-:S07]  /*05a0*/  @P1 SHF.R.S32.HI R51, RZ, 0x1f, R9 ;  /* 0x0000001fff331819 */ /* 0x000fce0000011409 */
.L_x_3648:
[----:B-1----:R1:W2:Y:S02]  /*05b0*/  SYNCS.PHASECHK.TRANS64.TRYWAIT P0, [R41+URZ+0x12000], R0 ;  /* 0x01200000290075a7 */ /* 0x0022a4000800017f */
[----:B--2---:R-:W-:Y:S05]  /*05c0*/  @!P0 NANOSLEEP.SYNCS 0x989680 ;  /* 0x009896800000895d */ /* 0x004fea0003900000 */
[----:B------:R-:W2:Y:S02]  /*05d0*/  @!P0 SYNCS.PHASECHK.TRANS64 P0, [R41+URZ+0x12000], R0 ;  /* 0x01200000290085a7 */ /* 0x000ea4000800007f */
[----:B--2---:R-:W-:Y:S05]  /*05e0*/  @!P0 BRA `(.L_x_3648) ;  /* 0xfffffffc00f08947 */ /* 0x004fea000383ffff */
[----:B------:R-:W-:Y:S01]  /*05f0*/  SHF.R.S32.HI R46, RZ, 0x1f, R17 ;  /* 0x0000001fff2e7819 */ /* 0x000fe20000011411 */
[----:B------:R-:W-:Y:S01]  /*0600*/  IMAD.HI R16, R17, 0x2aaaaaab, RZ ;  /* 0x2aaaaaab11107827 */ /* 0x000fe200078e02ff */
[----:B------:R-:W-:Y:S01]  /*0610*/  ULDC UR4, c[0x0][0x268] ;  /* 0x00009a0000047ab9 */ /* 0x000fe20000000800 */
[----:B------:R-:W-:Y:S01]  /*0620*/  ULDC.64 UR6, c[0x0][0x258] ;  /* 0x0000960000067ab9 */ /* 0x000fe20000000a00 */
[CC--:B-1----:R-:W-:Y:S01]  /*0630*/  LEA.HI R0, R46.reuse, R17.reuse, RZ, 0x7 ;  /* 0x000000112e007211 */ /* 0x0c2fe200078f38ff */
[----:B------:R-:W-:Y:S01]  /*0640*/  IMAD R5, R5, UR6, RZ ;  /* 0x0000000605057c24 */ /* 0x000fe2000f8e02ff */
[-C--:B0-----:R-:W-:Y:S01]  /*0650*/  LEA.HI R8, R46, R17.reuse, RZ, 0x5 ;  /* 0x000000112e087211 */ /* 0x081fe200078f28ff */
[----:B------:R-:W-:Y:S01]  /*0660*/  BSSY B0, `(.L_x_3649) ;  /* 0x0000099000007945 */ /* 0x000fe20003800000 */
[C---:B------:R-:W-:Y:S01]  /*0670*/  LOP3.LUT R2, R0.reuse, 0xfffff80, RZ, 0xc0, !PT ;  /* 0x0fffff8000027812 */ /* 0x040fe200078ec0ff */
[----:B------:R-:W-:Y:S01]  /*0680*/  IMAD.SHL.U32 R0, R0, 0x20, RZ ;  /* 0x0000002000007824 */ /* 0x000fe200078e00ff */
[----:B------:R-:W-:-:S02]  /*0690*/  LEA.HI R46, R46, R17, RZ, 0x4 ;  /* 0x000000112e2e7211 */ /* 0x000fc400078f20ff */
[----:B------:R-:W-:Y:S01]  /*06a0*/  SHF.R.S32.HI R12, RZ, 0x5, R8 ;  /* 0x00000005ff0c7819 */ /* 0x000fe20000011408 */
[C---:B------:R-:W-:Y:S01]  /*06b0*/  IMAD.IADD R2, R17.reuse, 0x1, -R2 ;  /* 0x0000000111027824 */ /* 0x040fe200078e0a02 */
[----:B------:R-:W-:Y:S02]  /*06c0*/  LOP3.LUT R21, R0, 0xfffff000, RZ, 0xc0, !PT ;  /* 0xfffff00000157812 */ /* 0x000fe400078ec0ff */
[----:B------:R-:W-:Y:S02]  /*06d0*/  LOP3.LUT R0, R46, 0xfffffff0, RZ, 0xc0, !PT ;  /* 0xfffffff02e007812 */ /* 0x000fe400078ec0ff */
[----:B------:R-:W-:Y:S01]  /*06e0*/  SHF.R.S32.HI R9, RZ, 0x1f, R8 ;  /* 0x0000001fff097819 */ /* 0x000fe20000011408 */
[----:B------:R-:W-:Y:S01]  /*06f0*/  IMAD R2, R2, 0x4, R21 ;  /* 0x0000000402027824 */ /* 0x000fe200078e0215 */
[----:B------:R-:W-:Y:S01]  /*0700*/  SHF.R.U32.HI R19, RZ, 0x1f, R16 ;  /* 0x0000001fff137819 */ /* 0x000fe20000011610 */
[----:B------:R-:W-:Y:S01]  /*0710*/  IMAD.IADD R45, R17, 0x1, -R0 ;  /* 0x00000001112d7824 */ /* 0x000fe200078e0a00 */
[----:B------:R-:W-:-:S02]  /*0720*/  LEA.HI R9, R9, R12, RZ, 0x2 ;  /* 0x0000000c09097211 */ /* 0x000fc400078f10ff */
[----:B------:R-:W-:Y:S02]  /*0730*/  LEA.HI.SX32 R0, R16, R19, 0x1e ;  /* 0x0000001310007211 */ /* 0x000fe400078ff2ff */
[----:B------:R-:W-:Y:S02]  /*0740*/  SHF.R.S32.HI R52, RZ, 0x1f, R45 ;  /* 0x0000001fff347819 */ /* 0x000fe4000001142d */
[----:B------:R-:W-:Y:S01]  /*0750*/  LOP3.LUT R13, R9, 0x3ffffc, RZ, 0xc0, !PT ;  /* 0x003ffffc090d7812 */ /* 0x000fe200078ec0ff */
[----:B------:R-:W-:Y:S01]  /*0760*/  IMAD R44, R0, -0x18, R17 ;  /* 0xffffffe8002c7824 */ /* 0x000fe200078e0211 */
[----:B------:R-:W-:Y:S01]  /*0770*/  LEA.HI R52, R52, R45, RZ, 0x3 ;  /* 0x0000002d34347211 */ /* 0x000fe200078f18ff */
[----:B------:R-:W-:Y:S01]  /*0780*/  IMAD.SHL.U32 R37, R0, 0x40, RZ ;  /* 0x0000004000257824 */ /* 0x000fe200078e00ff */
[----:B------:R-:W-:Y:S01]  /*0790*/  LEA R36, R2, R41, 0x2 ;  /* 0x0000002902247211 */ /* 0x000fe200078e10ff */
[----:B------:R-:W-:Y:S01]  /*07a0*/  IMAD.IADD R42, R12, 0x1, -R13 ;  /* 0x000000010c2a7824 */ /* 0x000fe200078e0a0d */
[C---:B------:R-:W-:Y:S01]  /*07b0*/  LOP3.LUT R24, R52.reuse, 0xfffffff8, RZ, 0xc0, !PT ;  /* 0xfffffff834187812 */ /* 0x040fe200078ec0ff */
[----:B------:R-:W-:Y:S01]  /*07c0*/  IMAD.SHL.U32 R52, R52, 0x40, RZ ;  /* 0x0000004034347824 */ /* 0x000fe200078e00ff */
[----:B------:R-:W-:Y:S01]  /*07d0*/  SHF.R.S32.HI R25, RZ, 0x1f, R44 ;  /* 0x0000001fff197819 */ /* 0x000fe2000001142c */
[----:B------:R-:W0:Y:S01]  /*07e0*/  LDS.128 R12, [R36+0x800] ;  /* 0x00080000240c7984 */ /* 0x000e220000000c00 */
[----:B------:R-:W-:Y:S01]  /*07f0*/  IMAD R42, R42, 0x400, R21 ;  /* 0x000004002a2a7824 */ /* 0x000fe200078e0215 */
[----:B------:R-:W-:Y:S01]  /*0800*/  LOP3.LUT R37, R37, 0x1c0, RZ, 0xc0, !PT ;  /* 0x000001c025257812 */ /* 0x000fe200078ec0ff */
[----:B------:R-:W-:Y:S01]  /*0810*/  IMAD.IADD R45, R45, 0x1, -R24 ;  /* 0x000000012d2d7824 */ /* 0x000fe200078e0a18 */
[----:B------:R-:W1:Y:S01]  /*0820*/  LDS.128 R20, [R36+0x1800] ;  /* 0x0018000024147984 */ /* 0x000e620000000c00 */
[----:B------:R-:W-:-:S02]  /*0830*/  LEA.HI R53, R25, R44, RZ, 0x3 ;  /* 0x0000002c19357211 */ /* 0x000fc400078f18ff */
[----:B------:R-:W-:Y:S01]  /*0840*/  SHF.L.U32 R44, R44, 0x3, RZ ;  /* 0x000000032c2c7819 */ /* 0x000fe200000006ff */
[----:B------:R-:W2:Y:S01]  /*0850*/  LDS.128 R8, [R36] ;  /* 0x0000000024087984 */ /* 0x000ea20000000c00 */
[----:B------:R-:W-:Y:S01]  /*0860*/  LEA.HI R2, R16, R19, RZ, 0x1b ;  /* 0x0000001310027211 */ /* 0x000fe200078fd8ff */
[----:B------:R-:W-:Y:S01]  /*0870*/  IMAD.SHL.U32 R49, R45, 0x40, RZ ;  /* 0x000000402d317824 */ /* 0x000fe200078e00ff */
[----:B------:R-:W-:Y:S01]  /*0880*/  LOP3.LUT R47, R37, 0x38, R44, 0xf8, !PT ;  /* 0x00000038252f7812 */ /* 0x000fe200078ef82c */
[----:B------:R-:W3:Y:S01]  /*0890*/  LDS.128 R24, [R36+0x2000] ;  /* 0x0020000024187984 */ /* 0x000ee20000000c00 */
[----:B------:R-:W-:Y:S01]  /*08a0*/  SHF.R.U32.HI R48, RZ, 0x3, R37 ;  /* 0x00000003ff307819 */ /* 0x000fe20000011625 */
[----:B------:R-:W-:Y:S01]  /*08b0*/  IMAD.SHL.U32 R53, R53, 0x200, RZ ;  /* 0x0000020035357824 */ /* 0x000fe200078e00ff */
[----:B------:R-:W-:Y:S01]  /*08c0*/  SHF.R.U32.HI R46, RZ, 0x1, R46 ;  /* 0x00000001ff2e7819 */ /* 0x000fe2000001162e */
[----:B------:R-:W4:Y:S01]  /*08d0*/  LDS.128 R16, [R36+0x1000] ;  /* 0x0010000024107984 */ /* 0x000f220000000c00 */
[----:B------:R-:W-:-:S02]  /*08e0*/  LOP3.LUT R49, R49, 0x1c0, RZ, 0xc0, !PT ;  /* 0x000001c031317812 */ /* 0x000fc400078ec0ff */
[----:B------:R-:W-:Y:S01]  /*08f0*/  LOP3.LUT R47, R47, R48, RZ, 0x3c, !PT ;  /* 0x000000302f2f7212 */ /* 0x000fe200078e3cff */
[----:B------:R-:W5:Y:S01]  /*0900*/  LDS.128 R32, [R36+0x3000] ;  /* 0x0030000024207984 */ /* 0x000f620000000c00 */
[----:B------:R-:W-:Y:S02]  /*0910*/  LOP3.LUT R46, R49, 0x8, R46, 0xf8, !PT ;  /* 0x00000008312e7812 */ /* 0x000fe400078ef82e */
[----:B------:R-:W-:Y:S01]  /*0920*/  SHF.R.U32.HI R49, RZ, 0x3, R49 ;  /* 0x00000003ff317819 */ /* 0x000fe20000011631 */
[----:B------:R-:W5:Y:S01]  /*0930*/  LDS.128 R28, [R36+0x2800] ;  /* 0x00280000241c7984 */ /* 0x000f620000000c00 */
[----:B------:R-:W-:Y:S02]  /*0940*/  R2P PR, R45, 0x6 ;  /* 0x000000062d007804 */ /* 0x000fe40000000000 */
[----:B------:R-:W-:Y:S01]  /*0950*/  LOP3.LUT R46, R46, R49, RZ, 0x3c, !PT ;  /* 0x000000312e2e7212 */ /* 0x000fe200078e3cff */
[----:B------:R-:W5:Y:S01]  /*0960*/  LDS.128 R36, [R36+0x3800] ;  /* 0x0038000024247984 */ /* 0x000f620000000c00 */
[----:B------:R-:W-:-:S02]  /*0970*/  LOP3.LUT R49, R52, 0x7ffffe00, RZ, 0xc0, !PT ;  /* 0x7ffffe0034317812 */ /* 0x000fc400078ec0ff */
[----:B------:R-:W-:Y:S02]  /*0980*/  LOP3.LUT R53, R53, 0x7ffff000, RZ, 0xc0, !PT ;  /* 0x7ffff00035357812 */ /* 0x000fe400078ec0ff */
[----:B------:R-:W-:Y:S02]  /*0990*/  IADD3 R42, R46, R42, R49 ;  /* 0x0000002a2e2a7210 */ /* 0x000fe40007ffe031 */
[----:B------:R-:W-:Y:S01]  /*09a0*/  VIADDMNMX R43, R43, -R40, 0x40, PT ;  /* 0x000000402b2b7446 */ /* 0x000fe20003800928 */
[----:B------:R-:W-:Y:S02]  /*09b0*/  IMAD R2, R2, 0x200, R53 ;  /* 0x0000020002027824 */ /* 0x000fe400078e0235 */
[----:B0-----:R-:W-:Y:S01]  /*09c0*/  FMUL.FTZ R48, R15, UR4 ;  /* 0x000000040f307c20 */ /* 0x001fe20008410000 */
[----:B------:R-:W-:Y:S01]  /*09d0*/  FMUL.FTZ R13, R13, UR4 ;  /* 0x000000040d0d7c20 */ /* 0x000fe20008410000 */
[----:B------:R-:W-:Y:S02]  /*09e0*/  IMAD.IADD R2, R2, 0x1, R47 ;  /* 0x0000000102027824 */ /* 0x000fe400078e022f */
[----:B-1----:R-:W-:Y:S01]  /*09f0*/  FMUL.FTZ R15, R20, UR4 ;  /* 0x00000004140f7c20 */ /* 0x002fe20008410000 */
[----:B------:R-:W-:Y:S01]  /*0a00*/  FMUL.FTZ R20, R21, UR4 ;  /* 0x0000000415147c20 */ /* 0x000fe20008410000 */
[----:B------:R-:W-:Y:S01]  /*0a10*/  FMUL.FTZ R23, R23, UR4 ;  /* 0x0000000417177c20 */ /* 0x000fe20008410000 */
[----:B--2---:R-:W-:Y:S01]  /*0a20*/  FMUL.FTZ R45, R9, UR4 ;  /* 0x00000004092d7c20 */ /* 0x004fe20008410000 */
[----:B------:R-:W-:Y:S01]  /*0a30*/  FMUL.FTZ R46, R11, UR4 ;  /* 0x000000040b2e7c20 */ /* 0x000fe20008410000 */
[----:B------:R-:W-:Y:S01]  /*0a40*/  FMUL.FTZ R9, R10, UR4 ;  /* 0x000000040a097c20 */ /* 0x000fe20008410000 */
[----:B------:R-:W-:Y:S01]  /*0a50*/  FMUL.FTZ R11, R14, UR4 ;  /* 0x000000040e0b7c20 */ /* 0x000fe20008410000 */
[----:B---3--:R-:W-:Y:S01]  /*0a60*/  FMUL.FTZ R21, R26, UR4 ;  /* 0x000000041a157c20 */ /* 0x008fe20008410000 */
[----:B------:R-:W-:Y:S01]  /*0a70*/  FMUL.FTZ R10, R12, UR4 ;  /* 0x000000040c0a7c20 */ /* 0x000fe20008410000 */
[----:B------:R-:W-:Y:S01]  /*0a80*/  FMUL.FTZ R26, R27, UR4 ;  /* 0x000000041b1a7c20 */ /* 0x000fe20008410000 */
[----:B------:R-:W-:Y:S01]  /*0a90*/  FMUL.FTZ R25, R25, UR4 ;  /* 0x0000000419197c20 */ /* 0x000fe20008410000 */
[----:B----4-:R-:W-:Y:S01]  /*0aa0*/  FMUL.FTZ R14, R18, UR4 ;  /* 0x00000004120e7c20 */ /* 0x010fe20008410000 */
[----:B------:R-:W-:Y:S01]  /*0ab0*/  FMUL.FTZ R19, R19, UR4 ;  /* 0x0000000413137c20 */ /* 0x000fe20008410000 */
[----:B------:R-:W-:Y:S01]  /*0ac0*/  FMUL.FTZ R18, R24, UR4 ;  /* 0x0000000418127c20 */ /* 0x000fe20008410000 */
[----:B------:R-:W-:Y:S01]  /*0ad0*/  FMUL.FTZ R12, R16, UR4 ;  /* 0x00000004100c7c20 */ /* 0x000fe20008410000 */
[----:B-----5:R-:W-:Y:S01]  /*0ae0*/  FMUL.FTZ R27, R32, UR4 ;  /* 0x00000004201b7c20 */ /* 0x020fe20008410000 */
[----:B------:R-:W-:Y:S01]  /*0af0*/  FMUL.FTZ R32, R33, UR4 ;  /* 0x0000000421207c20 */ /* 0x000fe20008410000 */
[----:B------:R-:W-:Y:S01]  /*0b00*/  FMUL.FTZ R16, R22, UR4 ;  /* 0x0000000416107c20 */ /* 0x000fe20008410000 */
[----:B------:R-:W-:Y:S01]  /*0b10*/  F2FP.F16.F32.PACK_AB R10, R13, R10 ;  /* 0x0000000a0d0a723e */ /* 0x000fe200000000ff */
[----:B------:R-:W-:Y:S01]  /*0b20*/  FMUL.FTZ R24, R30, UR4 ;  /* 0x000000041e187c20 */ /* 0x000fe20008410000 */
[----:B------:R-:W-:Y:S01]  /*0b30*/  FMUL.FTZ R31, R31, UR4 ;  /* 0x000000041f1f7c20 */ /* 0x000fe20008410000 */
[----:B------:R-:W-:Y:S01]  /*0b40*/  F2FP.F16.F32.PACK_AB R13, R19, R14 ;  /* 0x0000000e130d723e */ /* 0x000fe200000000ff */
[----:B------:R-:W-:Y:S01]  /*0b50*/  FMUL.FTZ R22, R28, UR4 ;  /* 0x000000041c167c20 */ /* 0x000fe20008410000 */
[----:B------:R-:W-:Y:S01]  /*0b60*/  FMUL.FTZ R33, R38, UR4 ;  /* 0x0000000426217c20 */ /* 0x000fe20008410000 */
[----:B------:R-:W-:Y:S01]  /*0b70*/  FMUL.FTZ R38, R39, UR4 ;  /* 0x0000000427267c20 */ /* 0x000fe20008410000 */
[----:B------:R-:W-:Y:S01]  /*0b80*/  IADD3 R39, R41, 0xc000, RZ ;  /* 0x0000c00029277810 */ /* 0x000fe20007ffe0ff */
[----:B------:R-:W-:Y:S01]  /*0b90*/  FMUL.FTZ R29, R29, UR4 ;  /* 0x000000041d1d7c20 */ /* 0x000fe20008410000 */
[----:B------:R-:W-:Y:S01]  /*0ba0*/  F2FP.F16.F32.PACK_AB R19, R31, R24 ;  /* 0x000000181f13723e */ /* 0x000fe200000000ff */
[----:B------:R-:W-:Y:S01]  /*0bb0*/  IMAD.MOV.U32 R24, RZ, RZ, 0x20 ;  /* 0x00000020ff187424 */ /* 0x000fe200078e00ff */
[----:B------:R-:W-:Y:S01]  /*0bc0*/  F2FP.F16.F32.PACK_AB R14, R20, R15 ;  /* 0x0000000f140e723e */ /* 0x000fe200000000ff */
[----:B------:R-:W-:Y:S01]  /*0bd0*/  FMUL.FTZ R8, R8, UR4 ;  /* 0x0000000408087c20 */ /* 0x000fe20008410000 */
[----:B------:R-:W-:Y:S01]  /*0be0*/  F2FP.F16.F32.PACK_AB R15, R23, R16 ;  /* 0x00000010170f723e */ /* 0x000fe200000000ff */
[----:B------:R-:W-:-:S02]  /*0bf0*/  IMAD R23, R42, 0x2, R39 ;  /* 0x000000022a177824 */ /* 0x000fc400078e0227 */
[----:B------:R-:W-:Y:S01]  /*0c00*/  FMUL.FTZ R30, R36, UR4 ;  /* 0x00000004241e7c20 */ /* 0x000fe20008410000 */
[----:B------:R-:W-:Y:S01]  /*0c10*/  FMUL.FTZ R37, R37, UR4 ;  /* 0x0000000425257c20 */ /* 0x000fe20008410000 */
[----:B------:R-:W-:Y:S01]  /*0c20*/  FMUL.FTZ R17, R17, UR4 ;  /* 0x0000000411117c20 */ /* 0x000fe20008410000 */
[----:B------:R-:W-:Y:S01]  /*0c30*/  SEL R24, R24, 0xffffffe0, !P1 ;  /* 0xffffffe018187807 */ /* 0x000fe20004800000 */
[----:B------:R-:W-:Y:S01]  /*0c40*/  FMUL.FTZ R28, R34, UR4 ;  /* 0x00000004221c7c20 */ /* 0x000fe20008410000 */
[----:B------:R-:W-:Y:S01]  /*0c50*/  FMUL.FTZ R35, R35, UR4 ;  /* 0x0000000423237c20 */ /* 0x000fe20008410000 */
[----:B------:R-:W-:Y:S01]  /*0c60*/  F2FP.F16.F32.PACK_AB R16, R25, R18 ;  /* 0x000000121910723e */ /* 0x000fe200000000ff */
[----:B------:R-:W-:Y:S01]  /*0c70*/  VIADD R31, R23, 0x40 ;  /* 0x00000040171f7836 */ /* 0x000fe20000000000 */
[----:B------:R-:W-:Y:S01]  /*0c80*/  F2FP.F16.F32.PACK_AB R18, R29, R22 ;  /* 0x000000161d12723e */ /* 0x000fe200000000ff */
[----:B------:R-:W-:Y:S01]  /*0c90*/  @P2 VIADD R31, R23, 0xffffffc0 ;  /* 0xffffffc0171f2836 */ /* 0x000fe20000000000 */
[----:B------:R-:W-:Y:S01]  /*0ca0*/  F2FP.F16.F32.PACK_AB R8, R45, R8 ;  /* 0x000000082d08723e */ /* 0x000fe200000000ff */
[--C-:B------:R-:W-:Y:S01]  /*0cb0*/  IMAD R42, R42, 0x2, R41.reuse ;  /* 0x000000022a2a7824 */ /* 0x100fe200078e0229 */
[----:B------:R-:W-:Y:S01]  /*0cc0*/  F2FP.F16.F32.PACK_AB R9, R46, R9 ;  /* 0x000000092e09723e */ /* 0x000fe200000000ff */
[----:B------:R-:W-:Y:S01]  /*0cd0*/  IMAD R41, R2, 0x2, R41 ;  /* 0x0000000202297824 */ /* 0x000fe200078e0229 */
[----:B------:R-:W-:Y:S01]  /*0ce0*/  F2FP.F16.F32.PACK_AB R11, R48, R11 ;  /* 0x0000000b300b723e */ /* 0x000fe200000000ff */
[----:B------:R-:W-:Y:S01]  /*0cf0*/  ULDC UR4, c[0x0][0x244] ;  /* 0x0000910000047ab9 */ /* 0x000fe20000000800 */
[----:B------:R-:W-:-:S02]  /*0d00*/  F2FP.F16.F32.PACK_AB R22, R37, R30 ;  /* 0x0000001e2516723e */ /* 0x000fc400000000ff */
[----:B------:R-:W-:Y:S01]  /*0d10*/  F2FP.F16.F32.PACK_AB R12, R17, R12 ;  /* 0x0000000c110c723e */ /* 0x000fe200000000ff */
[----:B------:R0:W-:Y:S01]  /*0d20*/  STSM.16.M88.4 [R42+0xc000], R8 ;  /* 0x00c000082a007844 */ /* 0x0001e20000000200 */
[----:B------:R-:W-:Y:S02]  /*0d30*/  IADD3 R30, R23, R24, RZ ;  /* 0x00000018171e7210 */ /* 0x000fe40007ffe0ff */
[----:B------:R-:W-:Y:S02]  /*0d40*/  F2FP.F16.F32.PACK_AB R17, R26, R21 ;  /* 0x000000151a11723e */ /* 0x000fe400000000ff */
[----:B------:R-:W-:Y:S01]  /*0d50*/  F2FP.F16.F32.PACK_AB R20, R32, R27 ;  /* 0x0000001b2014723e */ /* 0x000fe200000000ff */
[----:B------:R-:W-:Y:S01]  /*0d60*/  IMAD.IADD R32, R24, 0x1, R31 ;  /* 0x0000000118207824 */ /* 0x000fe200078e021f */
[----:B------:R-:W-:Y:S01]  /*0d70*/  F2FP.F16.F32.PACK_AB R21, R35, R28 ;  /* 0x0000001c2315723e */ /* 0x000fe200000000ff */
[----:B------:R1:W-:Y:S01]  /*0d80*/  STSM.16.M88.4 [R30], R12 ;  /* 0x0000000c1e007844 */ /* 0x0003e20000000200 */
[----:B------:R-:W-:-:S02]  /*0d90*/  F2FP.F16.F32.PACK_AB R23, R38, R33 ;  /* 0x000000212617723e */ /* 0x000fc400000000ff */
[C---:B------:R-:W-:Y:S01]  /*0da0*/  IADD3 R28, P0, R0.reuse, R50, RZ ;  /* 0x00000032001c7210 */ /* 0x040fe20007f1e0ff */
[----:B------:R1:W-:Y:S01]  /*0db0*/  STSM.16.M88.4 [R31], R16 ;  /* 0x000000101f007844 */ /* 0x0003e20000000200 */
[--C-:B------:R-:W-:Y:S02]  /*0dc0*/  SHF.R.S32.HI R45, RZ, 0x1f, R44.reuse ;  /* 0x0000001fff2d7819 */ /* 0x100fe4000001142c */
[----:B------:R-:W-:Y:S01]  /*0dd0*/  LEA.HI.X.SX32 R29, R0, R51, 0x1, P0 ;  /* 0x00000033001d7211 */ /* 0x000fe200000f0eff */
[----:B------:R1:W-:Y:S01]  /*0de0*/  STSM.16.M88.4 [R32], R20 ;  /* 0x0000001420007844 */ /* 0x0003e20000000200 */
[----:B------:R-:W-:Y:S01]  /*0df0*/  BAR.SYNC.DEFER_BLOCKING 0x0 ;  /* 0x0000000000007b1d */ /* 0x000fe20000010000 */
[----:B------:R-:W-:Y:S01]  /*0e00*/  ISETP.GE.AND P0, PT, R44, UR4, PT ;  /* 0x000000042c007c0c */ /* 0x000fe2000bf06270 */
[C---:B0-----:R-:W-:Y:S02]  /*0e10*/  IMAD R9, R6.reuse, UR7, R5 ;  /* 0x0000000706097c24 */ /* 0x041fe4000f8e0205 */
[----:B------:R-:W-:Y:S01]  /*0e20*/  IMAD.WIDE.U32 R44, R6, UR6, R44 ;  /* 0x00000006062c7c25 */ /* 0x000fe2000f8e002c */
[----:B------:R-:W-:Y:S01]  /*0e30*/  ISETP.GE.OR P3, PT, R0, R43, P0 ;  /* 0x0000002b0000720c */ /* 0x000fe20000766670 */
[----:B------:R-:W-:-:S02]  /*0e40*/  ULDC.64 UR4, c[0x0][0x260] ;  /* 0x0000980000047ab9 */ /* 0x000fc40000000a00 */
[C---:B------:R-:W-:Y:S01]  /*0e50*/  VIADD R5, R0.reuse, 0x10 ;  /* 0x0000001000057836 */ /* 0x040fe20000000000 */
[----:B------:R-:W-:Y:S01]  /*0e60*/  IADD3 R45, R45, R9, RZ ;  /* 0x000000092d2d7210 */ /* 0x000fe20007ffe0ff */
[----:B------:R-:W-:Y:S02]  /*0e70*/  IMAD R7, R7, UR4, RZ ;  /* 0x0000000407077c24 */ /* 0x000fe4000f8e02ff */
[C---:B------:R-:W-:Y:S01]  /*0e80*/  VIADD R6, R0.reuse, 0x20 ;  /* 0x0000002000067836 */ /* 0x040fe20000000000 */
[-C--:B------:R-:W-:Y:S01]  /*0e90*/  ISETP.GE.OR P2, PT, R5, R43.reuse, P0 ;  /* 0x0000002b0500720c */ /* 0x080fe20000746670 */
[----:B------:R-:W-:Y:S02]  /*0ea0*/  VIADD R0, R0, 0x30 ;  /* 0x0000003000007836 */ /* 0x000fe40000000000 */
[----:B------:R-:W-:Y:S01]  /*0eb0*/  IMAD R9, R4, UR5, R7 ;  /* 0x0000000504097c24 */ /* 0x000fe2000f8e0207 */
[-C--:B------:R-:W-:Y:S01]  /*0ec0*/  ISETP.GE.OR P1, PT, R6, R43.reuse, P0 ;  /* 0x0000002b0600720c */ /* 0x080fe20000726670 */
[----:B------:R-:W-:Y:S01]  /*0ed0*/  IMAD.WIDE.U32 R4, R4, UR4, R44 ;  /* 0x0000000404047c25 */ /* 0x000fe2000f8e002c */
[----:B------:R-:W-:-:S03]  /*0ee0*/  ISETP.GE.OR P0, PT, R0, R43, P0 ;  /* 0x0000002b0000720c */ /* 0x000fc60000706670 */
[----:B------:R-:W-:Y:S01]  /*0ef0*/  IMAD.WIDE R6, R3, 0x40, R28 ;  /* 0x0000004003067825 */ /* 0x000fe200078e021c */
[----:B------:R1:W0:Y:S03]  /*0f00*/  LDS.128 R24, [R41+0xd800] ;  /* 0x00d8000029187984 */ /* 0x0002260000000c00 */
[----:B------:R-:W-:Y:S02]  /*0f10*/  IMAD R8, R2, 0x2, R39 ;  /* 0x0000000202087824 */ /* 0x000fe400078e0227 */
[----:B------:R-:W-:Y:S01]  /*0f20*/  IMAD.IADD R3, R5, 0x1, R9 ;  /* 0x0000000105037824 */ /* 0x000fe200078e0209 */
[----:B------:R-:W-:Y:S06]  /*0f30*/  @P3 BRA `(.L_x_3650) ;  /* 0x00000000002c3947 */ /* 0x000fec0003800000 */
[----:B------:R-:W2:Y:S01]  /*0f40*/  LDS.128 R8, [R8] ;  /* 0x0000000008087984 */ /* 0x000ea20000000c00 */
[----:B------:R-:W-:Y:S01]  /*0f50*/  ULDC.64 UR4, c[0x0][0x250] ;  /* 0x0000940000047ab9 */ /* 0x000fe20000000a00 */
[----:B------:R-:W-:Y:S02]  /*0f60*/  IMAD.MOV.U32 R2, RZ, RZ, R4 ;  /* 0x000000ffff027224 */ /* 0x000fe400078e0004 */
[----:B-1----:R-:W-:Y:S02]  /*0f70*/  IMAD R15, R7, UR4, RZ ;  /* 0x00000004070f7c24 */ /* 0x002fe4000f8e02ff */
[----:B------:R-:W-:-:S04]  /*0f80*/  IMAD.WIDE.U32 R12, R6, UR4, R2 ;  /* 0x00000004060c7c25 */ /* 0x000fc8000f8e0002 */
[----:B------:R-:W-:Y:S01]  /*0f90*/  IMAD R15, R6, UR5, R15 ;  /* 0x00000005060f7c24 */ /* 0x000fe2000f8e020f */
[----:B------:R-:W-:Y:S02]  /*0fa0*/  ULDC.64 UR4, c[0x0][0x238] ;  /* 0x00008e0000047ab9 */ /* 0x000fe40000000a00 */
[----:B------:R-:W-:Y:S01]  /*0fb0*/  LEA R14, P3, R12, UR4, 0x1 ;  /* 0x000000040c0e7c11 */ /* 0x000fe2000f8608ff */
[----:B------:R-:W-:-:S05]  /*0fc0*/  IMAD.IADD R13, R13, 0x1, R15 ;  /* 0x000000010d0d7824 */ /* 0x000fca00078e020f */
[----:B------:R-:W-:-:S05]  /*0fd0*/  LEA.HI.X R15, R12, UR5, R13, 0x1, P3 ;  /* 0x000000050c0f7c11 */ /* 0x000fca00098f0c0d */
[----:B--2---:R2:W-:Y:S02]  /*0fe0*/  STG.E.128 desc[UR8][R14.64], R8 ;  /* 0x000000080e007986 */ /* 0x0045e4000c101d08 */
.L_x_3650:
[----:B------:R-:W-:Y:S05]  /*0ff0*/  BSYNC B0 ;  /* 0x0000000000007941 */ /* 0x000fea0003800000 */
.L_x_3649:
[----:B--2---:R2:W3:Y:S01]  /*1000*/  LDS.128 R8, [R41+0xc800] ;  /* 0x00c8000029087984 */ /* 0x0044e20000000c00 */
[----:B------:R-:W-:Y:S04]  /*1010*/  BSSY B0, `(.L_x_3651) ;  /* 0x000000f000007945 */ /* 0x000fe80003800000 */
[----:B------:R-:W-:Y:S05]  /*1020*/  @P2 BRA `(.L_x_3652) ;  /* 0x0000000000342947 */ /* 0x000fea0003800000 */
[----:B-1----:R-:W-:Y:S01]  /*1030*/  IADD3 R15, P2, R6, 0x10, RZ ;  /* 0x00000010060f7810 */ /* 0x002fe20007f5e0ff */
        /* <DEDUP_REMOVED lines=12> */
.L_x_3652:
[----:B------:R-:W-:Y:S05]  /*1100*/  BSYNC B0 ;  /* 0x0000000000007941 */ /* 0x000fea0003800000 */
.L_x_3651:
[----:B---34-:R3:W4:Y:S01]  /*1110*/  LDS.128 R8, [R41+0xd000] ;  /* 0x00d0000029087984 */ /* 0x0187220000000c00 */
        /* <DEDUP_REMOVED lines=11> */
[----:B------:R-:W-:Y:S02]  /*11d0*/  LEA R14, P1, R12, UR4, 0x1 ;  /* 0x000000040c0e7c11 */ /* 0x000fe4000f8208ff */
[----:B------:R-:W-:-:S04]  /*11e0*/  IADD3 R13, R13, R15, RZ ;  /* 0x0000000f0d0d7210 */ /* 0x000fc80007ffe0ff */
[----:B------:R-:W-:-:S05]  /*11f0*/  LEA.HI.X R15, R12, UR5, R13, 0x1, P1 ;  /* 0x000000050c0f7c11 */ /* 0x000fca00088f0c0d */
[----:B----4-:R1:W-:Y:S02]  /*1200*/  STG.E.128 desc[UR8][R14.64], R8 ;  /* 0x000000080e007986 */ /* 0x0103e4000c101d08 */
.L_x_3654:
[----:B------:R-:W-:Y:S05]  /*1210*/  BSYNC B0 ;  /* 0x0000000000007941 */ /* 0x000fea0003800000 */
.L_x_3653:
[----:B------:R-:W-:Y:S05]  /*1220*/  @P0 EXIT ;  /* 0x000000000000094d */ /* 0x000fea0003800000 */
[----:B------:R-:W-:Y:S01]  /*1230*/  IADD3 R5, P0, R6, 0x30, RZ ;  /* 0x0000003006057810 */ /* 0x000fe20007f1e0ff */
[----:B------:R-:W-:Y:S01]  /*1240*/  ULDC.64 UR4, c[0x0][0x250] ;  /* 0x0000940000047ab9 */ /* 0x000fe20000000a00 */
[----:B------:R-:W-:-:S03]  /*1250*/  IMAD.MOV.U32 R2, RZ, RZ, R4 ;  /* 0x000000ffff027224 */ /* 0x000fc600078e0004 */
        /* <DEDUP_REMOVED lines=8> */
[----:B0-----:R-:W-:Y:S01]  /*12e0*/  STG.E.128 desc[UR8][R4.64], R24 ;  /* 0x0000001804007986 */ /* 0x001fe2000c101d08 */
[----:B------:R-:W-:Y:S05]  /*12f0*/  EXIT ;  /* 0x000000000000794d */ /* 0x000fea0003800000 */
.L_x_3655:
        /* <DEDUP_REMOVED lines=16> */
.L_x_3880:


//--------------------- .text._ZN7cutlass13device_kernelIN5flash11enable_sm90INS1_16FlashAttnBwdSm90INS1_25CollectiveMainloopBwdSm90ILi2ELi1ELi1EN4cute5tupleIJNS5_1CILi1EEES8_S8_EEENS6_IJNS7_ILi64EEENS7_ILi96EEENS7_ILi192EEEEEENS_6half_tEfNS_4arch4Sm90ELb1ELb0ELb1ELb1ELb1ELb0ELb1ELb0ELi3ELi1ELi1ELi1ELb0EEENS1_24CollectiveEpilogueBwdGQAISD_fSG_Li384ELb1ELb1EEENS1_25SingleTileBwdLPTSchedulerILb1ELi96ELb1EEEEEEEEEvNT_6ParamsE --------------------------
	.section	.text._ZN7cutlass13device_kernelIN5flash11enable_sm90INS1_16FlashAttnBwdSm90INS1_25CollectiveMainloopBwdSm90ILi2ELi1ELi1EN4cute5tupleIJNS5_1CILi1EEES8_S8_EEENS6_IJNS7_ILi64EEENS7_ILi96EEENS7_ILi192EEEEEENS_6half_tEfNS_4arch4Sm90ELb1ELb0ELb1ELb1ELb1ELb0ELb1ELb0ELi3ELi1ELi1ELi1ELb0EEENS1_24CollectiveEpilogueBwdGQAISD_fSG_Li384ELb1ELb1EEENS1_25SingleTileBwdLPTSchedulerILb1ELi96ELb1EEEEEEEEEvNT_6ParamsE,"ax",@progbits
	.align	128
.text._ZN7cutlass13device_kernelIN5flash11enable_sm90INS1_16FlashAttnBwdSm90INS1_25CollectiveMainloopBwdSm90ILi2ELi1ELi1EN4cute5tupleIJNS5_1CILi1EEES8_S8_EEENS6_IJNS7_ILi64EEENS7_ILi96EEENS7_ILi192EEEEEENS_6half_tEfNS_4arch4Sm90ELb1ELb0ELb1ELb1ELb1ELb0ELb1ELb0ELi3ELi1ELi1ELi1ELb0EEENS1_24CollectiveEpilogueBwdGQAISD_fSG_Li384ELb1ELb1EEENS1_25SingleTileBwdLPTSchedulerILb1ELi96ELb1EEEEEEEEEvNT_6ParamsE:
        .type           _ZN7cutlass13device_kernelIN5flash11enable_sm90INS1_16FlashAttnBwdSm90INS1_25CollectiveMainloopBwdSm90ILi2ELi1ELi1EN4cute5tupleIJNS5_1CILi1EEES8_S8_EEENS6_IJNS7_ILi64EEENS7_ILi96EEENS7_ILi192EEEEEENS_6half_tEfNS_4arch4Sm90ELb1ELb0ELb1ELb1ELb1ELb0ELb1ELb0ELi3ELi1ELi1ELi1ELb0EEENS1_24CollectiveEpilogueBwdGQAISD_fSG_Li384ELb1ELb1EEENS1_25SingleTileBwdLPTSchedulerILb1ELi96ELb1EEEEEEEEEvNT_6ParamsE,@function
        .size           _ZN7cutlass13device_kernelIN5flash11enable_sm90INS1_16FlashAttnBwdSm90INS1_25CollectiveMainloopBwdSm90ILi2ELi1ELi1EN4cute5tupleIJNS5_1CILi1EEES8_S8_EEENS6_IJNS7_ILi64EEENS7_ILi96EEENS7_ILi192EEEEEENS_6half_tEfNS_4arch4Sm90ELb1ELb0ELb1ELb1ELb1ELb0ELb1ELb0ELi3ELi1ELi1ELi1ELb0EEENS1_24CollectiveEpilogueBwdGQAISD_fSG_Li384ELb1ELb1EEENS1_25SingleTileBwdLPTSchedulerILb1ELi96ELb1EEEEEEEEEvNT_6ParamsE,(.L_x_3881 - _ZN7cutlass13device_kernelIN5flash11enable_sm90INS1_16FlashAttnBwdSm90INS1_25CollectiveMainloopBwdSm90ILi2ELi1ELi1EN4cute5tupleIJNS5_1CILi1EEES8_S8_EEENS6_IJNS7_ILi64EEENS7_ILi96EEENS7_ILi192EEEEEENS_6half_tEfNS_4arch4Sm90ELb1ELb0ELb1ELb1ELb1ELb0ELb1ELb0ELi3ELi1ELi1ELi1ELb0EEENS1_24CollectiveEpilogueBwdGQAISD_fSG_Li384ELb1ELb1EEENS1_25SingleTileBwdLPTSchedulerILb1ELi96ELb1EEEEEEEEEvNT_6ParamsE)
        .other          _ZN7cutlass13device_kernelIN5flash11enable_sm90INS1_16FlashAttnBwdSm90INS1_25CollectiveMainloopBwdSm90ILi2ELi1ELi1EN4cute5tupleIJNS5_1CILi1EEES8_S8_EEENS6_IJNS7_ILi64EEENS7_ILi96EEENS7_ILi192EEEEEENS_6half_tEfNS_4arch4Sm90ELb1ELb0ELb1ELb1ELb1ELb0ELb1ELb0ELi3ELi1ELi1ELi1ELb0EEENS1_24CollectiveEpilogueBwdGQAISD_fSG_Li384ELb1ELb1EEENS1_25SingleTileBwdLPTSchedulerILb1ELi96ELb1EEEEEEEEEvNT_6ParamsE,@"STO_CUDA_ENTRY STV_DEFAULT"
_ZN7cutlass13device_kernelIN5flash11enable_sm90INS1_16FlashAttnBwdSm90INS1_25CollectiveMainloopBwdSm90ILi2ELi1ELi1EN4cute5tupleIJNS5_1CILi1EEES8_S8_EEENS6_IJNS7_ILi64EEENS7_ILi96EEENS7_ILi192EEEEEENS_6half_tEfNS_4arch4Sm90ELb1ELb0ELb1ELb1ELb1ELb0ELb1ELb0ELi3ELi1ELi1ELi1ELb0EEENS1_24CollectiveEpilogueBwdGQAISD_fSG_Li384ELb1ELb1EEENS1_25SingleTileBwdLPTSchedulerILb1ELi96ELb1EEEEEEEEEvNT_6ParamsE:
        /* <DEDUP_REMOVED lines=23> */
.L_x_3657:
[----:B------:R-:W-:Y:S05]  /*0170*/  BSYNC B0 ;  /* 0x0000000000007941 */ /* 0x000fea0003800000 */
.L_x_3656:
        /* <DEDUP_REMOVED lines=34> */
.L_x_3658:
        /* <DEDUP_REMOVED lines=20> */
.L_x_3659:
        /* <DEDUP_REMOVED lines=9> */
.L_x_3662:
        /* <DEDUP_REMOVED lines=30> */
[----:B------:R-:W-:Y:S01]  /*0750*/  IMAD R2, R0, R3, RZ ;  /* 0x0000000300027224 */ /* 0x000fe200078e02ff */
[----:B------:R-:W-:Y:S06]  /*0760*/  BRA `(.L_x_3664) ;  /* 0x00000000001c7947 */ /* 0x000fec0003800000 */
.L_x_3663:
[----:B------:R-:W1:Y:S01]  /*0770*/  LDC R3, c[0x0][0x8cc] ;  /* 0x00023300ff037b82 */ /* 0x000e620000000800 */
[----:B------:R-:W-:Y:S01]  /*0780*/  IMAD.U32 R0, RZ, RZ, UR4 ;  /* 0x00000004ff007e24 */ /* 0x000fe2000f8e00ff */
[----:B-1----:R-:W-:-:S13]  /*0790*/  ISETP.NE.AND P0, PT, R3, 0x1, PT ;  /* 0x000000010300780c */ /* 0x002fda0003f05270 */
[----:B------:R-:W1:Y:S02]  /*07a0*/  @P0 LDC.64 R4, c[0x0][0x8d0] ;  /* 0x00023400ff040b82 */ /* 0x000e640000000a00 */
[----:B-1----:R-:W-:-:S05]  /*07b0*/  @P0 IMAD.HI.U32 R2, R4, UR4, RZ ;  /* 0x0000000404020c27 */ /* 0x002fca000f8e00ff */
[----:B------:R-:W-:-:S05]  /*07c0*/  @P0 SHF.R.U32.HI R0, RZ, R5, R2 ;  /* 0x00000005ff000219 */ /* 0x000fca0000011602 */
[----:B------:R-:W-:-:S07]  /*07d0*/  IMAD R2, R0, R3, RZ ;  /* 0x0000000300027224 */ /* 0x000fce00078e02ff */
.L_x_3664:
[----:B------:R-:W1:Y:S01]  /*07e0*/  LDC R3, c[0x0][0x8c0] ;  /* 0x00023000ff037b82 */ /* 0x000e620000000800 */
[----:B------:R-:W-:Y:S01]  /*07f0*/  IADD3 R2, -R2, UR4, RZ ;  /* 0x0000000402027c10 */ /* 0x000fe2000fffe1ff */
[----:B------:R-:W-:Y:S02]  /*0800*/  ULDC.64 UR4, c[0x0][0x900] ;  /* 0x0002400000047ab9 */ /* 0x000fe40000000a00 */
[----:B------:R-:W-:-:S04]  /*0810*/  ISETP.NE.U32.AND P0, PT, RZ, UR4, PT ;  /* 0x00000004ff007c0c */ /* 0x000fc8000bf05070 */
[----:B------:R-:W2:Y:S01]  /*0820*/  LDC R9, c[0x0][0x8cc] ;  /* 0x00023300ff097b82 */ /* 0x000ea20000000800 */
[----:B------:R-:W-:Y:S02]  /*0830*/  ISETP.NE.AND.EX P0, PT, RZ, UR5, PT, P0 ;  /* 0x00000005ff007c0c */ /* 0x000fe4000bf05300 */
[----:B-1----:R-:W-:Y:S01]  /*0840*/  ISETP.NE.AND P1, PT, R3, 0x1, PT ;  /* 0x000000010300780c */ /* 0x002fe20003f25270 */
[----:B--2---:R-:W-:-:S04]  /*0850*/  IMAD R9, R9, UR6, R2 ;  /* 0x0000000609097c24 */ /* 0x004fc8000f8e0202 */
[----:B------:R-:W-:-:S08]  /*0860*/  IMAD.MOV.U32 R5, RZ, RZ, R9 ;  /* 0x000000ffff057224 */ /* 0x000fd000078e0009 */
[----:B------:R-:W1:Y:S08]  /*0870*/  @P1 LDC R4, c[0x0][0x8c4] ;  /* 0x00023100ff041b82 */ /* 0x000e700000000800 */
[----:B------:R-:W2:Y:S01]  /*0880*/  @P1 LDC R7, c[0x0][0x8c8] ;  /* 0x00023200ff071b82 */ /* 0x000ea20000000800 */
[----:B-1----:R-:W-:-:S05]  /*0890*/  @P1 IMAD.HI.U32 R2, R9, R4, RZ ;  /* 0x0000000409021227 */ /* 0x002fca00078e00ff */
[----:B--2---:R-:W-:-:S05]  /*08a0*/  @P1 SHF.R.U32.HI R5, RZ, R7, R2 ;  /* 0x00000007ff051219 */ /* 0x004fca0000011602 */
[----:B------:R-:W-:-:S04]  /*08b0*/  IMAD.MOV R2, RZ, RZ, -R5 ;  /* 0x000000ffff027224 */ /* 0x000fc800078e0a05 */
[----:B------:R-:W-:-:S05]  /*08c0*/  IMAD R2, R3, R2, R9 ;  /* 0x0000000203027224 */ /* 0x000fca00078e0209 */
[----:B------:R1:W-:Y:S01]  /*08d0*/  STL [R1+0x14], R2 ;  /* 0x0000140201007387 */ /* 0x0003e20000100800 */
[----:B------:R-:W-:Y:S05]  /*08e0*/  @!P0 BRA `(.L_x_3665) ;  /* 0x0000000000108947 */ /* 0x000fea0003800000 */
[----:B-1----:R-:W1:Y:S02]  /*08f0*/  LDC.64 R2, c[0x0][0x900] ;  /* 0x00024000ff027b82 */ /* 0x002e640000000a00 */
[----:B-1----:R-:W-:-:S05]  /*0900*/  IMAD.WIDE R2, R5, 0x4, R2 ;  /* 0x0000000405027825 */ /* 0x002fca00078e0202 */
[----:B------:R3:W5:Y:S01]  /*0910*/  LDG.E R4, desc[UR38][R2.64] ;  /* 0x0000002602047981 */ /* 0x000762000c1e1900 */
[----:B------:R-:W-:Y:S05]  /*0920*/  BRA `(.L_x_3666) ;  /* 0x00000000002c7947 */ /* 0x000fea0003800000 */
.L_x_3665:
[----:B------:R-:W-:Y:S02]  /*0930*/  ULDC.64 UR4, c[0x0][0x8f8] ;  /* 0x00023e0000047ab9 */ /* 0x000fe40000000a00 */
[----:B------:R-:W-:-:S04]  /*0940*/  ISETP.NE.U32.AND P0, PT, RZ, UR4, PT ;  /* 0x00000004ff007c0c */ /* 0x000fc8000bf05070 */
[----:B------:R-:W-:-:S13]  /*0950*/  ISETP.NE.AND.EX P0, PT, RZ, UR5, PT, P0 ;  /* 0x00000005ff007c0c */ /* 0x000fda000bf05300 */
[----:B------:R-:W-:Y:S05]  /*0960*/  @!P0 BRA `(.L_x_3667) ;  /* 0x0000000000188947 */ /* 0x000fea0003800000 */
[----:B-1----:R-:W1:Y:S02]  /*0970*/  LDC.64 R2, c[0x0][0x8f8] ;  /* 0x00023e00ff027b82 */ /* 0x002e640000000a00 */
[----:B-1----:R-:W-:-:S05]  /*0980*/  IMAD.WIDE R2, R5, 0x4, R2 ;  /* 0x0000000405027825 */ /* 0x002fca00078e0202 */
[----:B------:R-:W2:Y:S04]  /*0990*/  LDG.E R4, desc[UR38][R2.64] ;  /* 0x0000002602047981 */ /* 0x000ea8000c1e1900 */
[----:B------:R-:W2:Y:S02]  /*09a0*/  LDG.E R7, desc[UR38][R2.64+0x4] ;  /* 0x0000042602077981 */ /* 0x000ea4000c1e1900 */
[----:B--2---:R-:W-:Y:S01]  /*09b0*/  IMAD.IADD R4, R7, 0x1, -R4 ;  /* 0x0000000107047824 */ /* 0x004fe200078e0a04 */
[----:B------:R-:W-:Y:S06]  /*09c0*/  BRA `(.L_x_3666) ;  /* 0x0000000000047947 */ /* 0x000fec0003800000 */
.L_x_3667:
[----:B------:R-:W2:Y:S02]  /*09d0*/  LDC R4, c[0x0][0x8f4] ;  /* 0x00023d00ff047b82 */ /* 0x000ea40000000800 */
.L_x_3666:
[----:B--2--5:R-:W-:-:S04]  /*09e0*/  VIADD R4, R4, 0x5f ;  /* 0x0000005f04047836 */ /* 0x024fc80000000000 */
[----:B------:R-:W-:-:S05]  /*09f0*/  IMAD.HI R4, R4, 0x2aaaaaab, RZ ;  /* 0x2aaaaaab04047827 */ /* 0x000fca00078e02ff */
[----:B---3--:R-:W-:-:S04]  /*0a00*/  SHF.R.U32.HI R3, RZ, 0x1f, R4 ;  /* 0x0000001fff037819 */ /* 0x008fc80000011604 */
[----:B------:R-:W-:-:S04]  /*0a10*/  LEA.HI.SX32 R3, R4, R3, 0x1c ;  /* 0x0000000304037211 */ /* 0x000fc800078fe2ff */
[-C--:B------:R-:W-:Y:S02]  /*0a20*/  ISETP.GT.AND P0, PT, R3, R0.reuse, PT ;  /* 0x000000000300720c */ /* 0x080fe40003f04270 */
[----:B------:R-:W-:Y:S02]  /*0a30*/  LOP3.LUT R0, RZ, R0, RZ, 0x33, !PT ;  /* 0x00000000ff007212 */ /* 0x000fe400078e33ff */
[----:B------:R-:W-:-:S03]  /*0a40*/  SEL R7, R5, 0xffffffff, P0 ;  /* 0xffffffff05077807 */ /* 0x000fc60000000000 */
[----:B------:R-:W-:Y:S01]  /*0a50*/  IMAD.IADD R6, R3, 0x1, R0 ;  /* 0x0000000103067824 */ /* 0x000fe200078e0200 */
[----:B------:R-:W-:Y:S01]  /*0a60*/  ISETP.GE.AND P0, PT, R7, RZ, PT ;  /* 0x000000ff0700720c */ /* 0x000fe20003f06270 */
[----:B------:R4:W-:Y:S04]  /*0a70*/  STL [R1+0xc], R7 ;  /* 0x00000c0701007387 */ /* 0x0009e80000100800 */
[----:B------:R4:W-:Y:S08]  /*0a80*/  STL [R1+0x10], R6 ;  /* 0x0000100601007387 */ /* 0x0009f00000100800 */
[----:B------:R-:W-:Y:S05]  /*0a90*/  @!P0 BRA `(.L_x_3668) ;  /* 0x0000009400e88947 */ /* 0x000fea0003800000 */
[----:B------:R-:W-:Y:S01]  /*0aa0*/  ULDC.64 UR4, c[0x0][0x780] ;  /* 0x0001e00000047ab9 */ /* 0x000fe20000000a00 */
[----:B------:R-:W2:Y:S01]  /*0ab0*/  LDC R17, c[0x0][0x290] ;  /* 0x0000a400ff117b82 */ /* 0x000ea20000000800 */
[----:B------:R-:W-:-:S04]  /*0ac0*/  ISETP.NE.U32.AND P0, PT, RZ, UR4, PT ;  /* 0x00000004ff007c0c */ /* 0x000fc8000bf05070 */
[----:B------:R-:W-:-:S13]  /*0ad0*/  ISETP.NE.AND.EX P0, PT, RZ, UR5, PT, P0 ;  /* 0x00000005ff007c0c */ /* 0x000fda000bf05300 */
[----:B------:R-:W-:Y:S05]  /*0ae0*/  @!P0 BRA `(.L_x_3669) ;  /* 0x0000000000108947 */ /* 0x000fea0003800000 */
[----:B------:R-:W3:Y:S02]  /*0af0*/  LDC.64 R18, c[0x0][0x780] ;  /* 0x0001e000ff127b82 */ /* 0x000ee40000000a00 */
[----:B---3--:R-:W-:-:S06]  /*0b00*/  IMAD.WIDE R18, R7, 0x4, R18 ;  /* 0x0000000407127825 */ /* 0x008fcc00078e0212 */
[----:B------:R3:W5:Y:S01]  /*0b10*/  LDG.E R18, desc[UR38][R18.64] ;  /* 0x0000002612127981 */ /* 0x000762000c1e1900 */
[----:B------:R-:W-:Y:S05]  /*0b20*/  BRA `(.L_x_3670) ;  /* 0x0000000000287947 */ /* 0x000fea0003800000 */
.L_x_3669:
        /* <DEDUP_REMOVED lines=10> */
.L_x_3670:
[----:B------:R-:W-:Y:S02]  /*0bd0*/  ULDC.64 UR4, c[0x0][0x788] ;  /* 0x0001e20000047ab9 */ /* 0x000fe40000000a00 */
[----:B------:R-:W-:-:S04]  /*0be0*/  ISETP.NE.U32.AND P0, PT, RZ, UR4, PT ;  /* 0x00000004ff007c0c */ /* 0x000fc8000bf05070 */
[----:B------:R-:W-:-:S13]  /*0bf0*/  ISETP.NE.AND.EX P0, PT, RZ, UR5, PT, P0 ;  /* 0x00000005ff007c0c */ /* 0x000fda000bf05300 */
[----:B------:R-:W-:Y:S05]  /*0c00*/  @!P0 BRA `(.L_x_3671) ;  /* 0x0000000000108947 */ /* 0x000fea0003800000 */
[----:B-1----:R-:W1:Y:S02]  /*0c10*/  LDC.64 R2, c[0x0][0x788] ;  /* 0x0001e200ff027b82 */ /* 0x002e640000000a00 */
[----:B-1----:R-:W-:-:S05]  /*0c20*/  IMAD.WIDE R2, R7, 0x4, R2 ;  /* 0x0000000407027825 */ /* 0x002fca00078e0202 */
[----:B--2---:R1:W5:Y:S01]  /*0c30*/  LDG.E R17, desc[UR38][R2.64] ;  /* 0x0000002602117981 */ /* 0x004362000c1e1900 */
[----:B------:R-:W-:Y:S05]  /*0c40*/  BRA `(.L_x_3672) ;  /* 0x0000000000247947 */ /* 0x000fea0003800000 */
.L_x_3671:
[----:B------:R-:W-:Y:S02]  /*0c50*/  ULDC.64 UR4, c[0x0][0x778] ;  /* 0x0001de0000047ab9 */ /* 0x000fe40000000a00 */
[----:B------:R-:W-:-:S04]  /*0c60*/  ISETP.NE.U32.AND P0, PT, RZ, UR4, PT ;  /* 0x00000004ff007c0c */ /* 0x000fc8000bf05070 */
[----:B------:R-:W-:-:S13]  /*0c70*/  ISETP.NE.AND.EX P0, PT, RZ, UR5, PT, P0 ;  /* 0x00000005ff007c0c */ /* 0x000fda000bf05300 */
[----:B------:R-:W-:Y:S05]  /*0c80*/  @!P0 BRA `(.L_x_3672) ;  /* 0x0000000000148947 */ /* 0x000fea0003800000 */
[----:B-1----:R-:W1:Y:S02]  /*0c90*/  LDC.64 R2, c[0x0][0x778] ;  /* 0x0001de00ff027b82 */ /* 0x002e640000000a00 */
[----:B-1----:R-:W-:-:S05]  /*0ca0*/  IMAD.WIDE R2, R7, 0x4, R2 ;  /* 0x0000000407027825 */ /* 0x002fca00078e0202 */
[----:B--2---:R-:W2:Y:S04]  /*0cb0*/  LDG.E R17, desc[UR38][R2.64] ;  /* 0x0000002602117981 */ /* 0x004ea8000c1e1900 */
[----:B------:R-:W2:Y:S02]  /*0cc0*/  LDG.E R0, desc[UR38][R2.64+0x4] ;  /* 0x0000042602007981 */ /* 0x000ea4000c1e1900 */
[----:B--2---:R-:W-:-:S07]  /*0cd0*/  IMAD.IADD R17, R0, 0x1, -R17 ;  /* 0x0000000100117824 */ /* 0x004fce00078e0a11 */
.L_x_3672:
        /* <DEDUP_REMOVED lines=81> */
[----:B----4-:R-:W-:Y:S02]  /*11f0*/  IMAD.U32 R6, RZ, RZ, UR4 ;  /* 0x00000004ff067e24 */ /* 0x010fe4000f8e00ff */
[----:B------:R-:W-:-:S02]  /*1200*/  IMAD.U32 R7, RZ, RZ, UR5 ;  /* 0x00000005ff077e24 */ /* 0x000fc4000f8e00ff */
[----:B------:R-:W-:Y:S02]  /*1210*/  IMAD.U32 R11, RZ, RZ, UR7 ;  /* 0x00000007ff0b7e24 */ /* 0x000fe4000f8e00ff */
[----:B------:R-:W-:Y:S02]  /*1220*/  IMAD.MOV.U32 R8, RZ, RZ, 0x70 ;  /* 0x00000070ff087424 */ /* 0x000fe400078e00ff */
[----:B------:R-:W-:Y:S02]  /*1230*/  IMAD.MOV.U32 R12, RZ, RZ, 0x1 ;  /* 0x00000001ff0c7424 */ /* 0x000fe400078e00ff */
[----:B-1----:R-:W-:-:S07]  /*1240*/  IMAD.MOV.U32 R13, RZ, RZ, RZ ;  /* 0x000000ffff0d7224 */ /* 0x002fce00078e00ff */
[----:B------:R-:W-:-:S07]  /*1250*/  LEPC R20, `(.L_x_3675) ;  /* 0x000000001014794e */ /* 0x000fce0000000000 */
[----:B--2---:R-:W-:Y:S05]  /*1260*/  CALL.ABS.NOINC R14 ;  /* 0x000000000e007343 */ /* 0x004fea0003c00000 */
.L_x_3675:
        /* <DEDUP_REMOVED lines=15> */
.L_x_3674:
        /* <DEDUP_REMOVED lines=20> */
.L_x_3677:
        /* <DEDUP_REMOVED lines=15> */
.L_x_3676:
        /* <DEDUP_REMOVED lines=8> */
.L_x_3804:
[----:B------:R-:W-:Y:S01]  /*1610*/  SHF.L.U32 R10, RZ, 0x1f, RZ ;  /* 0x0000001fff0a7819 */ /* 0x000fe200000006ff */
[----:B--2---:R-:W-:Y:S01]  /*1620*/  IMAD.HI R4, R14, 0x55555556, RZ ;  /* 0x555555560e047827 */ /* 0x004fe200078e02ff */
[----:B------:R-:W-:Y:S02]  /*1630*/  LOP3.LUT R5, R2, 0xffffff80, RZ, 0xc0, !PT ;  /* 0xffffff8002057812 */ /* 0x000fe400078ec0ff */
[----:B------:R-:W2:Y:S01]  /*1640*/  SYNCS.PHASECHK.TRANS64.TRYWAIT P0, [UR36+0x36400], R10 ;  /* 0x0364000aff0075a7 */ /* 0x000ea20008000164 */
[-C--:B------:R-:W-:Y:S01]  /*1650*/  LEA.HI R2, R3, R0.reuse, RZ, 0x5 ;  /* 0x0000000003027211 */ /* 0x080fe200078f28ff */
[----:B------:R-:W-:Y:S01]  /*1660*/  IMAD.HI R8, R13, 0x55555556, RZ ;  /* 0x555555560d087827 */ /* 0x000fe200078e02ff */
[----:B----4-:R-:W-:Y:S02]  /*1670*/  LEA.HI R7, R3, R0, RZ, 0x4 ;  /* 0x0000000003077211 */ /* 0x010fe400078f20ff */
        /* <DEDUP_REMOVED lines=14> */
.L_x_3679:
        /* <DEDUP_REMOVED lines=106> */
.L_x_3691:
[----:B------:R-:W-:-:S13]  /*1e00*/  ISETP.NE.AND P0, PT, R8, 0x3, PT ;  /* 0x000000030800780c */ /* 0x000fda0003f05270 */
[----:B------:R-:W-:Y:S05]  /*1e10*/  @!P0 BRA `(.L_x_3681) ;  /* 0x0000000000048947 */ /* 0x000fea0003800000 */
[----:B------:R-:W-:Y:S01]  /*1e20*/  BPT.TRAP 0x1 ;  /* 0x000000040000795c */ /* 0x000fe20000300000 */
.L_x_3681:
[----:B---3--:R-:W-:Y:S02]  /*1e30*/  LEA R3, R2, UR36, 0x3 ;  /* 0x0000002402037c11 */ /* 0x008fe4000f8e18ff */
[----:B------:R-:W-:-:S04]  /*1e40*/  SHF.L.U32 R10, R7, 0x1f, RZ ;  /* 0x0000001f070a7819 */ /* 0x000fc800000006ff */
[----:B------:R2:W3:Y:S01]  /*1e50*/  SYNCS.PHASECHK.TRANS64.TRYWAIT P1, [R3+URZ+0x36410], R10 ;  /* 0x0364100a030075a7 */ /* 0x0004e2000802017f */
[----:B------:R-:W-:Y:S05]  /*1e60*/  @!P0 BRA `(.L_x_3682) ;  /* 0x0000000000048947 */ /* 0x000fea0003800000 */
[----:B------:R-:W-:Y:S01]  /*1e70*/  BPT.TRAP 0x1 ;  /* 0x000000040000795c */ /* 0x000fe20000300000 */
.L_x_3682:
[----:B---3--:R-:W-:Y:S05]  /*1e80*/  @P1 BRA `(.L_x_3683) ;  /* 0x0000000000081947 */ /* 0x008fea0003800000 */
[----:B------:R-:W3:Y:S02]  /*1e90*/  SYNCS.PHASECHK.TRANS64.TRYWAIT P1, [R3+URZ+0x36410], R10 ;  /* 0x0364100a030075a7 */ /* 0x000ee4000802017f */
[----:B---3--:R-:W-:Y:S05]  /*1ea0*/  @!P1 BRA `(.L_x_3684) ;  /* 0x0000008400209947 */ /* 0x008fea0003800000 */
.L_x_3683:
        /* <DEDUP_REMOVED lines=103> */
.L_x_3685:
[----:B------:R-:W-:-:S04]  /*2520*/  SHF.L.U32 R14, R5, 0x1f, RZ ;  /* 0x0000001f050e7819 */ /* 0x000fc800000006ff */
[----:B------:R1:W1:Y:S01]  /*2530*/  SYNCS.PHASECHK.TRANS64.TRYWAIT P1, [UR36+0x36430], R14 ;  /* 0x0364300eff0075a7 */ /* 0x0002620008020164 */
[----:B------:R-:W-:Y:S05]  /*2540*/  @!P0 BRA `(.L_x_3686) ;  /* 0x0000000000048947 */ /* 0x000fea0003800000 */
[----:B------:R-:W-:Y:S01]  /*2550*/  BPT.TRAP 0x1 ;  /* 0x000000040000795c */ /* 0x000fe20000300000 */
.L_x_3686:
        /* <DEDUP_REMOVED lines=36> */
.L_x_3687:
        /* <DEDUP_REMOVED lines=351> */
.L_x_3689:
        /* <DEDUP_REMOVED lines=60> */
.L_x_3690:
        /* <DEDUP_REMOVED lines=63> */
.L_x_3673:
[----:B------:R-:W-:Y:S05]  /*4540*/  @P0 BRA `(.L_x_3668) ;  /* 0x0000005c003c0947 */ /* 0x000fea0003800000 */
[----:B------:R-:W2:Y:S01]  /*4550*/  LDL.LU R17, [R1+0x10] ;  /* 0x0000100001117983 */ /* 0x000ea20000300800 */
[----:B------:R-:W1:Y:S01]  /*4560*/  LDC.64 R2, c[0x0][0x878] ;  /* 0x00021e00ff027b82 */ /* 0x000e620000000a00 */
[----:B------:R-:W-:Y:S01]  /*4570*/  ULDC UR7, c[0x0][0x870] ;  /* 0x00021c0000077ab9 */ /* 0x000fe20000000800 */
[----:B------:R-:W-:Y:S01]  /*4580*/  ULDC UR6, c[0x0][0x80c] ;  /* 0x0002030000067ab9 */ /* 0x000fe20000000800 */
[----:B------:R-:W3:Y:S04]  /*4590*/  LDL.LU R120, [R1+0xc] ;  /* 0x00000c0001787983 */ /* 0x000ee80000300800 */
[----:B------:R-:W5:Y:S01]  /*45a0*/  LDL.LU R16, [R1+0x14] ;  /* 0x0000140001107983 */ /* 0x000f620000300800 */
[----:B------:R-:W4:Y:S01]  /*45b0*/  LDC R0, c[0x0][0x850] ;  /* 0x00021400ff007b82 */ /* 0x000f220000000800 */
[----:B------:R-:W4:Y:S07]  /*45c0*/  S2R R8, SR_TID.X ;  /* 0x0000000000087919 */ /* 0x000f2e0000002100 */
[----:B------:R-:W4:Y:S01]  /*45d0*/  S2UR UR5, SR_CgaCtaId ;  /* 0x00000000000579c3 */ /* 0x000f220000008800 */
[----:B-1----:R-:W-:Y:S01]  /*45e0*/  ISETP.NE.U32.AND P0, PT, R2, RZ, PT ;  /* 0x000000ff0200720c */ /* 0x002fe20003f05070 */
[----:B------:R-:W-:-:S06]  /*45f0*/  UMOV UR4, 0x400 ;  /* 0x0000040000047882 */ /* 0x000fcc0000000000 */
[----:B------:R-:W1:Y:S01]  /*4600*/  LDC.64 R18, c[0x0][0x820] ;  /* 0x00020800ff127b82 */ /* 0x000e620000000a00 */
[----:B------:R-:W-:-:S07]  /*4610*/  ISETP.NE.AND.EX P0, PT, R3, RZ, PT, P0 ;  /* 0x000000ff0300720c */ /* 0x000fce0003f05300 */
[----:B------:R-:W1:Y:S08]  /*4620*/  LDC.64 R20, c[0x0][0x848] ;  /* 0x00021200ff147b82 */ /* 0x000e700000000a00 */
[----:B------:R-:W3:Y:S08]  /*4630*/  @P0 LDC.64 R2, c[0x0][0x878] ;  /* 0x00021e00ff020b82 */ /* 0x000ef00000000a00 */
[----:B------:R-:W1:Y:S01]  /*4640*/  LDC.64 R22, c[0x0][0x800] ;  /* 0x00020000ff167b82 */ /* 0x000e620000000a00 */
[----:B---3--:R-:W-:-:S06]  /*4650*/  @P0 IMAD.WIDE R2, R120, 0x4, R2 ;  /* 0x0000000478020825 */ /* 0x008fcc00078e0202 */
[----:B------:R3:W2:Y:S01]  /*4660*/  @P0 LDG.E R3, desc[UR38][R2.64] ;  /* 0x0000002602030981 */ /* 0x0006a2000c1e1900 */
[----:B------:R-:W-:Y:S01]  /*4670*/  BAR.SYNC.DEFER_BLOCKING 0x1, 0x180 ;  /* 0x0046000000007b1d */ /* 0x000fe20000010000 */
[----:B----4-:R-:W-:Y:S01]  /*4680*/  ISETP.NE.AND P2, PT, R0, 0x1, PT ;  /* 0x000000010000780c */ /* 0x010fe20003f45270 */
[C---:B------:R-:W-:Y:S01]  /*4690*/  VIADD R15, R8.reuse, 0xffffff80 ;  /* 0xffffff80080f7836 */ /* 0x040fe20000000000 */
[----:B------:R-:W-:Y:S01]  /*46a0*/  ISETP.NE.AND P1, PT, R8, 0x80, PT ;  /* 0x000000800800780c */ /* 0x000fe20003f25270 */
[----:B------:R-:W-:Y:S01]  /*46b0*/  IMAD R9, R120, UR6, RZ ;  /* 0x0000000678097c24 */ /* 0x000fe2000f8e02ff */
[----:B------:R-:W-:Y:S01]  /*46c0*/  ULEA UR4, UR5, UR4, 0x18 ;  /* 0x0000000405047291 */ /* 0x000fe2000f8ec03f */
[----:B------:R-:W-:Y:S01]  /*46d0*/  BSSY B0, `(.L_x_3692) ;  /* 0x0000051000007945 */ /* 0x000fe20003800000 */
[----:B------:R-:W-:Y:S02]  /*46e0*/  SHF.R.S32.HI R4, RZ, 0x1f, R15 ;  /* 0x0000001fff047819 */ /* 0x000fe4000001140f */
[----:B------:R-:W-:-:S02]  /*46f0*/  SHF.R.S32.HI R12, RZ, 0x1f, R9 ;  /* 0x0000001fff0c7819 */ /* 0x000fc40000011409 */
[----:B------:R-:W-:-:S03]  /*4700*/  LEA.HI R6, R4, R15, RZ, 0x7 ;  /* 0x0000000f04067211 */ /* 0x000fc600078f38ff */
[----:B------:R-:W3:Y:S01]  /*4710*/  @P2 LDC R5, c[0x0][0x854] ;  /* 0x00021500ff052b82 */ /* 0x000ee20000000800 */
[----:B------:R-:W-:Y:S02]  /*4720*/  LOP3.LUT R4, R6, 0x3fffff80, RZ, 0xc0, !PT ;  /* 0x3fffff8006047812 */ /* 0x000fe400078ec0ff */
[----:B------:R-:W-:Y:S01]  /*4730*/  SHF.R.S32.HI R11, RZ, 0x7, R6 ;  /* 0x00000007ff0b7819 */ /* 0x000fe20000011406 */
[----:B-----5:R-:W-:Y:S02]  /*4740*/  IMAD.MOV.U32 R6, RZ, RZ, R16 ;  /* 0x000000ffff067224 */ /* 0x020fe400078e0010 */
[----:B------:R-:W-:Y:S02]  /*4750*/  IMAD.IADD R4, R15, 0x1, -R4 ;  /* 0x000000010f047824 */ /* 0x000fe400078e0a04 */
[----:B------:R-:W4:Y:S02]  /*4760*/  @P2 LDC R7, c[0x0][0x858] ;  /* 0x00021600ff072b82 */ /* 0x000f240000000800 */
[----:B------:R-:W-:-:S02]  /*4770*/  IMAD R11, R11, 0x600, R4 ;  /* 0x000006000b0b7824 */ /* 0x000fc400078e0204 */
[----:B---3--:R-:W-:-:S04]  /*4780*/  @P2 IMAD.HI.U32 R2, R16, R5, RZ ;  /* 0x0000000510022227 */ /* 0x008fc800078e00ff */
[----:B--2---:R-:W-:Y:S01]  /*4790*/  IMAD R5, R17, UR7, RZ ;  /* 0x0000000711057c24 */ /* 0x004fe2000f8e02ff */
[----:B----4-:R-:W-:-:S03]  /*47a0*/  @P2 SHF.R.U32.HI R6, RZ, R7, R2 ;  /* 0x00000007ff062219 */ /* 0x010fc60000011602 */
[----:B------:R-:W-:Y:S01]  /*47b0*/  IMAD R10, R5, UR6, RZ ;  /* 0x00000006050a7c24 */ /* 0x000fe2000f8e02ff */
[----:B------:R-:W-:Y:S01]  /*47c0*/  ISETP.NE.AND P2, PT, R15, RZ, PT ;  /* 0x000000ff0f00720c */ /* 0x000fe20003f45270 */
[----:B------:R-:W-:Y:S01]  /*47d0*/  ULDC.64 UR6, c[0x0][0x868] ;  /* 0x00021a0000067ab9 */ /* 0x000fe20000000a00 */
[--C-:B------:R-:W-:Y:S02]  /*47e0*/  SHF.R.S32.HI R13, RZ, 0x1f, R6.reuse ;  /* 0x0000001fff0d7819 */ /* 0x100fe40000011406 */
[----:B------:R-:W-:Y:S01]  /*47f0*/  IADD3 R14, P3, P4, R10, R9, R6 ;  /* 0x000000090a0e7210 */ /* 0x000fe20007c7e006 */
[----:B------:R-:W-:Y:S01]  /*4800*/  IMAD.SHL.U32 R9, R11, 0x4, RZ ;  /* 0x000000040b097824 */ /* 0x000fe200078e00ff */
[----:B------:R-:W-:Y:S01]  /*4810*/  SHF.R.S32.HI R10, RZ, 0x1f, R10 ;  /* 0x0000001fff0a7819 */ /* 0x000fe2000001140a */
[----:B------:R-:W-:-:S03]  /*4820*/  IMAD R11, R17, 0x4800, RZ ;  /* 0x00004800110b7824 */ /* 0x000fc600078e02ff */
        /* <DEDUP_REMOVED lines=9> */
[----:B------:R4:W-:Y:S03]  /*48c0*/  STS.128 [R7], R24 ;  /* 0x0000001807007388 */ /* 0x0009e60000000c00 */
        /* <DEDUP_REMOVED lines=9> */
[----:B----4-:R-:W3:Y:S01]  /*4960*/  LDC.64 R24, c[0x0][0x828] ;  /* 0x00020a00ff187b82 */ /* 0x010ee20000000a00 */
[C---:B------:R-:W-:Y:S01]  /*4970*/  IMAD R13, R6.reuse, R3, R10 ;  /* 0x00000003060d7224 */ /* 0x040fe200078e020a */
[----:B------:R-:W-:Y:S01]  /*4980*/  SHF.R.S32.HI R10, RZ, 0x1f, R120 ;  /* 0x0000001fff0a7819 */ /* 0x000fe20000011478 */
[----:B------:R2:W-:Y:S01]  /*4990*/  STS.128 [R7+0x2000], R40 ;  /* 0x0020002807007388 */ /* 0x0005e20000000c00 */
[----:B------:R-:W-:Y:S01]  /*49a0*/  IMAD R17, R6, R5, R12 ;  /* 0x0000000506117224 */ /* 0x000fe200078e020c */
[----:B------:R-:W-:Y:S01]  /*49b0*/  SHF.L.U64.HI R12, R14, 0x2, R15 ;  /* 0x000000020e0c7819 */ /* 0x000fe2000001020f */
[----:B------:R-:W-:Y:S01]  /*49c0*/  IMAD.WIDE.U32 R2, R6, R2, R8 ;  /* 0x0000000206027225 */ /* 0x000fe200078e0008 */
[----:B------:R2:W-:Y:S01]  /*49d0*/  STS.128 [R7+0x2800], R44 ;  /* 0x0028002c07007388 */ /* 0x0005e20000000c00 */
[----:B------:R-:W-:-:S02]  /*49e0*/  SEL R11, R10, RZ, !P0 ;  /* 0x000000ff0a0b7207 */ /* 0x000fc40004000000 */
[----:B------:R-:W-:Y:S01]  /*49f0*/  IMAD.WIDE.U32 R4, R6, R4, R8 ;  /* 0x0000000406047225 */ /* 0x000fe200078e0008 */
[----:B------:R2:W-:Y:S01]  /*4a00*/  STS.128 [R7+0x3000], R48 ;  /* 0x0030003007007388 */ /* 0x0005e20000000c00 */
[----:B------:R-:W-:Y:S02]  /*4a10*/  SEL R9, R120, RZ, !P0 ;  /* 0x000000ff78097207 */ /* 0x000fe40004000000 */
[----:B-1----:R-:W-:Y:S01]  /*4a20*/  IMAD R8, R11, R18, RZ ;  /* 0x000000120b087224 */ /* 0x002fe200078e02ff */
[----:B------:R2:W-:Y:S01]  /*4a30*/  STS.128 [R7+0x3800], R52 ;  /* 0x0038003407007388 */ /* 0x0005e20000000c00 */
[----:B------:R-:W-:Y:S02]  /*4a40*/  IMAD.SHL.U32 R14, R14, 0x4, RZ ;  /* 0x000000040e0e7824 */ /* 0x000fe400078e00ff */
[----:B------:R-:W-:Y:S01]  /*4a50*/  IMAD.IADD R3, R3, 0x1, R13 ;  /* 0x0000000103037824 */ /* 0x000fe200078e020d */
[----:B------:R2:W-:Y:S01]  /*4a60*/  STS.128 [R7+0x4000], R56 ;  /* 0x0040003807007388 */ /* 0x0005e20000000c00 */
[----:B------:R-:W-:-:S02]  /*4a70*/  IMAD.IADD R5, R5, 0x1, R17 ;  /* 0x0000000105057824 */ /* 0x000fc400078e0211 */
[----:B------:R-:W-:Y:S01]  /*4a80*/  IMAD R13, R9, R19, R8 ;  /* 0x00000013090d7224 */ /* 0x000fe200078e0208 */
[----:B------:R2:W-:Y:S01]  /*4a90*/  STS.128 [R7+0x4800], R60 ;  /* 0x0048003c07007388 */ /* 0x0005e20000000c00 */
[----:B------:R-:W-:Y:S01]  /*4aa0*/  IMAD R10, R11, R20, RZ ;  /* 0x000000140b0a7224 */ /* 0x000fe200078e02ff */
[----:B------:R-:W-:Y:S01]  /*4ab0*/  IADD3 R8, P0, R14, UR6, RZ ;  /* 0x000000060e087c10 */ /* 0x000fe2000ff1e0ff */
[C---:B------:R-:W-:Y:S01]  /*4ac0*/  IMAD.WIDE.U32 R2, R9.reuse, R18, R2 ;  /* 0x0000001209027225 */ /* 0x040fe200078e0002 */
[----:B------:R2:W-:Y:S03]  /*4ad0*/  STS.128 [R7+0x5000], R64 ;  /* 0x0050004007007388 */ /* 0x0005e60000000c00 */
[----:B------:R-:W-:Y:S01]  /*4ae0*/  IMAD.WIDE.U32 R4, R9, R20, R4 ;  /* 0x0000001409047225 */ /* 0x000fe200078e0004 */
[----:B------:R2:W-:Y:S01]  /*4af0*/  STS.128 [R7+0x5800], R68 ;  /* 0x0058004407007388 */ /* 0x0005e20000000c00 */
[----:B------:R-:W-:-:S02]  /*4b00*/  LEA R22, P3, R2, R22, 0x2 ;  /* 0x0000001602167211 */ /* 0x000fc400078610ff */
[----:B------:R-:W-:Y:S01]  /*4b10*/  IMAD.MOV R15, RZ, RZ, -R6 ;  /* 0x000000ffff0f7224 */ /* 0x000fe200078e0a06 */
[----:B---3--:R-:W-:Y:S01]  /*4b20*/  LEA R24, P4, R4, R24, 0x2 ;  /* 0x0000001804187211 */ /* 0x008fe200078810ff */
[----:B------:R-:W-:Y:S01]  /*4b30*/  IMAD R11, R9, R21, R10 ;  /* 0x00000015090b7224 */ /* 0x000fe200078e020a */
[----:B------:R-:W-:Y:S01]  /*4b40*/  IADD3.X R9, R12, UR7, RZ, P0, !PT ;  /* 0x000000070c097c10 */ /* 0x000fe200087fe4ff */
[----:B------:R-:W-:Y:S02]  /*4b50*/  IMAD R17, R0, R15, R16 ;  /* 0x0000000f00117224 */ /* 0x000fe400078e0210 */
[----:B------:R-:W-:Y:S02]  /*4b60*/  IMAD.IADD R10, R3, 0x1, R13 ;  /* 0x00000001030a7824 */ /* 0x000fe400078e020d */
[----:B------:R-:W-:Y:S01]  /*4b70*/  IMAD.IADD R6, R5, 0x1, R11 ;  /* 0x0000000105067824 */ /* 0x000fe200078e020b */
[----:B--2---:R-:W-:Y:S06]  /*4b80*/  @P2 BRA `(.L_x_3693) ;  /* 0x0000000000142947 */ /* 0x004fec0003800000 */
.L_x_3694:
[----:B------:R-:W2:Y:S04]  /*4b90*/  LDG.E.STRONG.GPU R0, desc[UR38][R8.64] ;  /* 0x0000002608007981 */ /* 0x000ea8000c1ef900 */
[----:B--2---:R-:W-:Y:S01]  /*4ba0*/  CCTL.IVALL ;  /* 0x00000000ff00798f */ /* 0x004fe20002000000 */
[----:B------:R-:W-:Y:S05]  /*4bb0*/  YIELD ;  /* 0x0000000000007946 */ /* 0x000fea0003800000 */
[----:B------:R-:W-:-:S13]  /*4bc0*/  ISETP.NE.AND P0, PT, R0, R17, PT ;  /* 0x000000110000720c */ /* 0x000fda0003f05270 */
[----:B------:R-:W-:Y:S05]  /*4bd0*/  @P0 BRA `(.L_x_3694) ;  /* 0xfffffffc00ec0947 */ /* 0x000fea000383ffff */
.L_x_3693:
[----:B------:R-:W-:Y:S05]  /*4be0*/  BSYNC B0 ;  /* 0x0000000000007941 */ /* 0x000fea0003800000 */
.L_x_3692:
[----:B------:R-:W-:Y:S01]  /*4bf0*/  UMOV UR5, 0xffffffff ;  /* 0xffffffff00057882 */ /* 0x000fe20000000000 */
[----:B------:R-:W-:Y:S02]  /*4c00*/  LEA.HI.X R10, R2, R23, R10, 0x2, P3 ;  /* 0x00000017020a7211 */ /* 0x000fe400018f140a */
[----:B------:R-:W-:Y:S01]  /*4c10*/  LEA.HI.X R6, R4, R25, R6, 0x2, P4 ;  /* 0x0000001904067211 */ /* 0x000fe200020f1406 */
[----:B------:R-:W-:Y:S06]  /*4c20*/  BRA.DIV UR5, `(.L_x_3695) ;  /* 0x0000005605ec7947 */ /* 0x000fec000b800000 */
[----:B------:R-:W-:Y:S01]  /*4c30*/  NOP ;  /* 0x0000000000007918 */ /* 0x000fe20000000000 */
.L_x_3807:
        /* <DEDUP_REMOVED lines=16> */
.L_x_3698:
[----:B------:R-:W-:Y:S01]  /*4d40*/  @P0 ELECT P2, URZ, PT ;  /* 0x00000000003f082f */ /* 0x000fe20003840000 */
[----:B------:R1:W-:-:S12]  /*4d50*/  UBLKRED.G.S.ADD.F32.RN [UR6], [UR4], UR5, desc[UR8] ;  /* 0x00000806040073bb */ /* 0x0003d800080a1405 */
[----:B------:R-:W-:Y:S02]  /*4d60*/  @P2 PLOP3.LUT P0, PT, P2, PT, PT, 0x8, 0x0 ;  /* 0x000000000000281c */ /* 0x000fe4000170e170 */
[----:B------:R-:W-:-:S11]  /*4d70*/  PLOP3.LUT P2, PT, PT, PT, PT, 0x8, 0x0 ;  /* 0x000000000000781c */ /* 0x000fd60003f4e170 */
[----:B-1----:R-:W-:Y:S05]  /*4d80*/  @P0 BRA.U.ANY `(.L_x_3698) ;  /* 0xfffffffd00ec0947 */ /* 0x002fea000393ffff */
[----:B------:R0:W-:Y:S01]  /*4d90*/  UTMACMDFLUSH ;  /* 0x00000000000079b7 */ /* 0x0001e20000000000 */
[----:B------:R-:W-:-:S04]  /*4da0*/  DEPBAR.LE SB0, 0x0 ;  /* 0x000080000000791a */ /* 0x000fc80000000000 */
.L_x_3697:
[----:B------:R-:W-:Y:S05]  /*4db0*/  BSYNC B0 ;  /* 0x0000000000007941 */ /* 0x000fea0003800000 */
.L_x_3696:
        /* <DEDUP_REMOVED lines=14> */
.L_x_3700:
[----:B------:R-:W-:Y:S05]  /*4ea0*/  BSYNC B0 ;  /* 0x0000000000007941 */ /* 0x000fea0003800000 */
.L_x_3699:
        /* <DEDUP_REMOVED lines=18> */
.L_x_3703:
[----:B------:R-:W2:Y:S04]  /*4fd0*/  LDG.E.STRONG.GPU R0, desc[UR38][R2.64] ;  /* 0x0000002602007981 */ /* 0x000ea8000c1ef900 */
[----:B--2---:R-:W-:Y:S01]  /*4fe0*/  CCTL.IVALL ;  /* 0x00000000ff00798f */ /* 0x004fe20002000000 */
[----:B------:R-:W-:Y:S05]  /*4ff0*/  YIELD ;  /* 0x0000000000007946 */ /* 0x000fea0003800000 */
[----:B------:R-:W-:-:S13]  /*5000*/  ISETP.NE.AND P0, PT, R0, R17, PT ;  /* 0x000000110000720c */ /* 0x000fda0003f05270 */
[----:B------:R-:W-:Y:S05]  /*5010*/  @P0 BRA `(.L_x_3703) ;  /* 0xfffffffc00ec0947 */ /* 0x000fea000383ffff */
.L_x_3702:
[----:B------:R-:W-:Y:S05]  /*5020*/  BSYNC B0 ;  /* 0x0000000000007941 */ /* 0x000fea0003800000 */
.L_x_3701:
[----:B------:R-:W-:-:S03]  /*5030*/  UMOV UR5, 0xffffffff ;  /* 0xffffffff00057882 */ /* 0x000fc60000000000 */
[----:B------:R-:W-:Y:S05]  /*5040*/  BRA.DIV UR5, `(.L_x_3704) ;  /* 0x0000005605007947 */ /* 0x000fea000b800000 */
[----:B------:R-:W-:Y:S01]  /*5050*/  NOP ;  /* 0x0000000000007918 */ /* 0x000fe20000000000 */
.L_x_3810:
        /* <DEDUP_REMOVED lines=16> */
.L_x_3707:
[----:B------:R-:W-:Y:S01]  /*5160*/  @P0 ELECT P2, URZ, PT ;  /* 0x00000000003f082f */ /* 0x000fe20003840000 */
[----:B------:R2:W-:-:S12]  /*5170*/  UBLKRED.G.S.ADD.F32.RN [UR6], [UR4], UR5, desc[UR8] ;  /* 0x00000806040073bb */ /* 0x0005d800080a1405 */
[----:B------:R-:W-:Y:S02]  /*5180*/  @P2 PLOP3.LUT P0, PT, P2, PT, PT, 0x8, 0x0 ;  /* 0x000000000000281c */ /* 0x000fe4000170e170 */
[----:B------:R-:W-:-:S11]  /*5190*/  PLOP3.LUT P2, PT, PT, PT, PT, 0x8, 0x0 ;  /* 0x000000000000781c */ /* 0x000fd60003f4e170 */
[----:B--2---:R-:W-:Y:S05]  /*51a0*/  @P0 BRA.U.ANY `(.L_x_3707) ;  /* 0xfffffffd00ec0947 */ /* 0x004fea000393ffff */
[----:B------:R0:W-:Y:S01]  /*51b0*/  UTMACMDFLUSH ;  /* 0x00000000000079b7 */ /* 0x0001e20000000000 */
[----:B------:R-:W-:-:S04]  /*51c0*/  DEPBAR.LE SB0, 0x0 ;  /* 0x000080000000791a */ /* 0x000fc80000000000 */
.L_x_3706:
[----:B------:R-:W-:Y:S05]  /*51d0*/  BSYNC B0 ;  /* 0x0000000000007941 */ /* 0x000fea0003800000 */
.L_x_3705:
        /* <DEDUP_REMOVED lines=14> */
.L_x_3661:
        /* <DEDUP_REMOVED lines=29> */
.L_x_3709:
[----:B------:R-:W-:Y:S01]  /*5490*/  ULDC UR9, c[0x0][0x8cc] ;  /* 0x0002330000097ab9 */ /* 0x000fe20000000800 */
[----:B------:R-:W-:Y:S01]  /*54a0*/  UMOV UR7, UR8 ;  /* 0x0000000800077c82 */ /* 0x000fe20008000000 */
[----:B------:R-:W-:-:S11]  /*54b0*/  UISETP.NE.AND UP0, UPT, UR9, 0x1, UPT ;  /* 0x000000010900788c */ /* 0x000fd6000bf05270 */
[----:B------:R-:W-:Y:S02]  /*54c0*/  @UP0 ULDC.64 UR10, c[0x0][0x8d0] ;  /* 0x00023400000a0ab9 */ /* 0x000fe40000000a00 */
[----:B------:R-:W-:-:S04]  /*54d0*/  UIMAD.WIDE.U32 UR4, UR8, UR10, URZ ;  /* 0x0000000a080472a5 */ /* 0x000fc8000f8e003f */
[----:B------:R-:W-:-:S04]  /*54e0*/  @UP0 USHF.R.U32.HI UR7, URZ, UR11, UR5 ;  /* 0x0000000b3f070299 */ /* 0x000fc80008011605 */
[----:B------:R-:W-:-:S12]  /*54f0*/  UIMAD UR4, UR7, UR9, URZ ;  /* 0x00000009070472a4 */ /* 0x000fd8000f8e023f */
.L_x_3710:
        /* <DEDUP_REMOVED lines=23> */
.L_x_3711:
        /* <DEDUP_REMOVED lines=13> */
.L_x_3713:
[----:B------:R-:W-:-:S05]  /*5740*/  ULDC UR4, c[0x0][0x8f4] ;  /* 0x00023d0000047ab9 */ /* 0x000fca0000000800 */
.L_x_3712:
        /* <DEDUP_REMOVED lines=48> */
.L_x_3714:
        /* <DEDUP_REMOVED lines=13> */
.L_x_3715:
        /* <DEDUP_REMOVED lines=12> */
.L_x_3716:
        /* <DEDUP_REMOVED lines=68> */
.L_x_3720:
[----:B------:R-:W2:Y:S04]  /*6020*/  LDG.E.STRONG.GPU R4, desc[UR38][R2.64] ;  /* 0x0000002602047981 */ /* 0x000ea8000c1ef900 */
[----:B--2---:R-:W-:Y:S01]  /*6030*/  CCTL.IVALL ;  /* 0x00000000ff00798f */ /* 0x004fe20002000000 */
[----:B------:R-:W-:Y:S05]  /*6040*/  YIELD ;  /* 0x0000000000007946 */ /* 0x000fea0003800000 */
[----:B------:R-:W-:-:S13]  /*6050*/  ISETP.NE.AND P1, PT, R4, R5, PT ;  /* 0x000000050400720c */ /* 0x000fda0003f25270 */
[----:B------:R-:W-:Y:S05]  /*6060*/  @P1 BRA `(.L_x_3720) ;  /* 0xfffffffc00ec1947 */ /* 0x000fea000383ffff */
.L_x_3719:
[----:B------:R-:W-:Y:S05]  /*6070*/  BSYNC B0 ;  /* 0x0000000000007941 */ /* 0x000fea0003800000 */
.L_x_3718:
[----:B------:R-:W-:-:S03]  /*6080*/  UMOV UR6, 0xffffffff ;  /* 0xffffffff00067882 */ /* 0x000fc60000000000 */
[----:B------:R-:W-:Y:S05]  /*6090*/  BRA.DIV UR6, `(.L_x_3721) ;  /* 0x0000004606087947 */ /* 0x000fea000b800000 */
[----:B------:R-:W-:Y:S01]  /*60a0*/  NOP ;  /* 0x0000000000007918 */ /* 0x000fe20000000000 */
.L_x_3813:
        /* <DEDUP_REMOVED lines=22> */
.L_x_3723:
[----:B------:R-:W-:Y:S05]  /*6210*/  BSYNC B0 ;  /* 0x0000000000007941 */ /* 0x000fea0003800000 */
.L_x_3722:
        /* <DEDUP_REMOVED lines=19> */
.L_x_3725:
[----:B------:R-:W-:Y:S05]  /*6350*/  BSYNC B0 ;  /* 0x0000000000007941 */ /* 0x000fea0003800000 */
.L_x_3724:
        /* <DEDUP_REMOVED lines=20> */
.L_x_3727:
[----:B------:R-:W-:Y:S05]  /*64a0*/  BSYNC B0 ;  /* 0x0000000000007941 */ /* 0x000fea0003800000 */
.L_x_3726:
[----:B------:R-:W-:Y:S06]  /*64b0*/  BAR.ARV 0xa, 0xa0 ;  /* 0x0282800000007b1d */ /* 0x000fec0000002000 */
[----:B------:R-:W-:Y:S04]  /*64c0*/  BSSY B0, `(.L_x_3728) ;  /* 0x0000003000007945 */ /* 0x000fe80003800000 */
[----:B------:R-:W-:Y:S05]  /*64d0*/  @!P0 BRA `(.L_x_3729) ;  /* 0x0000000000048947 */ /* 0x000fea0003800000 */
[----:B------:R-:W-:-:S04]  /*64e0*/  DEPBAR.LE SB0, 0x1 ;  /* 0x000080400000791a */ /* 0x000fc80000000000 */
.L_x_3729:
[----:B------:R-:W-:Y:S05]  /*64f0*/  BSYNC B0 ;  /* 0x0000000000007941 */ /* 0x000fea0003800000 */
.L_x_3728:
[----:B------:R-:W-:Y:S06]  /*6500*/  BAR.ARV 0xb, 0xa0 ;  /* 0x02c2800000007b1d */ /* 0x000fec0000002000 */
[----:B------:R-:W-:Y:S04]  /*6510*/  BSSY B0, `(.L_x_3730) ;  /* 0x0000003000007945 */ /* 0x000fe80003800000 */
[----:B------:R-:W-:Y:S05]  /*6520*/  @!P0 BRA `(.L_x_3731) ;  /* 0x0000000000048947 */ /* 0x000fea0003800000 */
[----:B------:R-:W-:-:S04]  /*6530*/  DEPBAR.LE SB0, 0x0 ;  /* 0x000080000000791a */ /* 0x000fc80000000000 */
.L_x_3731:
[----:B------:R-:W-:Y:S05]  /*6540*/  BSYNC B0 ;  /* 0x0000000000007941 */ /* 0x000fea0003800000 */
.L_x_3730:
        /* <DEDUP_REMOVED lines=19> */
.L_x_3733:
[----:B------:R-:W-:Y:S05]  /*6680*/  BSYNC B0 ;  /* 0x0000000000007941 */ /* 0x000fea0003800000 */
.L_x_3732:
[----:B------:R-:W-:Y:S01]  /*6690*/  UIADD3 UR13, UR12, 0x1, URZ ;  /* 0x000000010c0d7890 */ /* 0x000fe2000fffe03f */
[----:B------:R-:W-:Y:S11]  /*66a0*/  BRA `(.L_x_3734) ;  /* 0x0000000000047947 */ /* 0x000ff60003800000 */
.L_x_3717:
[----:B------:R-:W-:-:S05]  /*66b0*/  UMOV UR13, UR12 ;  /* 0x0000000c000d7c82 */ /* 0x000fca0008000000 */
.L_x_3734:
        /* <DEDUP_REMOVED lines=16> */
.L_x_3767:
        /* <DEDUP_REMOVED lines=18> */
.L_x_3737:
[----:B------:R-:W2:Y:S04]  /*68e0*/  LDG.E.STRONG.GPU R4, desc[UR38][R2.64] ;  /* 0x0000002602047981 */ /* 0x000ea8000c1ef900 */
[----:B--2---:R-:W-:Y:S01]  /*68f0*/  CCTL.IVALL ;  /* 0x00000000ff00798f */ /* 0x004fe20002000000 */
[----:B------:R-:W-:Y:S05]  /*6900*/  YIELD ;  /* 0x0000000000007946 */ /* 0x000fea0003800000 */
[----:B------:R-:W-:-:S13]  /*6910*/  ISETP.NE.AND P1, PT, R4, R5, PT ;  /* 0x000000050400720c */ /* 0x000fda0003f25270 */
[----:B------:R-:W-:Y:S05]  /*6920*/  @P1 BRA `(.L_x_3737) ;  /* 0xfffffffc00ec1947 */ /* 0x000fea000383ffff */
.L_x_3736:
[----:B------:R-:W-:Y:S05]  /*6930*/  BSYNC B0 ;  /* 0x0000000000007941 */ /* 0x000fea0003800000 */
.L_x_3735:
[----:B------:R-:W-:-:S03]  /*6940*/  UMOV UR24, 0xffffffff ;  /* 0xffffffff00187882 */ /* 0x000fc60000000000 */
[----:B------:R-:W-:Y:S05]  /*6950*/  BRA.DIV UR24, `(.L_x_3738) ;  /* 0x0000003a18f47947 */ /* 0x000fea000b800000 */
[----:B------:R-:W-:Y:S01]  /*6960*/  NOP ;  /* 0x0000000000007918 */ /* 0x000fe20000000000 */
.L_x_3816:
        /* <DEDUP_REMOVED lines=19> */
.L_x_3740:
[----:B------:R-:W-:Y:S05]  /*6aa0*/  BSYNC B0 ;  /* 0x0000000000007941 */ /* 0x000fea0003800000 */
.L_x_3739:
        /* <DEDUP_REMOVED lines=14> */
.L_x_3742:
[----:B------:R-:W-:Y:S05]  /*6b90*/  BSYNC B0 ;  /* 0x0000000000007941 */ /* 0x000fea0003800000 */
.L_x_3741:
        /* <DEDUP_REMOVED lines=15> */
.L_x_3744:
[----:B------:R-:W-:Y:S05]  /*6c90*/  BSYNC B0 ;  /* 0x0000000000007941 */ /* 0x000fea0003800000 */
.L_x_3743:
[----:B------:R-:W-:Y:S06]  /*6ca0*/  BAR.ARV 0xa, 0xa0 ;  /* 0x0282800000007b1d */ /* 0x000fec0000002000 */
[----:B------:R-:W-:Y:S04]  /*6cb0*/  BSSY B0, `(.L_x_3745) ;  /* 0x0000003000007945 */ /* 0x000fe80003800000 */
[----:B------:R-:W-:Y:S05]  /*6cc0*/  @!P0 BRA `(.L_x_3746) ;  /* 0x0000000000048947 */ /* 0x000fea0003800000 */
[----:B------:R-:W-:-:S04]  /*6cd0*/  DEPBAR.LE SB0, 0x1 ;  /* 0x000080400000791a */ /* 0x000fc80000000000 */
.L_x_3746:
[----:B------:R-:W-:Y:S05]  /*6ce0*/  BSYNC B0 ;  /* 0x0000000000007941 */ /* 0x000fea0003800000 */
.L_x_3745:
[----:B------:R-:W-:Y:S06]  /*6cf0*/  BAR.ARV 0xb, 0xa0 ;  /* 0x02c2800000007b1d */ /* 0x000fec0000002000 */
[----:B------:R-:W-:Y:S04]  /*6d00*/  BSSY B0, `(.L_x_3747) ;  /* 0x0000003000007945 */ /* 0x000fe80003800000 */
[----:B------:R-:W-:Y:S05]  /*6d10*/  @!P0 BRA `(.L_x_3748) ;  /* 0x0000000000048947 */ /* 0x000fea0003800000 */
[----:B------:R-:W-:-:S04]  /*6d20*/  DEPBAR.LE SB0, 0x0 ;  /* 0x000080000000791a */ /* 0x000fc80000000000 */
.L_x_3748:
[----:B------:R-:W-:Y:S05]  /*6d30*/  BSYNC B0 ;  /* 0x0000000000007941 */ /* 0x000fea0003800000 */
.L_x_3747:
        /* <DEDUP_REMOVED lines=19> */
.L_x_3750:
[----:B------:R-:W-:Y:S05]  /*6e70*/  BSYNC B0 ;  /* 0x0000000000007941 */ /* 0x000fea0003800000 */
.L_x_3749:
        /* <DEDUP_REMOVED lines=16> */
.L_x_3753:
[----:B------:R-:W2:Y:S04]  /*6f80*/  LDG.E.STRONG.GPU R4, desc[UR38][R2.64] ;  /* 0x0000002602047981 */ /* 0x000ea8000c1ef900 */
[----:B--2---:R-:W-:Y:S01]  /*6f90*/  CCTL.IVALL ;  /* 0x00000000ff00798f */ /* 0x004fe20002000000 */
[----:B------:R-:W-:Y:S05]  /*6fa0*/  YIELD ;  /* 0x0000000000007946 */ /* 0x000fea0003800000 */
[----:B------:R-:W-:-:S13]  /*6fb0*/  ISETP.NE.AND P1, PT, R4, R5, PT ;  /* 0x000000050400720c */ /* 0x000fda0003f25270 */
[----:B------:R-:W-:Y:S05]  /*6fc0*/  @P1 BRA `(.L_x_3753) ;  /* 0xfffffffc00ec1947 */ /* 0x000fea000383ffff */
.L_x_3752:
[----:B------:R-:W-:Y:S05]  /*6fd0*/  BSYNC B0 ;  /* 0x0000000000007941 */ /* 0x000fea0003800000 */
.L_x_3751:
[----:B------:R-:W-:-:S03]  /*6fe0*/  UMOV UR22, 0xffffffff ;  /* 0xffffffff00167882 */ /* 0x000fc60000000000 */
[----:B------:R-:W-:Y:S05]  /*6ff0*/  BRA.DIV UR22, `(.L_x_3754) ;  /* 0x0000003616687947 */ /* 0x000fea000b800000 */
[----:B------:R-:W-:Y:S01]  /*7000*/  NOP ;  /* 0x0000000000007918 */ /* 0x000fe20000000000 */
.L_x_3819:
        /* <DEDUP_REMOVED lines=15> */
.L_x_3756:
[----:B------:R-:W-:Y:S05]  /*7100*/  BSYNC B0 ;  /* 0x0000000000007941 */ /* 0x000fea0003800000 */
.L_x_3755:
        /* <DEDUP_REMOVED lines=14> */
.L_x_3758:
[----:B------:R-:W-:Y:S05]  /*71f0*/  BSYNC B0 ;  /* 0x0000000000007941 */ /* 0x000fea0003800000 */
.L_x_3757:
        /* <DEDUP_REMOVED lines=15> */
.L_x_3760:
[----:B------:R-:W-:Y:S05]  /*72f0*/  BSYNC B0 ;  /* 0x0000000000007941 */ /* 0x000fea0003800000 */
.L_x_3759:
[----:B------:R-:W-:Y:S06]  /*7300*/  BAR.ARV 0xa, 0xa0 ;  /* 0x0282800000007b1d */ /* 0x000fec0000002000 */
[----:B------:R-:W-:Y:S04]  /*7310*/  BSSY B0, `(.L_x_3761) ;  /* 0x0000003000007945 */ /* 0x000fe80003800000 */
[----:B------:R-:W-:Y:S05]  /*7320*/  @!P0 BRA `(.L_x_3762) ;  /* 0x0000000000048947 */ /* 0x000fea0003800000 */
[----:B------:R-:W-:-:S04]  /*7330*/  DEPBAR.LE SB0, 0x1 ;  /* 0x000080400000791a */ /* 0x000fc80000000000 */
.L_x_3762:
[----:B------:R-:W-:Y:S05]  /*7340*/  BSYNC B0 ;  /* 0x0000000000007941 */ /* 0x000fea0003800000 */
.L_x_3761:
[----:B------:R-:W-:Y:S06]  /*7350*/  BAR.ARV 0xb, 0xa0 ;  /* 0x02c2800000007b1d */ /* 0x000fec0000002000 */
[----:B------:R-:W-:Y:S04]  /*7360*/  BSSY B0, `(.L_x_3763) ;  /* 0x0000003000007945 */ /* 0x000fe80003800000 */
[----:B------:R-:W-:Y:S05]  /*7370*/  @!P0 BRA `(.L_x_3764) ;  /* 0x0000000000048947 */ /* 0x000fea0003800000 */
[----:B------:R-:W-:-:S04]  /*7380*/  DEPBAR.LE SB0, 0x0 ;  /* 0x000080000000791a */ /* 0x000fc80000000000 */
.L_x_3764:
[----:B------:R-:W-:Y:S05]  /*7390*/  BSYNC B0 ;  /* 0x0000000000007941 */ /* 0x000fea0003800000 */
.L_x_3763:
        /* <DEDUP_REMOVED lines=19> */
.L_x_3766:
[----:B------:R-:W-:Y:S05]  /*74d0*/  BSYNC B0 ;  /* 0x0000000000007941 */ /* 0x000fea0003800000 */
.L_x_3765:
[----:B------:R-:W-:Y:S02]  /*74e0*/  UIADD3 UR13, UR13, 0x2, URZ ;  /* 0x000000020d0d7890 */ /* 0x000fe4000fffe03f */
[----:B------:R-:W-:Y:S02]  /*74f0*/  UIADD3 UR6, UR6, 0x6000, URZ ;  /* 0x0000600006067890 */ /* 0x000fe4000fffe03f */
[----:B------:R-:W-:-:S06]  /*7500*/  UISETP.GE.AND UP0, UPT, UR13, UR7, UPT ;  /* 0x000000070d00728c */ /* 0x000fcc000bf06270 */
[----:B------:R-:W-:-:S13]  /*7510*/  PLOP3.LUT P1, PT, PT, PT, UP0, 0x80, 0x0 ;  /* 0x000000000000781c */ /* 0x000fda0003f2f008 */
[----:B------:R-:W-:Y:S05]  /*7520*/  @!P1 BRA `(.L_x_3767) ;  /* 0xfffffff000a49947 */ /* 0x000fea000383ffff */
[----:B------:R-:W-:Y:S05]  /*7530*/  BRA `(.L_x_3668) ;  /* 0x0000002c00407947 */ /* 0x000fea0003800000 */
.L_x_3708:
        /* <DEDUP_REMOVED lines=21> */
.L_x_3768:
[----:B------:R-:W1:Y:S01]  /*7690*/  LDC R3, c[0x0][0x8cc] ;  /* 0x00023300ff037b82 */ /* 0x000e620000000800 */
[----:B------:R-:W-:Y:S01]  /*76a0*/  IMAD.MOV.U32 R0, RZ, RZ, R5 ;  /* 0x000000ffff007224 */ /* 0x000fe200078e0005 */
[----:B-1----:R-:W-:-:S13]  /*76b0*/  ISETP.NE.AND P0, PT, R3, 0x1, PT ;  /* 0x000000010300780c */ /* 0x002fda0003f05270 */
[----:B------:R-:W1:Y:S02]  /*76c0*/  @P0 LDC.64 R6, c[0x0][0x8d0] ;  /* 0x00023400ff060b82 */ /* 0x000e640000000a00 */
[----:B-1----:R-:W-:-:S05]  /*76d0*/  @P0 IMAD.HI.U32 R4, R5, R6, RZ ;  /* 0x0000000605040227 */ /* 0x002fca00078e00ff */
[----:B------:R-:W-:-:S05]  /*76e0*/  @P0 SHF.R.U32.HI R0, RZ, R7, R4 ;  /* 0x00000007ff000219 */ /* 0x000fca0000011604 */
[----:B------:R-:W-:-:S07]  /*76f0*/  IMAD R3, R0, R3, RZ ;  /* 0x0000000300037224 */ /* 0x000fce00078e02ff */
.L_x_3769:
        /* <DEDUP_REMOVED lines=23> */
.L_x_3770:
        /* <DEDUP_REMOVED lines=10> */
.L_x_3772:
[----:B------:R-:W2:Y:S02]  /*7910*/  LDC R4, c[0x0][0x8f4] ;  /* 0x00023d00ff047b82 */ /* 0x000ea40000000800 */
.L_x_3771:
        /* <DEDUP_REMOVED lines=52> */
.L_x_3774:
        /* <DEDUP_REMOVED lines=11> */
.L_x_3775:
[----:B------:R-:W-:Y:S05]  /*7d10*/  @!P0 BRA `(.L_x_3776) ;  /* 0x00000000000c8947 */ /* 0x000fea0003800000 */
[----:B------:R-:W2:Y:S04]  /*7d20*/  LDG.E R5, desc[UR38][R2.64] ;  /* 0x0000002602057981 */ /* 0x000ea8000c1e1900 */
[----:B------:R-:W2:Y:S02]  /*7d30*/  LDG.E R4, desc[UR38][R2.64+0x4] ;  /* 0x0000042602047981 */ /* 0x000ea4000c1e1900 */
[----:B--2---:R-:W-:-:S07]  /*7d40*/  IMAD.IADD R4, R4, 0x1, -R5 ;  /* 0x0000000104047824 */ /* 0x004fce00078e0a05 */
.L_x_3776:
        /* <DEDUP_REMOVED lines=73> */
.L_x_3820:
        /* <DEDUP_REMOVED lines=9> */
.L_x_3779:
        /* <DEDUP_REMOVED lines=112> */
.L_x_3790:
[----:B-1----:R-:W-:-:S05]  /*8970*/  IMAD.MOV.U32 R6, RZ, RZ, 0x1 ;  /* 0x00000001ff067424 */ /* 0x002fca00078e00ff */
[----:B------:R-:W-:-:S04]  /*8980*/  SHF.L.U32 R6, R6, 0x1f, RZ ;  /* 0x0000001f06067819 */ /* 0x000fc800000006ff */
[----:B------:R-:W1:Y:S02]  /*8990*/  SYNCS.PHASECHK.TRANS64.TRYWAIT P1, [R0+URZ+0x36438], R6 ;  /* 0x03643806000075a7 */ /* 0x000e64000802017f */
[----:B-1----:R-:W-:Y:S05]  /*89a0*/  @!P1 BRA `(.L_x_3782) ;  /* 0x0000001c002c9947 */ /* 0x002fea0003800000 */
.L_x_3821:
[----:B------:R-:W-:Y:S05]  /*89b0*/  @P0 BRA `(.L_x_3783) ;  /* 0x0000000000140947 */ /* 0x000fea0003800000 */
[----:B------:R-:W-:Y:S01]  /*89c0*/  ISETP.NE.AND P1, PT, R18, RZ, PT ;  /* 0x000000ff1200720c */ /* 0x000fe20003f25270 */
[----:B------:R-:W-:-:S04]  /*89d0*/  IMAD.MOV.U32 R3, RZ, RZ, 0x6100 ;  /* 0x00006100ff037424 */ /* 0x000fc800078e00ff */
[----:B------:R2:W-:Y:S08]  /*89e0*/  SYNCS.ARRIVE.TRANS64 RZ, [R0+URZ+0x36430], R3 ;  /* 0x0364300300ff79a7 */ /* 0x0005f0000800003f */
[----:B------:R-:W-:Y:S05]  /*89f0*/  @!P1 BRA `(.L_x_3783) ;  /* 0x0000000000049947 */ /* 0x000fea0003800000 */
[----:B------:R-:W-:Y:S01]  /*8a00*/  BPT.TRAP 0x1 ;  /* 0x000000040000795c */ /* 0x000fe20000300000 */
.L_x_3783:
        /* <DEDUP_REMOVED lines=48> */
.L_x_3822:
[----:B------:R-:W-:Y:S05]  /*8d10*/  @P0 BRA `(.L_x_3785) ;  /* 0x0000000000140947 */ /* 0x000fea0003800000 */
[----:B------:R-:W-:Y:S01]  /*8d20*/  ISETP.NE.AND P1, PT, R18, RZ, PT ;  /* 0x000000ff1200720c */ /* 0x000fe20003f25270 */
[----:B--2---:R-:W-:-:S04]  /*8d30*/  IMAD.MOV.U32 R3, RZ, RZ, 0x6100 ;  /* 0x00006100ff037424 */ /* 0x004fc800078e00ff */
[----:B------:R3:W-:Y:S08]  /*8d40*/  SYNCS.ARRIVE.TRANS64 RZ, [R0+URZ+0x36418], R3 ;  /* 0x0364180300ff79a7 */ /* 0x0007f0000800003f */
[----:B------:R-:W-:Y:S05]  /*8d50*/  @!P1 BRA `(.L_x_3785) ;  /* 0x0000000000049947 */ /* 0x000fea0003800000 */
[----:B------:R-:W-:Y:S01]  /*8d60*/  BPT.TRAP 0x1 ;  /* 0x000000040000795c */ /* 0x000fe20000300000 */
.L_x_3785:
        /* <DEDUP_REMOVED lines=47> */
.L_x_3823:
        /* <DEDUP_REMOVED lines=8> */
.L_x_3787:
        /* <DEDUP_REMOVED lines=37> */
.L_x_3825:
[----:B------:R-:W-:Y:S05]  /*9330*/  @P0 BRA `(.L_x_3789) ;  /* 0x0000000000140947 */ /* 0x000fea0003800000 */
[----:B------:R-:W-:Y:S01]  /*9340*/  ISETP.NE.AND P1, PT, R18, RZ, PT ;  /* 0x000000ff1200720c */ /* 0x000fe20003f25270 */
[----:B--2---:R-:W-:-:S04]  /*9350*/  IMAD.MOV.U32 R5, RZ, RZ, 0x6100 ;  /* 0x00006100ff057424 */ /* 0x004fc800078e00ff */
[----:B------:R3:W-:Y:S08]  /*9360*/  SYNCS.ARRIVE.TRANS64 RZ, [R0+URZ+0x36410], R5 ;  /* 0x0364100500ff79a7 */ /* 0x0007f0000800003f */
[----:B------:R-:W-:Y:S05]  /*9370*/  @!P1 BRA `(.L_x_3789) ;  /* 0x0000000000049947 */ /* 0x000fea0003800000 */
[----:B------:R-:W-:Y:S01]  /*9380*/  BPT.TRAP 0x1 ;  /* 0x000000040000795c */ /* 0x000fe20000300000 */
.L_x_3789:
        /* <DEDUP_REMOVED lines=44> */
.L_x_3781:
[----:B------:R-:W-:Y:S01]  /*9650*/  ISETP.NE.AND P1, PT, R20, RZ, PT ;  /* 0x000000ff1400720c */ /* 0x000fe20003f25270 */
[----:B------:R-:W-:Y:S02]  /*9660*/  IMAD.MOV.U32 R16, RZ, RZ, 0x1 ;  /* 0x00000001ff107424 */ /* 0x000fe400078e00ff */
[----:B------:R-:W-:-:S10]  /*9670*/  IMAD.MOV.U32 R5, RZ, RZ, R14 ;  /* 0x000000ffff057224 */ /* 0x000fd400078e000e */
[----:B------:R-:W-:Y:S05]  /*9680*/  @!P1 BRA `(.L_x_3780) ;  /* 0x00000004008c9947 */ /* 0x000fea0003800000 */
[----:B------:R-:W2:Y:S02]  /*9690*/  SYNCS.PHASECHK.TRANS64.TRYWAIT P1, [R0+URZ+0x36438], R6 ;  /* 0x03643806000075a7 */ /* 0x000ea4000802017f */
[----:B--2---:R-:W-:Y:S05]  /*96a0*/  @!P1 BRA `(.L_x_3791) ;  /* 0x00000010004c9947 */ /* 0x004fea0003800000 */
.L_x_3826:
[----:B------:R-:W-:Y:S05]  /*96b0*/  @P0 BRA `(.L_x_3792) ;  /* 0x0000000000140947 */ /* 0x000fea0003800000 */
[----:B------:R-:W-:Y:S01]  /*96c0*/  ISETP.NE.AND P1, PT, R18, RZ, PT ;  /* 0x000000ff1200720c */ /* 0x000fe20003f25270 */
[----:B------:R-:W-:-:S04]  /*96d0*/  IMAD.MOV.U32 R5, RZ, RZ, 0x6100 ;  /* 0x00006100ff057424 */ /* 0x000fc800078e00ff */
[----:B------:R3:W-:Y:S08]  /*96e0*/  SYNCS.ARRIVE.TRANS64 RZ, [R0+URZ+0x36430], R5 ;  /* 0x0364300500ff79a7 */ /* 0x0007f0000800003f */
[----:B------:R-:W-:Y:S05]  /*96f0*/  @!P1 BRA `(.L_x_3792) ;  /* 0x0000000000049947 */ /* 0x000fea0003800000 */
[----:B------:R-:W-:Y:S01]  /*9700*/  BPT.TRAP 0x1 ;  /* 0x000000040000795c */ /* 0x000fe20000300000 */
.L_x_3792:
        /* <DEDUP_REMOVED lines=42> */
.L_x_3827:
[----:B------:R-:W-:Y:S01]  /*99b0*/  IMAD.MOV.U32 R16, RZ, RZ, RZ ;  /* 0x000000ffff107224 */ /* 0x000fe200078e00ff */
[----:B------:R-:W-:Y:S06]  /*99c0*/  @P0 BRA `(.L_x_3794) ;  /* 0x0000000000140947 */ /* 0x000fec0003800000 */
[----:B------:R-:W-:Y:S01]  /*99d0*/  ISETP.NE.AND P1, PT, R18, RZ, PT ;  /* 0x000000ff1200720c */ /* 0x000fe20003f25270 */
[----:B-1----:R-:W-:-:S04]  /*99e0*/  IMAD.MOV.U32 R5, RZ, RZ, 0x6100 ;  /* 0x00006100ff057424 */ /* 0x002fc800078e00ff */
[----:B------:R2:W-:Y:S08]  /*99f0*/  SYNCS.ARRIVE.TRANS64 RZ, [R0+URZ+0x36418], R5 ;  /* 0x0364180500ff79a7 */ /* 0x0005f0000800003f */
[----:B------:R-:W-:Y:S05]  /*9a00*/  @!P1 BRA `(.L_x_3794) ;  /* 0x0000000000049947 */ /* 0x000fea0003800000 */
[----:B------:R-:W-:Y:S01]  /*9a10*/  BPT.TRAP 0x1 ;  /* 0x000000040000795c */ /* 0x000fe20000300000 */
.L_x_3794:
        /* <DEDUP_REMOVED lines=42> */
.L_x_3780:
[----:B------:R-:W-:-:S04]  /*9cc0*/  SHF.L.U32 R3, R16, 0x1f, RZ ;  /* 0x0000001f10037819 */ /* 0x000fc800000006ff */
[----:B------:R-:W2:Y:S02]  /*9cd0*/  SYNCS.PHASECHK.TRANS64.TRYWAIT P1, [R0+URZ+0x36438], R3 ;  /* 0x03643803000075a7 */ /* 0x000ea4000802017f */
[----:B--2---:R-:W-:Y:S05]  /*9ce0*/  @!P1 BRA `(.L_x_3795) ;  /* 0x0000000800e49947 */ /* 0x004fea0003800000 */
.L_x_3828:
[----:B------:R-:W-:Y:S05]  /*9cf0*/  @P0 BRA `(.L_x_3796) ;  /* 0x0000000000180947 */ /* 0x000fea0003800000 */
[----:B------:R-:W3:Y:S01]  /*9d00*/  S2R R2, SR_TID.X ;  /* 0x0000000000027919 */ /* 0x000ee20000002100 */
[----:B--2---:R-:W-:-:S04]  /*9d10*/  IMAD.MOV.U32 R3, RZ, RZ, 0x6100 ;  /* 0x00006100ff037424 */ /* 0x004fc800078e00ff */
[----:B------:R4:W-:Y:S01]  /*9d20*/  SYNCS.ARRIVE.TRANS64 RZ, [R0+URZ+0x36430], R3 ;  /* 0x0364300300ff79a7 */ /* 0x0009e2000800003f */
[----:B---3--:R-:W-:-:S13]  /*9d30*/  LOP3.LUT P0, RZ, R2, 0x1f, RZ, 0xc0, !PT ;  /* 0x0000001f02ff7812 */ /* 0x008fda000780c0ff */
[----:B----4-:R-:W-:Y:S05]  /*9d40*/  @!P0 BRA `(.L_x_3796) ;  /* 0x0000000000048947 */ /* 0x010fea0003800000 */
[----:B------:R-:W-:Y:S01]  /*9d50*/  BPT.TRAP 0x1 ;  /* 0x000000040000795c */ /* 0x000fe20000300000 */
.L_x_3796:
        /* <DEDUP_REMOVED lines=44> */
.L_x_3777:
[----:B------:R-:W-:Y:S05]  /*a020*/  BSYNC B0 ;  /* 0x0000000000007941 */ /* 0x000fea0003800000 */
.L_x_3773:
[----:B------:R-:W-:-:S03]  /*a030*/  UMOV UR7, 0xffffffff ;  /* 0xffffffff00077882 */ /* 0x000fc60000000000 */
[----:B------:R-:W-:Y:S05]  /*a040*/  BRA.DIV UR7, `(.L_x_3797) ;  /* 0x0000000a07207947 */ /* 0x000fea000b800000 */
[----:B------:R-:W-:-:S13]  /*a050*/  ELECT P6, URZ, PT ;  /* 0x00000000003f782f */ /* 0x000fda00038c0000 */
.L_x_3831:
[----:B------:R-:W-:Y:S05]  /*a060*/  @!P6 BRA `(.L_x_3668) ;  /* 0x000000000074e947 */ /* 0x000fea0003800000 */
[----:B------:R-:W2:Y:S02]  /*a070*/  LDL.LU R3, [R1+0x4] ;  /* 0x0000040001037983 */ /* 0x000ea40000300800 */
[----:B--2---:R-:W-:-:S04]  /*a080*/  LOP3.LUT R3, R3, 0x2, RZ, 0xfc, !PT ;  /* 0x0000000203037812 */ /* 0x004fc800078efcff */
[----:B------:R-:W-:-:S13]  /*a090*/  ISETP.NE.AND P2, PT, R3, 0x3, PT ;  /* 0x000000030300780c */ /* 0x000fda0003f45270 */
[----:B------:R-:W-:Y:S05]  /*a0a0*/  @!P2 BRA `(.L_x_3798) ;  /* 0x000000000004a947 */ /* 0x000fea0003800000 */
[----:B------:R-:W-:Y:S01]  /*a0b0*/  BPT.TRAP 0x1 ;  /* 0x000000040000795c */ /* 0x000fe20000300000 */
.L_x_3798:
        /* <DEDUP_REMOVED lines=15> */
.L_x_3832:
[----:B------:R-:W2:Y:S02]  /*a1b0*/  SYNCS.PHASECHK.TRANS64.TRYWAIT P0, [R3+URZ], R0 ;  /* 0x00000000030075a7 */ /* 0x000ea4000800017f */
[----:B--2---:R-:W-:Y:S05]  /*a1c0*/  @!P0 BRA `(.L_x_3800) ;  /* 0x0000000400f48947 */ /* 0x004fea0003800000 */
.L_x_3833:
[----:B------:R-:W-:Y:S05]  /*a1d0*/  @!P2 BRA `(.L_x_3801) ;  /* 0x000000000004a947 */ /* 0x000fea0003800000 */
[----:B------:R-:W-:Y:S01]  /*a1e0*/  BPT.TRAP 0x1 ;  /* 0x000000040000795c */ /* 0x000fe20000300000 */
.L_x_3801:
[----:B------:R-:W-:-:S07]  /*a1f0*/  SHF.L.U32 R16, R16, 0x1f, RZ ;  /* 0x0000001f10107819 */ /* 0x000fce00000006ff */
.L_x_3802:
[----:B---3--:R3:W4:Y:S02]  /*a200*/  SYNCS.PHASECHK.TRANS64.TRYWAIT P0, [R9+URZ+0x36438], R16 ;  /* 0x03643810090075a7 */ /* 0x008724000800017f */
[----:B----4-:R-:W-:Y:S05]  /*a210*/  @!P0 NANOSLEEP.SYNCS 0x989680 ;  /* 0x009896800000895d */ /* 0x010fea0003900000 */
[----:B------:R-:W4:Y:S02]  /*a220*/  @!P0 SYNCS.PHASECHK.TRANS64 P0, [R9+URZ+0x36438], R16 ;  /* 0x03643810090085a7 */ /* 0x000f24000800007f */
[----:B----4-:R-:W-:Y:S05]  /*a230*/  @!P0 BRA `(.L_x_3802) ;  /* 0xfffffffc00f08947 */ /* 0x010fea000383ffff */
.L_x_3668:
[----:B------:R-:W-:Y:S05]  /*a240*/  BSYNC B6 ;  /* 0x0000000000067941 */ /* 0x000fea0003800000 */
.L_x_3660:
[----:B------:R-:W-:Y:S05]  /*a250*/  EXIT ;  /* 0x000000000000794d */ /* 0x000fea0003800000 */
.L_x_3678:
[----:B------:R-:W-:Y:S02]  /*a260*/  IMAD.MOV.U32 R12, RZ, RZ, RZ ;  /* 0x000000ffff0c7224 */ /* 0x000fe400078e00ff */
[----:B------:R-:W-:Y:S02]  /*a270*/  IMAD.MOV.U32 R11, RZ, RZ, 0x1f ;  /* 0x0000001fff0b7424 */ /* 0x000fe400078e00ff */
[----:B------:R-:W-:-:S07]  /*a280*/  IMAD.MOV.U32 R15, RZ, RZ, -0x1 ;  /* 0xffffffffff0f7424 */ /* 0x000fce00078e00ff */
[----:B----4-:R-:W-:Y:S05]  /*a290*/  WARPSYNC.COLLECTIVE R15, `(.L_x_3803) ;  /* 0x000000000f087348 */ /* 0x010fea0003c00000 */
[----:B------:R1:W2:Y:S02]  /*a2a0*/  SHFL.IDX P6, R14, R13, R12, R11 ;  /* 0x0000000c0d0e7389 */ /* 0x0002a400000c000b */
[----:B-12-4-:R-:W-:Y:S01]  /*a2b0*/  ENDCOLLECTIVE ;  /* 0x000000000000791b */ /* 0x016fe20003800000 */
.L_x_3803:
[----:B------:R-:W-:Y:S05]  /*a2c0*/  BRA `(.L_x_3804) ;  /* 0xffffff7000d07947 */ /* 0x000fea000383ffff */
.L_x_3680:
[----:B--2---:R-:W-:-:S04]  /*a2d0*/  IMAD.U32 R0, RZ, RZ, UR36 ;  /* 0x00000024ff007e24 */ /* 0x004fc8000f8e00ff */
[----:B------:R2:W3:Y:S03]  /*a2e0*/  SYNCS.PHASECHK.TRANS64.TRYWAIT P0, [R0+URZ+0x36400], R10 ;  /* 0x0364000a000075a7 */ /* 0x0004e6000800017f */
[----:B---3--:R-:W-:Y:S05]  /*a2f0*/  @!P0 NANOSLEEP.SYNCS 0x989680 ;  /* 0x009896800000895d */ /* 0x008fea0003900000 */
[----:B------:R-:W3:Y:S02]  /*a300*/  @!P0 SYNCS.PHASECHK.TRANS64 P0, [R0+URZ+0x36400], R10 ;  /* 0x0364000a000085a7 */ /* 0x000ee4000800007f */
[----:B---3--:R-:W-:Y:S05]  /*a310*/  @!P0 BRA `(.L_x_3680) ;  /* 0xfffffffc00ec8947 */ /* 0x008fea000383ffff */
[----:B------:R-:W-:Y:S05]  /*a320*/  BRA `(.L_x_3679) ;  /* 0xffffff74000c7947 */ /* 0x000fea000383ffff */
.L_x_3684:
[----:B---3--:R3:W4:Y:S02]  /*a330*/  SYNCS.PHASECHK.TRANS64.TRYWAIT P1, [R3+URZ+0x36410], R10 ;  /* 0x0364100a030075a7 */ /* 0x008724000802017f */
[----:B----4-:R-:W-:Y:S05]  /*a340*/  @!P1 NANOSLEEP.SYNCS 0x989680 ;  /* 0x009896800000995d */ /* 0x010fea0003900000 */
[----:B------:R-:W4:Y:S02]  /*a350*/  @!P1 SYNCS.PHASECHK.TRANS64 P1, [R3+URZ+0x36410], R10 ;  /* 0x0364100a030095a7 */ /* 0x000f24000802007f */
[----:B----4-:R-:W-:Y:S05]  /*a360*/  @!P1 BRA `(.L_x_3684) ;  /* 0xfffffffc00f09947 */ /* 0x010fea000383ffff */
[----:B------:R-:W-:Y:S05]  /*a370*/  BRA `(.L_x_3683) ;  /* 0xffffff7800cc7947 */ /* 0x000fea000383ffff */
.L_x_3688:
[----:B-1----:R-:W-:-:S04]  /*a380*/  IMAD.U32 R121, RZ, RZ, UR36 ;  /* 0x00000024ff797e24 */ /* 0x002fc8000f8e00ff */
[----:B------:R1:W2:Y:S03]  /*a390*/  SYNCS.PHASECHK.TRANS64.TRYWAIT P1, [R121+URZ+0x36430], R14 ;  /* 0x0364300e790075a7 */ /* 0x0002a6000802017f */
[----:B--2---:R-:W-:Y:S05]  /*a3a0*/  @!P1 NANOSLEEP.SYNCS 0x989680 ;  /* 0x009896800000995d */ /* 0x004fea0003900000 */
[----:B------:R-:W2:Y:S02]  /*a3b0*/  @!P1 SYNCS.PHASECHK.TRANS64 P1, [R121+URZ+0x36430], R14 ;  /* 0x0364300e790095a7 */ /* 0x000ea4000802007f */
[----:B--2---:R-:W-:Y:S05]  /*a3c0*/  @!P1 BRA `(.L_x_3688) ;  /* 0xfffffffc00ec9947 */ /* 0x004fea000383ffff */
[----:B------:R-:W-:Y:S05]  /*a3d0*/  BRA `(.L_x_3687) ;  /* 0xffffff8000f07947 */ /* 0x000fea000383ffff */
.L_x_3695:
[----:B------:R-:W-:Y:S01]  /*a3e0*/  BSSY B0, `(.L_x_3805) ;  /* 0x0000005000007945 */ /* 0x000fe20003800000 */
[----:B------:R-:W-:-:S07]  /*a3f0*/  IMAD.MOV.U32 R15, RZ, RZ, -0x1 ;  /* 0xffffffffff0f7424 */ /* 0x000fce00078e00ff */
[----:B------:R-:W-:Y:S05]  /*a400*/  WARPSYNC.COLLECTIVE R15, `(.L_x_3806) ;  /* 0x000000000f087348 */ /* 0x000fea0003c00000 */
[----:B------:R-:W-:Y:S01]  /*a410*/  NOP ;  /* 0x0000000000007918 */ /* 0x000fe20000000000 */
[----:B------:R-:W-:Y:S01]  /*a420*/  ENDCOLLECTIVE ;  /* 0x000000000000791b */ /* 0x000fe20003800000 */
.L_x_3806:
[----:B------:R-:W-:Y:S05]  /*a430*/  BSYNC B0 ;  /* 0x0000000000007941 */ /* 0x000fea0003800000 */
.L_x_3805:
[----:B------:R-:W-:Y:S05]  /*a440*/  BRA `(.L_x_3807) ;  /* 0xffffffa400fc7947 */ /* 0x000fea000383ffff */
.L_x_3704:
[----:B------:R-:W-:Y:S01]  /*a450*/  BSSY B0, `(.L_x_3808) ;  /* 0x0000005000007945 */ /* 0x000fe20003800000 */
[----:B------:R-:W-:-:S07]  /*a460*/  IMAD.MOV.U32 R15, RZ, RZ, -0x1 ;  /* 0xffffffffff0f7424 */ /* 0x000fce00078e00ff */
[----:B-1----:R-:W-:Y:S05]  /*a470*/  WARPSYNC.COLLECTIVE R15, `(.L_x_3809) ;  /* 0x000000000f087348 */ /* 0x002fea0003c00000 */
[----:B------:R-:W-:Y:S01]  /*a480*/  NOP ;  /* 0x0000000000007918 */ /* 0x000fe20000000000 */
[----:B-1----:R-:W-:Y:S01]  /*a490*/  ENDCOLLECTIVE ;  /* 0x000000000000791b */ /* 0x002fe20003800000 */
.L_x_3809:
[----:B------:R-:W-:Y:S05]  /*a4a0*/  BSYNC B0 ;  /* 0x0000000000007941 */ /* 0x000fea0003800000 */
.L_x_3808:
[----:B------:R-:W-:Y:S05]  /*a4b0*/  BRA `(.L_x_3810) ;  /* 0xffffffa800e87947 */ /* 0x000fea000383ffff */
.L_x_3721:
[----:B------:R-:W-:Y:S01]  /*a4c0*/  BSSY B0, `(.L_x_3811) ;  /* 0x0000005000007945 */ /* 0x000fe20003800000 */
[----:B------:R-:W-:-:S07]  /*a4d0*/  IMAD.MOV.U32 R15, RZ, RZ, -0x1 ;  /* 0xffffffffff0f7424 */ /* 0x000fce00078e00ff */
[----:B------:R-:W-:Y:S05]  /*a4e0*/  WARPSYNC.COLLECTIVE R15, `(.L_x_3812) ;  /* 0x000000000f087348 */ /* 0x000fea0003c00000 */
[----:B------:R-:W-:Y:S01]  /*a4f0*/  NOP ;  /* 0x0000000000007918 */ /* 0x000fe20000000000 */
[----:B------:R-:W-:Y:S01]  /*a500*/  ENDCOLLECTIVE ;  /* 0x000000000000791b */ /* 0x000fe20003800000 */
.L_x_3812:
[----:B------:R-:W-:Y:S05]  /*a510*/  BSYNC B0 ;  /* 0x0000000000007941 */ /* 0x000fea0003800000 */
.L_x_3811:
[----:B------:R-:W-:Y:S05]  /*a520*/  BRA `(.L_x_3813) ;  /* 0xffffffb800e07947 */ /* 0x000fea000383ffff */
.L_x_3738:
[----:B------:R-:W-:Y:S01]  /*a530*/  BSSY B0, `(.L_x_3814) ;  /* 0x0000005000007945 */ /* 0x000fe20003800000 */
[----:B------:R-:W-:-:S07]  /*a540*/  IMAD.MOV.U32 R15, RZ, RZ, -0x1 ;  /* 0xffffffffff0f7424 */ /* 0x000fce00078e00ff */
[----:B------:R-:W-:Y:S05]  /*a550*/  WARPSYNC.COLLECTIVE R15, `(.L_x_3815) ;  /* 0x000000000f087348 */ /* 0x000fea0003c00000 */
[----:B------:R-:W-:Y:S01]  /*a560*/  NOP ;  /* 0x0000000000007918 */ /* 0x000fe20000000000 */
[----:B------:R-:W-:Y:S01]  /*a570*/  ENDCOLLECTIVE ;  /* 0x000000000000791b */ /* 0x000fe20003800000 */
.L_x_3815:
[----:B------:R-:W-:Y:S05]  /*a580*/  BSYNC B0 ;  /* 0x0000000000007941 */ /* 0x000fea0003800000 */
.L_x_3814:
[----:B------:R-:W-:Y:S05]  /*a590*/  BRA `(.L_x_3816) ;  /* 0xffffffc000f47947 */ /* 0x000fea000383ffff */
.L_x_3754:
[----:B------:R-:W-:Y:S01]  /*a5a0*/  BSSY B0, `(.L_x_3817) ;  /* 0x0000005000007945 */ /* 0x000fe20003800000 */
[----:B------:R-:W-:-:S07]  /*a5b0*/  IMAD.MOV.U32 R15, RZ, RZ, -0x1 ;  /* 0xffffffffff0f7424 */ /* 0x000fce00078e00ff */
[----:B------:R-:W-:Y:S05]  /*a5c0*/  WARPSYNC.COLLECTIVE R15, `(.L_x_3818) ;  /* 0x000000000f087348 */ /* 0x000fea0003c00000 */
[----:B------:R-:W-:Y:S01]  /*a5d0*/  NOP ;  /* 0x0000000000007918 */ /* 0x000fe20000000000 */
[----:B------:R-:W-:Y:S01]  /*a5e0*/  ENDCOLLECTIVE ;  /* 0x000000000000791b */ /* 0x000fe20003800000 */
.L_x_3818:
[----:B------:R-:W-:Y:S05]  /*a5f0*/  BSYNC B0 ;  /* 0x0000000000007941 */ /* 0x000fea0003800000 */
.L_x_3817:
[----:B------:R-:W-:Y:S05]  /*a600*/  BRA `(.L_x_3819) ;  /* 0xffffffc800807947 */ /* 0x000fea000383ffff */
.L_x_3778:
[----:B-1----:R1:W2:Y:S02]  /*a610*/  SYNCS.PHASECHK.TRANS64.TRYWAIT P1, [R0+URZ+0x36420], R6 ;  /* 0x03642006000075a7 */ /* 0x0022a4000802017f */
[----:B--2---:R-:W-:Y:S05]  /*a620*/  @!P1 NANOSLEEP.SYNCS 0x989680 ;  /* 0x009896800000995d */ /* 0x004fea0003900000 */
[----:B------:R-:W2:Y:S02]  /*a630*/  @!P1 SYNCS.PHASECHK.TRANS64 P1, [R0+URZ+0x36420], R6 ;  /* 0x03642006000095a7 */ /* 0x000ea4000802007f */
[----:B--2---:R-:W-:Y:S05]  /*a640*/  @!P1 BRA `(.L_x_3778) ;  /* 0xfffffffc00f09947 */ /* 0x004fea000383ffff */
[----:B------:R-:W-:Y:S05]  /*a650*/  BRA `(.L_x_3820) ;  /* 0xffffffd800e07947 */ /* 0x000fea000383ffff */
.L_x_3782:
[----:B-1----:R1:W2:Y:S02]  /*a660*/  SYNCS.PHASECHK.TRANS64.TRYWAIT P1, [R0+URZ+0x36438], R6 ;  /* 0x03643806000075a7 */ /* 0x0022a4000802017f */
[----:B--2---:R-:W-:Y:S05]  /*a670*/  @!P1 NANOSLEEP.SYNCS 0x989680 ;  /* 0x009896800000995d */ /* 0x004fea0003900000 */
[----:B------:R-:W2:Y:S02]  /*a680*/  @!P1 SYNCS.PHASECHK.TRANS64 P1, [R0+URZ+0x36438], R6 ;  /* 0x03643806000095a7 */ /* 0x000ea4000802007f */
[----:B--2---:R-:W-:Y:S05]  /*a690*/  @!P1 BRA `(.L_x_3782) ;  /* 0xfffffffc00f09947 */ /* 0x004fea000383ffff */
[----:B------:R-:W-:Y:S05]  /*a6a0*/  BRA `(.L_x_3821) ;  /* 0xffffffe000c07947 */ /* 0x000fea000383ffff */
.L_x_3784:
[----:B--2---:R2:W3:Y:S02]  /*a6b0*/  SYNCS.PHASECHK.TRANS64.TRYWAIT P1, [R0+URZ+0x36428], R3 ;  /* 0x03642803000075a7 */ /* 0x0044e4000802017f */
[----:B---3--:R-:W-:Y:S05]  /*a6c0*/  @!P1 NANOSLEEP.SYNCS 0x989680 ;  /* 0x009896800000995d */ /* 0x008fea0003900000 */
[----:B------:R-:W3:Y:S02]  /*a6d0*/  @!P1 SYNCS.PHASECHK.TRANS64 P1, [R0+URZ+0x36428], R3 ;  /* 0x03642803000095a7 */ /* 0x000ee4000802007f */
[----:B---3--:R-:W-:Y:S05]  /*a6e0*/  @!P1 BRA `(.L_x_3784) ;  /* 0xfffffffc00f09947 */ /* 0x008fea000383ffff */
[----:B------:R-:W-:Y:S05]  /*a6f0*/  BRA `(.L_x_3822) ;  /* 0xffffffe400847947 */ /* 0x000fea000383ffff */
.L_x_3786:
        /* <DEDUP_REMOVED lines=8> */
.L_x_3788:
[----:B------:R-:W-:-:S07]  /*a780*/  SHF.L.U32 R5, R7, 0x1f, RZ ;  /* 0x0000001f07057819 */ /* 0x000fce00000006ff */
.L_x_3824:
[----:B--2---:R2:W3:Y:S02]  /*a790*/  SYNCS.PHASECHK.TRANS64.TRYWAIT P1, [R0+URZ+0x36420], R5 ;  /* 0x03642005000075a7 */ /* 0x0044e4000802017f */
[----:B---3--:R-:W-:Y:S05]  /*a7a0*/  @!P1 NANOSLEEP.SYNCS 0x989680 ;  /* 0x009896800000995d */ /* 0x008fea0003900000 */
[----:B------:R-:W3:Y:S02]  /*a7b0*/  @!P1 SYNCS.PHASECHK.TRANS64 P1, [R0+URZ+0x36420], R5 ;  /* 0x03642005000095a7 */ /* 0x000ee4000802007f */
[----:B---3--:R-:W-:Y:S05]  /*a7c0*/  @!P1 BRA `(.L_x_3824) ;  /* 0xfffffffc00f09947 */ /* 0x008fea000383ffff */
[----:B------:R-:W-:Y:S05]  /*a7d0*/  BRA `(.L_x_3825) ;  /* 0xffffffe800d47947 */ /* 0x000fea000383ffff */
.L_x_3791:
[----:B--2---:R2:W3:Y:S02]  /*a7e0*/  SYNCS.PHASECHK.TRANS64.TRYWAIT P1, [R0+URZ+0x36438], R6 ;  /* 0x03643806000075a7 */ /* 0x0044e4000802017f */
[----:B---3--:R-:W-:Y:S05]  /*a7f0*/  @!P1 NANOSLEEP.SYNCS 0x989680 ;  /* 0x009896800000995d */ /* 0x008fea0003900000 */
[----:B------:R-:W3:Y:S02]  /*a800*/  @!P1 SYNCS.PHASECHK.TRANS64 P1, [R0+URZ+0x36438], R6 ;  /* 0x03643806000095a7 */ /* 0x000ee4000802007f */
[----:B---3--:R-:W-:Y:S05]  /*a810*/  @!P1 BRA `(.L_x_3791) ;  /* 0xfffffffc00f09947 */ /* 0x008fea000383ffff */
[----:B------:R-:W-:Y:S05]  /*a820*/  BRA `(.L_x_3826) ;  /* 0xffffffec00a07947 */ /* 0x000fea000383ffff */
.L_x_3793:
[----:B-1----:R1:W2:Y:S02]  /*a830*/  SYNCS.PHASECHK.TRANS64.TRYWAIT P1, [R0+URZ+0x36428], R5 ;  /* 0x03642805000075a7 */ /* 0x0022a4000802017f */
[----:B--2---:R-:W-:Y:S05]  /*a840*/  @!P1 NANOSLEEP.SYNCS 0x989680 ;  /* 0x009896800000995d */ /* 0x004fea0003900000 */
[----:B------:R-:W2:Y:S02]  /*a850*/  @!P1 SYNCS.PHASECHK.TRANS64 P1, [R0+URZ+0x36428], R5 ;  /* 0x03642805000095a7 */ /* 0x000ea4000802007f */
[----:B--2---:R-:W-:Y:S05]  /*a860*/  @!P1 BRA `(.L_x_3793) ;  /* 0xfffffffc00f09947 */ /* 0x004fea000383ffff */
[----:B------:R-:W-:Y:S05]  /*a870*/  BRA `(.L_x_3827) ;  /* 0xfffffff0004c7947 */ /* 0x000fea000383ffff */
.L_x_3795:
[----:B--2---:R2:W3:Y:S02]  /*a880*/  SYNCS.PHASECHK.TRANS64.TRYWAIT P1, [R0+URZ+0x36438], R3 ;  /* 0x03643803000075a7 */ /* 0x0044e4000802017f */
[----:B---3--:R-:W-:Y:S05]  /*a890*/  @!P1 NANOSLEEP.SYNCS 0x989680 ;  /* 0x009896800000995d */ /* 0x008fea0003900000 */
[----:B------:R-:W3:Y:S02]  /*a8a0*/  @!P1 SYNCS.PHASECHK.TRANS64 P1, [R0+URZ+0x36438], R3 ;  /* 0x03643803000095a7 */ /* 0x000ee4000802007f */
[----:B---3--:R-:W-:Y:S05]  /*a8b0*/  @!P1 BRA `(.L_x_3795) ;  /* 0xfffffffc00f09947 */ /* 0x008fea000383ffff */
[----:B------:R-:W-:Y:S05]  /*a8c0*/  BRA `(.L_x_3828) ;  /* 0xfffffff400087947 */ /* 0x000fea000383ffff */
.L_x_3797:
[----:B------:R-:W-:Y:S01]  /*a8d0*/  BSSY B0, `(.L_x_3829) ;  /* 0x0000006000007945 */ /* 0x000fe20003800000 */
[----:B------:R-:W-:-:S07]  /*a8e0*/  IMAD.MOV.U32 R15, RZ, RZ, -0x1 ;  /* 0xffffffffff0f7424 */ /* 0x000fce00078e00ff */
[----:B------:R-:W-:Y:S05]  /*a8f0*/  WARPSYNC.COLLECTIVE R15, `(.L_x_3830) ;  /* 0x000000000f0c7348 */ /* 0x000fea0003c00000 */
[----:B------:R-:W-:Y:S02]  /*a900*/  ELECT P6, UR62, PT ;  /* 0x00000000003e782f */ /* 0x000fe400038c0000 */
[----:B------:R-:W-:Y:S01]  /*a910*/  MOV R14, UR62 ;  /* 0x0000003e000e7c02 */ /* 0x000fe20008000f00 */
[----:B------:R-:W-:Y:S10]  /*a920*/  ENDCOLLECTIVE ;  /* 0x000000000000791b */ /* 0x000ff40003800000 */
.L_x_3830:
[----:B------:R-:W-:Y:S05]  /*a930*/  BSYNC B0 ;  /* 0x0000000000007941 */ /* 0x000fea0003800000 */
.L_x_3829:
[----:B------:R-:W-:Y:S05]  /*a940*/  BRA `(.L_x_3831) ;  /* 0xfffffff400c47947 */ /* 0x000fea000383ffff */
.L_x_3799:
[----:B-1----:R1:W2:Y:S02]  /*a950*/  SYNCS.PHASECHK.TRANS64.TRYWAIT P0, [R7+URZ], R4 ;  /* 0x00000004070075a7 */ /* 0x0022a4000800017f */
[----:B--2---:R-:W-:Y:S05]  /*a960*/  @!P0 NANOSLEEP.SYNCS 0x989680 ;  /* 0x009896800000895d */ /* 0x004fea0003900000 */
[----:B------:R-:W2:Y:S02]  /*a970*/  @!P0 SYNCS.PHASECHK.TRANS64 P0, [R7+URZ], R4 ;  /* 0x00000004070085a7 */ /* 0x000ea4000800007f */
[----:B--2---:R-:W-:Y:S05]  /*a980*/  @!P0 BRA `(.L_x_3799) ;  /* 0xfffffffc00f08947 */ /* 0x004fea000383ffff */
[----:B------:R-:W-:Y:S05]  /*a990*/  BRA `(.L_x_3832) ;  /* 0xfffffff800047947 */ /* 0x000fea000383ffff */
.L_x_3800:
[----:B--2---:R2:W3:Y:S02]  /*a9a0*/  SYNCS.PHASECHK.TRANS64.TRYWAIT P0, [R3+URZ], R0 ;  /* 0x00000000030075a7 */ /* 0x0044e4000800017f */
[----:B---3--:R-:W-:Y:S05]  /*a9b0*/  @!P0 NANOSLEEP.SYNCS 0x989680 ;  /* 0x009896800000895d */ /* 0x008fea0003900000 */
[----:B------:R-:W3:Y:S02]  /*a9c0*/  @!P0 SYNCS.PHASECHK.TRANS64 P0, [R3+URZ], R0 ;  /* 0x00000000030085a7 */ /* 0x000ee4000800007f */
[----:B---3--:R-:W-:Y:S05]  /*a9d0*/  @!P0 BRA `(.L_x_3800) ;  /* 0xfffffffc00f08947 */ /* 0x008fea000383ffff */
[----:B------:R-:W-:Y:S05]  /*a9e0*/  BRA `(.L_x_3833) ;  /* 0xfffffff400f87947 */ /* 0x000fea000383ffff */
.L_x_3834:
        /* <DEDUP_REMOVED lines=9> */
.L_x_3881:


//--------------------- .text._ZN7cutlass13device_kernelIN5flash22FlashAttnBwdPreprocessIN4cute5tupleIJNS3_1CILi64EEENS5_ILi192EEEEEENS_6half_tEfNS_4arch4Sm90ELb1ELb1EEEEEvNT_6ParamsE --------------------------
	.section	.text._ZN7cutlass13device_kernelIN5flash22FlashAttnBwdPreprocessIN4cute5tupleIJNS3_1CILi64EEENS5_ILi192EEEEEENS_6half_tEfNS_4arch4Sm90ELb1ELb1EEEEEvNT_6ParamsE,"ax",@progbits
	.align	128
.text._ZN7cutlass13device_kernelIN5flash22FlashAttnBwdPreprocessIN4cute5tupleIJNS3_1CILi64EEENS5_ILi192EEEEEENS_6half_tEfNS_4arch4Sm90ELb1ELb1EEEEEvNT_6ParamsE:
        .type           _ZN7cutlass13device_kernelIN5flash22FlashAttnBwdPreprocessIN4cute5tupleIJNS3_1CILi64EEENS5_ILi192EEEEEENS_6half_tEfNS_4arch4Sm90ELb1ELb1EEEEEvNT_6ParamsE,@function
        .size           _ZN7cutlass13device_kernelIN5flash22FlashAttnBwdPreprocessIN4cute5tupleIJNS3_1CILi64EEENS5_ILi192EEEEEENS_6half_tEfNS_4arch4Sm90ELb1ELb1EEEEEvNT_6ParamsE,(.L_x_3882 - _ZN7cutlass13device_kernelIN5flash22FlashAttnBwdPreprocessIN4cute5tupleIJNS3_1CILi64EEENS5_ILi192EEEEEENS_6half_tEfNS_4arch4Sm90ELb1ELb1EEEEEvNT_6ParamsE)
        .other          _ZN7cutlass13device_kernelIN5flash22FlashAttnBwdPreprocessIN4cute5tupleIJNS3_1CILi64EEENS5_ILi192EEEEEENS_6half_tEfNS_4arch4Sm90ELb1ELb1EEEEEvNT_6ParamsE,@"STO_CUDA_ENTRY STV_DEFAULT"
_ZN7cutlass13device_kernelIN5flash22FlashAttnBwdPreprocessIN4cute5tupleIJNS3_1CILi64EEENS5_ILi192EEEEEENS_6half_tEfNS_4arch4Sm90ELb1ELb1EEEEEvNT_6ParamsE:
        /* <DEDUP_REMOVED lines=17> */
[----:B------:R-:W0:Y:S01]  /*0110*/  S2UR UR6, SR_CTAID.Y ;  /* 0x00000000000679c3 */ /* 0x000e220000002600 */
[----:B------:R-:W1:Y:S02]  /*0120*/  S2R R11, SR_CTAID.X ;  /* 0x00000000000b7919 */ /* 0x000e640000002500 */
[----:B------:R-:W-:Y:S01]  /*0130*/  ISETP.NE.AND.EX P1, PT, R7, RZ, PT, P1 ;  /* 0x000000ff0700720c */ /* 0x000fe20003f25310 */
[----:B------:R-:W3:Y:S01]  /*0140*/  S2R R9, SR_TID.X ;  /* 0x0000000000097919 */ /* 0x000ee20000002100 */
[----:B-1----:R-:W-:Y:S01]  /*0150*/  SHF.L.U32 R10, R11, 0x6, RZ ;  /* 0x000000060b0a7819 */ /* 0x002fe200000006ff */
[----:B0-2---:R-:W-:Y:S10]  /*0160*/  @P2 BRA `(.L_x_3835) ;  /* 0x0000000000102947 */ /* 0x005ff40003800000 */
[----:B------:R-:W-:Y:S05]  /*0170*/  @!P0 BRA `(.L_x_3835) ;  /* 0x00000000000c8947 */ /* 0x000fea0003800000 */
[----:B------:R-:W2:Y:S04]  /*0180*/  LDG.E R0, desc[UR4][R2.64] ;  /* 0x0000000402007981 */ /* 0x000ea8000c1e1900 */
[----:B-----5:R-:W2:Y:S02]  /*0190*/  LDG.E R45, desc[UR4][R2.64+0x4] ;  /* 0x00000404022d7981 */ /* 0x020ea4000c1e1900 */
[----:B--2---:R-:W-:-:S07]  /*01a0*/  IADD3 R45, -R0, R45, RZ ;  /* 0x0000002d002d7210 */ /* 0x004fce0007ffe1ff */
.L_x_3835:
[----:B-----5:R-:W-:-:S13]  /*01b0*/  ISETP.LE.AND P2, PT, R45, R10, PT ;  /* 0x0000000a2d00720c */ /* 0x020fda0003f43270 */
[----:B------:R-:W-:Y:S05]  /*01c0*/  @P1 EXIT P2 ;  /* 0x000000000000194d */ /* 0x000fea0001000000 */
[----:B------:R-:W0:Y:S01]  /*01d0*/  LDC.64 R18, c[0x0][0x230] ;  /* 0x00008c00ff127b82 */ /* 0x000e220000000a00 */
[----:B---3--:R-:W-:Y:S01]  /*01e0*/  SHF.R.S32.HI R0, RZ, 0x1f, R9 ;  /* 0x0000001fff007819 */ /* 0x008fe20000011409 */
[----:B------:R-:W-:Y:S01]  /*01f0*/  USHF.R.S32.HI UR7, URZ, 0x1f, UR6 ;  /* 0x0000001f3f077899 */ /* 0x000fe20008011406 */
[----:B------:R-:W-:Y:S02]  /*0200*/  IADD3 R7, -R10, R45, RZ ;  /* 0x0000002d0a077210 */ /* 0x000fe40007ffe1ff */
[----:B------:R-:W-:Y:S02]  /*0210*/  CS2R R12, SRZ ;  /* 0x00000000000c7805 */ /* 0x000fe4000001ff00 */
[----:B------:R-:W-:Y:S01]  /*0220*/  LEA.HI R6, R0, R9, RZ, 0x3 ;  /* 0x0000000900067211 */ /* 0x000fe200078f18ff */
[----:B------:R-:W-:Y:S01]  /*0230*/  BSSY B0, `(.L_x_3836) ;  /* 0x000002a000007945 */ /* 0x000fe20003800000 */
[----:B------:R-:W-:Y:S01]  /*0240*/  ISETP.GE.AND P2, PT, R9, R7, PT ;  /* 0x000000070900720c */ /* 0x000fe20003f46270 */
[----:B------:R-:W-:Y:S01]  /*0250*/  HFMA2.MMA R5, -RZ, RZ, 0, 0 ;  /* 0x00000000ff057435 */ /* 0x000fe200000001ff */
[----:B------:R-:W-:-:S02]  /*0260*/  LOP3.LUT R8, R6, 0xfffffff8, RZ, 0xc0, !PT ;  /* 0xfffffff806087812 */ /* 0x000fc400078ec0ff */
[----:B------:R-:W-:Y:S02]  /*0270*/  ISETP.GT.OR P2, PT, R9, 0x3f, P2 ;  /* 0x0000003f0900780c */ /* 0x000fe40001744670 */
[----:B------:R-:W-:Y:S02]  /*0280*/  @P0 LEA R0, R44, R15, 0x6 ;  /* 0x0000000f2c000211 */ /* 0x000fe400078e30ff */
[----:B------:R-:W-:Y:S02]  /*0290*/  IADD3 R8, -R8, R9, RZ ;  /* 0x0000000908087210 */ /* 0x000fe40007ffe1ff */
[----:B------:R-:W-:Y:S02]  /*02a0*/  @P0 SHF.R.S32.HI R3, RZ, 0x1f, R0 ;  /* 0x0000001fff030819 */ /* 0x000fe40000011400 */
[----:B------:R-:W-:Y:S02]  /*02b0*/  SHF.L.U32 R64, R8, 0x3, RZ ;  /* 0x0000000308407819 */ /* 0x000fe400000006ff */
[----:B------:R-:W-:-:S02]  /*02c0*/  @P0 LEA.HI R20, R3, R0, RZ, 0x6 ;  /* 0x0000000003140211 */ /* 0x000fc400078f30ff */
[----:B------:R-:W-:Y:S01]  /*02d0*/  SHF.R.S32.HI R65, RZ, 0x1f, R64 ;  /* 0x0000001fff417819 */ /* 0x000fe20000011440 */
[C---:B0-----:R-:W-:Y:S01]  /*02e0*/  IMAD R2, R18.reuse, UR7, RZ ;  /* 0x0000000712027c24 */ /* 0x041fe2000f8e02ff */
[----:B------:R-:W-:Y:S02]  /*02f0*/  @P0 MOV R12, R15 ;  /* 0x0000000f000c0202 */ /* 0x000fe40000000f00 */
[----:B------:R-:W-:Y:S01]  /*0300*/  SHF.R.S32.HI R6, RZ, 0x3, R6 ;  /* 0x00000003ff067819 */ /* 0x000fe20000011406 */
[----:B------:R-:W-:Y:S01]  /*0310*/  IMAD R21, R19, UR6, R2 ;  /* 0x0000000613157c24 */ /* 0x000fe2000f8e0202 */
[----:B------:R-:W-:Y:S01]  /*0320*/  SHF.R.S32.HI R0, RZ, 0x1f, R44 ;  /* 0x0000001fff007819 */ /* 0x000fe2000001142c */
[----:B------:R-:W-:Y:S01]  /*0330*/  IMAD.WIDE.U32 R18, R18, UR6, R64 ;  /* 0x0000000612127c25 */ /* 0x000fe2000f8e0040 */
[----:B------:R-:W-:Y:S02]  /*0340*/  @P0 SHF.R.S32.HI R13, RZ, 0x1f, R15 ;  /* 0x0000001fff0d0819 */ /* 0x000fe4000001140f */
[----:B------:R-:W-:-:S02]  /*0350*/  IADD3 R62, P3, R6, R12, RZ ;  /* 0x0000000c063e7210 */ /* 0x000fc40007f7e0ff */
[----:B------:R-:W-:Y:S02]  /*0360*/  SEL R4, R44, RZ, !P1 ;  /* 0x000000ff2c047207 */ /* 0x000fe40004800000 */
[----:B------:R-:W-:Y:S02]  /*0370*/  MOV R3, 0x7f800000 ;  /* 0x7f80000000037802 */ /* 0x000fe40000000f00 */
[----:B------:R-:W-:Y:S02]  /*0380*/  SHF.R.S32.HI R2, RZ, 0x1f, R6 ;  /* 0x0000001fff027819 */ /* 0x000fe40000011406 */
[----:B------:R-:W-:Y:S01]  /*0390*/  SEL R0, R0, RZ, !P1 ;  /* 0x000000ff00007207 */ /* 0x000fe20004800000 */
[----:B------:R-:W-:Y:S06]  /*03a0*/  @P2 BRA `(.L_x_3837) ;  /* 0x0000000000482947 */ /* 0x000fec0003800000 */
[----:B------:R-:W0:Y:S01]  /*03b0*/  LDC.64 R22, c[0x0][0x290] ;  /* 0x0000a400ff167b82 */ /* 0x000e220000000a00 */
[----:B------:R-:W-:Y:S01]  /*03c0*/  SHF.R.S32.HI R3, RZ, 0x1f, R10 ;  /* 0x0000001fff037819 */ /* 0x000fe2000001140a */
[----:B------:R-:W-:Y:S01]  /*03d0*/  ULDC.64 UR8, c[0x0][0x298] ;  /* 0x0000a60000087ab9 */ /* 0x000fe20000000a00 */
[--C-:B------:R-:W-:Y:S01]  /*03e0*/  SHF.R.S32.HI R15, RZ, 0x1f, R9.reuse ;  /* 0x0000001fff0f7819 */ /* 0x100fe20000011409 */
[----:B------:R-:W-:Y:S01]  /*03f0*/  IMAD R17, R0, UR8, RZ ;  /* 0x0000000800117c24 */ /* 0x000fe2000f8e02ff */
[----:B------:R-:W-:-:S04]  /*0400*/  IADD3 R14, P1, P2, R12, R10, R9 ;  /* 0x0000000a0c0e7210 */ /* 0x000fc80007a3e009 */
[----:B------:R-:W-:Y:S01]  /*0410*/  IADD3.X R15, R13, R3, R15, P1, P2 ;  /* 0x000000030d0f7210 */ /* 0x000fe20000fe440f */
[C---:B0-----:R-:W-:Y:S02]  /*0420*/  IMAD R16, R22.reuse, UR7, RZ ;  /* 0x0000000716107c24 */ /* 0x041fe4000f8e02ff */
[----:B------:R-:W-:-:S04]  /*0430*/  IMAD.WIDE.U32 R14, R22, UR6, R14 ;  /* 0x00000006160e7c25 */ /* 0x000fc8000f8e000e */
[----:B------:R-:W-:-:S05]  /*0440*/  IMAD R3, R23, UR6, R16 ;  /* 0x0000000617037c24 */ /* 0x000fca000f8e0210 */
[----:B------:R-:W-:Y:S01]  /*0450*/  IADD3 R15, R15, R3, RZ ;  /* 0x000000030f0f7210 */ /* 0x000fe20007ffe0ff */
[C---:B------:R-:W-:Y:S02]  /*0460*/  IMAD R3, R4.reuse, UR9, R17 ;  /* 0x0000000904037c24 */ /* 0x040fe4000f8e0211 */
[----:B------:R-:W-:Y:S01]  /*0470*/  IMAD.WIDE.U32 R14, R4, UR8, R14 ;  /* 0x00000008040e7c25 */ /* 0x000fe2000f8e000e */
[----:B------:R-:W-:-:S04]  /*0480*/  ULDC.64 UR8, c[0x0][0x288] ;  /* 0x0000a20000087ab9 */ /* 0x000fc80000000a00 */
[----:B------:R-:W-:Y:S02]  /*0490*/  IADD3 R3, R15, R3, RZ ;  /* 0x000000030f037210 */ /* 0x000fe40007ffe0ff */
[----:B------:R-:W-:-:S04]  /*04a0*/  LEA R16, P1, R14, UR8, 0x2 ;  /* 0x000000080e107c11 */ /* 0x000fc8000f8210ff */
[----:B------:R-:W-:-:S05]  /*04b0*/  LEA.HI.X R17, R14, UR9, R3, 0x2, P1 ;  /* 0x000000090e117c11 */ /* 0x000fca00088f1403 */
[----:B------:R0:W5:Y:S04]  /*04c0*/  LDG.E R3, desc[UR4][R16.64] ;  /* 0x0000000410037981 */ /* 0x000168000c1e1900 */
.L_x_3837:
[----:B------:R-:W-:Y:S05]  /*04d0*/  BSYNC B0 ;  /* 0x0000000000007941 */ /* 0x000fea0003800000 */
.L_x_3836:
[----:B------:R-:W-:Y:S01]  /*04e0*/  @P0 LOP3.LUT R5, R20, 0xffffffc0, RZ, 0xc0, !PT ;  /* 0xffffffc014050812 */ /* 0x000fe200078ec0ff */
[----:B------:R-:W-:Y:S01]  /*04f0*/  ULDC.64 UR8, c[0x0][0x238] ;  /* 0x00008e0000087ab9 */ /* 0x000fe20000000a00 */
[----:B------:R-:W-:Y:S01]  /*0500*/  ISETP.GE.AND P0, PT, R6, R7, PT ;  /* 0x000000070600720c */ /* 0x000fe20003f06270 */
[----:B------:R-:W-:Y:S01]  /*0510*/  IMAD R15, R0, UR8, RZ ;  /* 0x00000008000f7c24 */ /* 0x000fe2000f8e02ff */
[----:B------:R-:W-:Y:S01]  /*0520*/  IADD3 R19, R19, R21, RZ ;  /* 0x0000001513137210 */ /* 0x000fe20007ffe0ff */
[----:B------:R-:W-:Y:S01]  /*0530*/  BSSY B0, `(.L_x_3838) ;  /* 0x0000035000007945 */ /* 0x000fe20003800000 */
[----:B------:R-:W-:Y:S01]  /*0540*/  IADD3.X R63, R2, R13, RZ, P3, !PT ;  /* 0x0000000d023f7210 */ /* 0x000fe20001ffe4ff */
[C---:B------:R-:W-:Y:S01]  /*0550*/  IMAD R35, R4.reuse, UR9, R15 ;  /* 0x0000000904237c24 */ /* 0x040fe2000f8e020f */
[----:B0-----:R-:W-:Y:S01]  /*0560*/  HFMA2.MMA R16, -RZ, RZ, 0, 0 ;  /* 0x00000000ff107435 */ /* 0x001fe200000001ff */
[----:B------:R-:W-:Y:S01]  /*0570*/  IMAD.WIDE.U32 R36, R4, UR8, R18 ;  /* 0x0000000804247c25 */ /* 0x000fe2000f8e0012 */
[----:B------:R-:W-:-:S02]  /*0580*/  CS2R R28, SRZ ;  /* 0x00000000001c7805 */ /* 0x000fc4000001ff00 */
[----:B------:R-:W-:Y:S02]  /*0590*/  CS2R R20, SRZ ;  /* 0x0000000000147805 */ /* 0x000fe4000001ff00 */
[----:B------:R-:W-:Y:S02]  /*05a0*/  CS2R R22, SRZ ;  /* 0x0000000000167805 */ /* 0x000fe4000001ff00 */
[----:B------:R-:W-:Y:S02]  /*05b0*/  CS2R R24, SRZ ;  /* 0x0000000000187805 */ /* 0x000fe4000001ff00 */
[----:B------:R-:W-:Y:S02]  /*05c0*/  CS2R R26, SRZ ;  /* 0x00000000001a7805 */ /* 0x000fe4000001ff00 */
[----:B------:R-:W-:Y:S02]  /*05d0*/  CS2R R12, SRZ ;  /* 0x00000000000c7805 */ /* 0x000fe4000001ff00 */
[----:B------:R-:W-:Y:S01]  /*05e0*/  CS2R R14, SRZ ;  /* 0x00000000000e7805 */ /* 0x000fe2000001ff00 */
[----:B------:R-:W-:Y:S01]  /*05f0*/  IMAD.WIDE R62, R11, 0x40, R62 ;  /* 0x000000400b3e7825 */ /* 0x000fe200078e023e */
        /* <DEDUP_REMOVED lines=9> */
[----:B------:R-:W-:-:S03]  /*0690*/  @!P1 MOV R34, R36 ;  /* 0x0000002400229202 */ /* 0x000fc60000000f00 */
[----:B------:R-:W-:Y:S02]  /*06a0*/  @!P2 MOV R30, R36 ;  /* 0x00000024001ea202 */ /* 0x000fe40000000f00 */
[----:B------:R-:W-:Y:S02]  /*06b0*/  @!P2 MOV R31, R35 ;  /* 0x00000023001fa202 */ /* 0x000fe40000000f00 */
[----:B------:R-:W1:Y:S08]  /*06c0*/  @!P2 LDC.64 R46, c[0x0][0x228] ;  /* 0x00008a00ff2eab82 */ /* 0x000e700000000a00 */
[----:B------:R-:W2:Y:S08]  /*06d0*/  @!P3 LDC.64 R48, c[0x0][0x228] ;  /* 0x00008a00ff30bb82 */ /* 0x000eb00000000a00 */
[----:B------:R-:W3:Y:S01]  /*06e0*/  @!P1 LDC.64 R40, c[0x0][0x210] ;  /* 0x00008400ff289b82 */ /* 0x000ee20000000a00 */
[----:B0-----:R-:W-:-:S02]  /*06f0*/  @!P1 IMAD R17, R63, R18, RZ ;  /* 0x000000123f119224 */ /* 0x001fc400078e02ff */
[----:B------:R-:W-:Y:S01]  /*0700*/  @!P1 IMAD.WIDE.U32 R38, R62, R18, R34 ;  /* 0x000000123e269225 */ /* 0x000fe200078e0022 */
[----:B------:R-:W-:-:S03]  /*0710*/  @!P3 MOV R18, R36 ;  /* 0x000000240012b202 */ /* 0x000fc60000000f00 */
[C---:B------:R-:W-:Y:S01]  /*0720*/  @!P1 IMAD R17, R62.reuse, R19, R17 ;  /* 0x000000133e119224 */ /* 0x040fe200078e0211 */
[----:B------:R-:W0:Y:S01]  /*0730*/  @!P2 LDC.64 R32, c[0x0][0x210] ;  /* 0x00008400ff20ab82 */ /* 0x000e220000000a00 */
[-C--:B-1----:R-:W-:Y:S01]  /*0740*/  @!P2 IMAD.WIDE.U32 R30, R62, R46.reuse, R30 ;  /* 0x0000002e3e1ea225 */ /* 0x082fe200078e001e */
[----:B------:R-:W-:Y:S02]  /*0750*/  @!P3 MOV R19, R35 ;  /* 0x000000230013b202 */ /* 0x000fe40000000f00 */
[----:B------:R-:W-:Y:S01]  /*0760*/  @!P1 IADD3 R17, R39, R17, RZ ;  /* 0x0000001127119210 */ /* 0x000fe20007ffe0ff */
[----:B------:R-:W-:-:S03]  /*0770*/  @!P2 IMAD R46, R63, R46, RZ ;  /* 0x0000002e3f2ea224 */ /* 0x000fc600078e02ff */
[----:B------:R-:W1:Y:S01]  /*0780*/  @!P3 LDC.64 R42, c[0x0][0x210] ;  /* 0x00008400ff2abb82 */ /* 0x000e620000000a00 */
[-C--:B--2---:R-:W-:Y:S02]  /*0790*/  @!P3 IMAD R50, R63, R48.reuse, RZ ;  /* 0x000000303f32b224 */ /* 0x084fe400078e02ff */
[----:B------:R-:W-:-:S04]  /*07a0*/  @!P3 IMAD.WIDE.U32 R18, R62, R48, R18 ;  /* 0x000000303e12b225 */ /* 0x000fc800078e0012 */
[----:B------:R-:W-:Y:S01]  /*07b0*/  @!P2 IMAD R47, R62, R47, R46 ;  /* 0x0000002f3e2fa224 */ /* 0x000fe200078e022e */
[----:B---3--:R-:W-:Y:S01]  /*07c0*/  @!P1 LEA R40, P4, R38, R40, 0x1 ;  /* 0x0000002826289211 */ /* 0x008fe200078808ff */
[----:B------:R-:W-:-:S03]  /*07d0*/  @!P3 IMAD R49, R62, R49, R50 ;  /* 0x000000313e31b224 */ /* 0x000fc600078e0232 */
[----:B------:R-:W-:Y:S02]  /*07e0*/  @!P2 IADD3 R47, R31, R47, RZ ;  /* 0x0000002f1f2fa210 */ /* 0x000fe40007ffe0ff */
[----:B------:R-:W-:Y:S02]  /*07f0*/  @!P3 IADD3 R49, R19, R49, RZ ;  /* 0x000000311331b210 */ /* 0x000fe40007ffe0ff */
[----:B0-----:R-:W-:Y:S02]  /*0800*/  @!P2 LEA R32, P5, R30, R32, 0x1 ;  /* 0x000000201e20a211 */ /* 0x001fe400078a08ff */
[----:B------:R-:W-:Y:S02]  /*0810*/  @!P1 LEA.HI.X R41, R38, R41, R17, 0x1, P4 ;  /* 0x0000002926299211 */ /* 0x000fe400020f0c11 */
[----:B------:R-:W-:-:S03]  /*0820*/  @!P2 LEA.HI.X R33, R30, R33, R47, 0x1, P5 ;  /* 0x000000211e21a211 */ /* 0x000fc600028f0c2f */
[----:B------:R0:W5:Y:S01]  /*0830*/  @!P1 LDG.E.128 R20, desc[UR4][R40.64] ;  /* 0x0000000428149981 */ /* 0x000162000c1e1d00 */
[----:B-1----:R-:W-:-:S03]  /*0840*/  @!P3 LEA R42, P6, R18, R42, 0x1 ;  /* 0x0000002a122ab211 */ /* 0x002fc600078c08ff */
[----:B------:R0:W5:Y:S01]  /*0850*/  @!P2 LDG.E.128 R24, desc[UR4][R32.64+0x80] ;  /* 0x000080042018a981 */ /* 0x000162000c1e1d00 */
[----:B------:R-:W-:-:S05]  /*0860*/  @!P3 LEA.HI.X R43, R18, R43, R49, 0x1, P6 ;  /* 0x0000002b122bb211 */ /* 0x000fca00030f0c31 */
[----:B------:R0:W5:Y:S04]  /*0870*/  @!P3 LDG.E.128 R12, desc[UR4][R42.64+0x100] ;  /* 0x000100042a0cb981 */ /* 0x000168000c1e1d00 */
.L_x_3839:
[----:B------:R-:W-:Y:S05]  /*0880*/  BSYNC B0 ;  /* 0x0000000000007941 */ /* 0x000fea0003800000 */
.L_x_3838:
[----:B------:R-:W-:Y:S01]  /*0890*/  IADD3 R48, R6, 0x20, RZ ;  /* 0x0000002006307810 */ /* 0x000fe20007ffe0ff */
[----:B------:R-:W-:Y:S01]  /*08a0*/  BSSY B0, `(.L_x_3840) ;  /* 0x0000025000007945 */ /* 0x000fe20003800000 */
[----:B------:R-:W-:Y:S01]  /*08b0*/  HFMA2.MMA R17, -RZ, RZ, 0, 0 ;  /* 0x00000000ff117435 */ /* 0x000fe200000001ff */
[----:B0----5:R-:W-:Y:S02]  /*08c0*/  MOV R32, R20 ;  /* 0x0000001400207202 */ /* 0x021fe40000000f00 */
[----:B------:R-:W-:Y:S02]  /*08d0*/  CS2R R30, SRZ ;  /* 0x00000000001e7805 */ /* 0x000fe4000001ff00 */
[----:B------:R-:W-:Y:S02]  /*08e0*/  ISETP.GE.AND P1, PT, R48, R7, PT ;  /* 0x000000073000720c */ /* 0x000fe40003f26270 */
[----:B------:R-:W-:Y:S02]  /*08f0*/  CS2R R18, SRZ ;  /* 0x0000000000127805 */ /* 0x000fe4000001ff00 */
[----:B------:R-:W-:-:S02]  /*0900*/  MOV R33, R21 ;  /* 0x0000001500217202 */ /* 0x000fc40000000f00 */
[----:B------:R-:W-:Y:S02]  /*0910*/  CS2R R20, SRZ ;  /* 0x0000000000147805 */ /* 0x000fe4000001ff00 */
[----:B------:R-:W-:Y:S02]  /*0920*/  MOV R46, R22 ;  /* 0x00000016002e7202 */ /* 0x000fe40000000f00 */
[----:B------:R-:W-:Y:S02]  /*0930*/  MOV R49, R23 ;  /* 0x0000001700317202 */ /* 0x000fe40000000f00 */
[----:B------:R-:W-:Y:S02]  /*0940*/  CS2R R22, SRZ ;  /* 0x0000000000167805 */ /* 0x000fe4000001ff00 */
[----:B------:R-:W-:Y:S02]  /*0950*/  MOV R47, R24 ;  /* 0x00000018002f7202 */ /* 0x000fe40000000f00 */
[----:B------:R-:W-:-:S02]  /*0960*/  MOV R50, R25 ;  /* 0x0000001900327202 */ /* 0x000fc40000000f00 */
[----:B------:R-:W-:Y:S02]  /*0970*/  MOV R51, R26 ;  /* 0x0000001a00337202 */ /* 0x000fe40000000f00 */
[----:B------:R-:W-:Y:S01]  /*0980*/  MOV R52, R27 ;  /* 0x0000001b00347202 */ /* 0x000fe20000000f00 */
[----:B------:R-:W-:Y:S06]  /*0990*/  @P1 BRA `(.L_x_3841) ;  /* 0x0000000000541947 */ /* 0x000fec0003800000 */
[----:B------:R-:W-:Y:S01]  /*09a0*/  IADD3 R25, P1, R62, 0x20, RZ ;  /* 0x000000203e197810 */ /* 0x000fe20007f3e0ff */
[----:B------:R-:W-:Y:S01]  /*09b0*/  ULDC.64 UR10, c[0x0][0x228] ;  /* 0x00008a00000a7ab9 */ /* 0x000fe20000000a00 */
[----:B------:R-:W-:Y:S01]  /*09c0*/  IADD3 R34, R64, 0x40, RZ ;  /* 0x0000004040227810 */ /* 0x000fe20007ffe0ff */
[----:B------:R-:W-:Y:S01]  /*09d0*/  ULDC UR8, c[0x0][0x21c] ;  /* 0x0000870000087ab9 */ /* 0x000fe20000000800 */
[----:B------:R-:W-:Y:S02]  /*09e0*/  IADD3.X R24, RZ, R63, RZ, P1, !PT ;  /* 0x0000003fff187210 */ /* 0x000fe40000ffe4ff */
[----:B------:R-:W-:Y:S02]  /*09f0*/  MOV R26, R36 ;  /* 0x00000024001a7202 */ /* 0x000fe40000000f00 */
[----:B------:R-:W-:Y:S01]  /*0a00*/  MOV R27, R35 ;  /* 0x00000023001b7202 */ /* 0x000fe20000000f00 */
[----:B------:R-:W-:Y:S01]  /*0a10*/  IMAD R24, R24, UR10, RZ ;  /* 0x0000000a18187c24 */ /* 0x000fe2000f8e02ff */
[----:B------:R-:W-:-:S02]  /*0a20*/  ISETP.GE.AND P3, PT, R34, UR8, PT ;  /* 0x0000000822007c0c */ /* 0x000fc4000bf66270 */
[C---:B------:R-:W-:Y:S01]  /*0a30*/  IADD3 R34, R64.reuse, 0x80, RZ ;  /* 0x0000008040227810 */ /* 0x040fe20007ffe0ff */
[C---:B------:R-:W-:Y:S01]  /*0a40*/  IMAD.WIDE.U32 R26, R25.reuse, UR10, R26 ;  /* 0x0000000a191a7c25 */ /* 0x040fe2000f8e001a */
        /* <DEDUP_REMOVED lines=10> */
.L_x_3841:
[----:B------:R-:W-:Y:S05]  /*0af0*/  BSYNC B0 ;  /* 0x0000000000007941 */ /* 0x000fea0003800000 */
.L_x_3840:
[----:B------:R-:W-:Y:S01]  /*0b00*/  BSSY B0, `(.L_x_3842) ;  /* 0x0000056000007945 */ /* 0x000fe20003800000 */
[----:B-----5:R-:W-:Y:S02]  /*0b10*/  MOV R53, R28 ;  /* 0x0000001c00357202 */ /* 0x020fe40000000f00 */
[----:B0-----:R-:W-:Y:S02]  /*0b20*/  CS2R R24, SRZ ;  /* 0x0000000000187805 */ /* 0x001fe4000001ff00 */
[----:B------:R-:W-:Y:S02]  /*0b30*/  MOV R54, R29 ;  /* 0x0000001d00367202 */ /* 0x000fe40000000f00 */
[----:B------:R-:W-:Y:S02]  /*0b40*/  CS2R R26, SRZ ;  /* 0x00000000001a7805 */ /* 0x000fe4000001ff00 */
[----:B------:R-:W-:Y:S02]  /*0b50*/  MOV R55, R30 ;  /* 0x0000001e00377202 */ /* 0x000fe40000000f00 */
[----:B------:R-:W-:-:S02]  /*0b60*/  CS2R R28, SRZ ;  /* 0x00000000001c7805 */ /* 0x000fc4000001ff00 */
[----:B------:R-:W-:Y:S02]  /*0b70*/  MOV R57, R31 ;  /* 0x0000001f00397202 */ /* 0x000fe40000000f00 */
[----:B------:R-:W-:Y:S02]  /*0b80*/  CS2R R30, SRZ ;  /* 0x00000000001e7805 */ /* 0x000fe4000001ff00 */
[----:B------:R-:W-:Y:S02]  /*0b90*/  MOV R56, R20 ;  /* 0x0000001400387202 */ /* 0x000fe40000000f00 */
[----:B------:R-:W-:Y:S02]  /*0ba0*/  MOV R58, R21 ;  /* 0x00000015003a7202 */ /* 0x000fe40000000f00 */
[----:B------:R-:W-:Y:S02]  /*0bb0*/  CS2R R20, SRZ ;  /* 0x0000000000147805 */ /* 0x000fe4000001ff00 */
[----:B------:R-:W-:-:S02]  /*0bc0*/  MOV R59, R22 ;  /* 0x00000016003b7202 */ /* 0x000fc40000000f00 */
[----:B------:R-:W-:Y:S02]  /*0bd0*/  MOV R60, R23 ;  /* 0x00000017003c7202 */ /* 0x000fe40000000f00 */
[----:B------:R-:W-:Y:S01]  /*0be0*/  CS2R R22, SRZ ;  /* 0x0000000000167805 */ /* 0x000fe2000001ff00 */
[----:B------:R-:W-:Y:S06]  /*0bf0*/  @P0 BRA `(.L_x_3843) ;  /* 0x0000000400180947 */ /* 0x000fec0003800000 */
[----:B------:R-:W0:Y:S01]  /*0c00*/  LDC R35, c[0x0][0x21c] ;  /* 0x00008700ff237b82 */ /* 0x000e220000000800 */
[C---:B------:R-:W-:Y:S01]  /*0c10*/  IADD3 R34, R64.reuse, 0x40, RZ ;  /* 0x0000004040227810 */ /* 0x040fe20007ffe0ff */
[----:B------:R-:W-:Y:S01]  /*0c20*/  BSSY B1, `(.L_x_3844) ;  /* 0x0000019000017945 */ /* 0x000fe20003800000 */
[C---:B------:R-:W-:Y:S02]  /*0c30*/  IADD3 R36, R64.reuse, 0x80, RZ ;  /* 0x0000008040247810 */ /* 0x040fe40007ffe0ff */
[-C--:B0-----:R-:W-:Y:S02]  /*0c40*/  ISETP.GE.AND P0, PT, R64, R35.reuse, PT ;  /* 0x000000234000720c */ /* 0x081fe40003f06270 */
[-C--:B------:R-:W-:Y:S02]  /*0c50*/  ISETP.GE.AND P1, PT, R34, R35.reuse, PT ;  /* 0x000000232200720c */ /* 0x080fe40003f26270 */
[----:B------:R-:W-:-:S09]  /*0c60*/  ISETP.GE.AND P2, PT, R36, R35, PT ;  /* 0x000000232400720c */ /* 0x000fd20003f46270 */
[----:B------:R-:W-:Y:S05]  /*0c70*/  @P0 BRA `(.L_x_3845) ;  /* 0x00000000004c0947 */ /* 0x000fea0003800000 */
[----:B------:R-:W0:Y:S01]  /*0c80*/  LDC.64 R20, c[0x0][0x250] ;  /* 0x00009400ff147b82 */ /* 0x000e220000000a00 */
[----:B------:R-:W-:Y:S02]  /*0c90*/  ULDC.64 UR8, c[0x0][0x258] ;  /* 0x0000960000087ab9 */ /* 0x000fe40000000a00 */
[----:B------:R-:W-:-:S04]  /*0ca0*/  IMAD R35, R0, UR8, RZ ;  /* 0x0000000800237c24 */ /* 0x000fc8000f8e02ff */
[----:B------:R-:W-:Y:S02]  /*0cb0*/  IMAD R35, R4, UR9, R35 ;  /* 0x0000000904237c24 */ /* 0x000fe4000f8e0223 */
[C---:B0-----:R-:W-:Y:S02]  /*0cc0*/  IMAD R34, R20.reuse, UR7, RZ ;  /* 0x0000000714227c24 */ /* 0x041fe4000f8e02ff */
[----:B------:R-:W-:-:S04]  /*0cd0*/  IMAD.WIDE.U32 R22, R20, UR6, R64 ;  /* 0x0000000614167c25 */ /* 0x000fc8000f8e0040 */
[----:B------:R-:W-:-:S05]  /*0ce0*/  IMAD R21, R21, UR6, R34 ;  /* 0x0000000615157c24 */ /* 0x000fca000f8e0222 */
[----:B------:R-:W-:-:S03]  /*0cf0*/  IADD3 R23, R23, R21, RZ ;  /* 0x0000001517177210 */ /* 0x000fc60007ffe0ff */
[----:B------:R-:W-:Y:S01]  /*0d00*/  IMAD.WIDE.U32 R22, R4, UR8, R22 ;  /* 0x0000000804167c25 */ /* 0x000fe2000f8e0016 */
[----:B------:R-:W-:-:S03]  /*0d10*/  ULDC.64 UR8, c[0x0][0x248] ;  /* 0x0000920000087ab9 */ /* 0x000fc60000000a00 */
[----:B------:R-:W-:Y:S01]  /*0d20*/  IMAD R21, R63, UR8, RZ ;  /* 0x000000083f157c24 */ /* 0x000fe2000f8e02ff */
[----:B------:R-:W-:-:S03]  /*0d30*/  IADD3 R23, R23, R35, RZ ;  /* 0x0000002317177210 */ /* 0x000fc60007ffe0ff */
[C---:B------:R-:W-:Y:S02]  /*0d40*/  IMAD R21, R62.reuse, UR9, R21 ;  /* 0x000000093e157c24 */ /* 0x040fe4000f8e0215 */
[----:B------:R-:W-:Y:S01]  /*0d50*/  IMAD.WIDE.U32 R22, R62, UR8, R22 ;  /* 0x000000083e167c25 */ /* 0x000fe2000f8e0016 */
[----:B------:R-:W-:-:S04]  /*0d60*/  ULDC.64 UR8, c[0x0][0x240] ;  /* 0x0000900000087ab9 */ /* 0x000fc80000000a00 */
[----:B------:R-:W-:Y:S02]  /*0d70*/  IADD3 R21, R23, R21, RZ ;  /* 0x0000001517157210 */ /* 0x000fe40007ffe0ff */
[----:B------:R-:W-:-:S04]  /*0d80*/  LEA R20, P0, R22, UR8, 0x1 ;  /* 0x0000000816147c11 */ /* 0x000fc8000f8008ff */
[----:B------:R-:W-:-:S06]  /*0d90*/  LEA.HI.X R21, R22, UR9, R21, 0x1, P0 ;  /* 0x0000000916157c11 */ /* 0x000fcc00080f0c15 */
[----:B------:R-:W5:Y:S03]  /*0da0*/  LDG.E.128 R20, desc[UR4][R20.64] ;  /* 0x0000000414147981 */ /* 0x000f66000c1e1d00 */
.L_x_3845:
[----:B------:R-:W-:Y:S05]  /*0db0*/  BSYNC B1 ;  /* 0x0000000000017941 */ /* 0x000fea0003800000 */
.L_x_3844:
[----:B------:R-:W-:Y:S04]  /*0dc0*/  BSSY B1, `(.L_x_3846) ;  /* 0x0000015000017945 */ /* 0x000fe80003800000 */
        /* <DEDUP_REMOVED lines=20> */
.L_x_3847:
[----:B------:R-:W-:Y:S05]  /*0f10*/  BSYNC B1 ;  /* 0x0000000000017941 */ /* 0x000fea0003800000 */
.L_x_3846:
        /* <DEDUP_REMOVED lines=20> */
.L_x_3843:
[----:B------:R-:W-:Y:S05]  /*1060*/  BSYNC B0 ;  /* 0x0000000000007941 */ /* 0x000fea0003800000 */
.L_x_3842:
[----:B-----5:R-:W-:Y:S01]  /*1070*/  MOV R34, R20 ;  /* 0x0000001400227202 */ /* 0x020fe20000000f00 */
[--C-:B------:R-:W-:Y:S01]  /*1080*/  HADD2.F32 R20, -RZ, R32.reuse.H1_H1 ;  /* 0x30000020ff147230 */ /* 0x100fe20000004100 */
[----:B------:R-:W-:Y:S01]  /*1090*/  MOV R36, R21 ;  /* 0x0000001500247202 */ /* 0x000fe20000000f00 */
[----:B------:R-:W-:Y:S01]  /*10a0*/  HADD2.F32 R32, -RZ, R32.H0_H0 ;  /* 0x20000020ff207230 */ /* 0x000fe20000004100 */
[----:B------:R-:W-:Y:S01]  /*10b0*/  MOV R61, R22 ;  /* 0x00000016003d7202 */ /* 0x000fe20000000f00 */
[--C-:B------:R-:W-:Y:S01]  /*10c0*/  HADD2.F32 R35, -RZ, R34.reuse.H1_H1 ;  /* 0x30000022ff237230 */ /* 0x100fe20000004100 */
[----:B------:R-:W-:Y:S01]  /*10d0*/  BSSY B0, `(.L_x_3848) ;  /* 0x0000032000007945 */ /* 0x000fe20003800000 */
[----:B------:R-:W-:Y:S01]  /*10e0*/  HADD2.F32 R21, -RZ, R34.H0_H0 ;  /* 0x20000022ff157230 */ /* 0x000fe20000004100 */
[----:B------:R-:W-:Y:S01]  /*10f0*/  CS2R R38, SRZ ;  /* 0x0000000000267805 */ /* 0x000fe2000001ff00 */
[--C-:B------:R-:W-:Y:S02]  /*1100*/  HADD2.F32 R66, -RZ, R33.reuse.H1_H1 ;  /* 0x30000021ff427230 */ /* 0x100fe40000004100 */
[----:B------:R-:W-:Y:S01]  /*1110*/  FMUL.FTZ R37, R20, R35 ;  /* 0x0000002314257220 */ /* 0x000fe20000410000 */
[----:B------:R-:W-:Y:S01]  /*1120*/  HADD2.F32 R20, -RZ, R33.H0_H0 ;  /* 0x20000021ff147230 */ /* 0x000fe20000004100 */
[----:B------:R-:W-:Y:S01]  /*1130*/  CS2R R40, SRZ ;  /* 0x0000000000287805 */ /* 0x000fe2000001ff00 */
[----:B------:R-:W-:-:S02]  /*1140*/  HADD2.F32 R35, -RZ, R36.H0_H0 ;  /* 0x20000024ff237230 */ /* 0x000fc40000004100 */
[----:B------:R-:W-:Y:S01]  /*1150*/  FFMA.FTZ R37, R32, R21, R37 ;  /* 0x0000001520257223 */ /* 0x000fe20000010025 */
[----:B------:R-:W-:Y:S01]  /*1160*/  IMAD R21, R11, -0x40, R45 ;  /* 0xffffffc00b157824 */ /* 0x000fe200078e022d */
[----:B------:R-:W-:Y:S01]  /*1170*/  CS2R R42, SRZ ;  /* 0x00000000002a7805 */ /* 0x000fe2000001ff00 */
[----:B------:R-:W-:Y:S02]  /*1180*/  HADD2.F32 R33, -RZ, R36.H1_H1 ;  /* 0x30000024ff217230 */ /* 0x000fe40000004100 */
[----:B------:R-:W-:Y:S01]  /*1190*/  FFMA.FTZ R35, R20, R35, R37 ;  /* 0x0000002314237223 */ /* 0x000fe20000010025 */
[----:B------:R-:W-:Y:S01]  /*11a0*/  HADD2.F32 R67, -RZ, R46.H0_H0 ;  /* 0x2000002eff437230 */ /* 0x000fe20000004100 */
[----:B------:R-:W-:Y:S02]  /*11b0*/  ISETP.GE.AND P0, PT, R48, R21, PT ;  /* 0x000000153000720c */ /* 0x000fe40003f06270 */
[----:B------:R-:W-:Y:S01]  /*11c0*/  CS2R R36, SRZ ;  /* 0x0000000000247805 */ /* 0x000fe2000001ff00 */
[----:B------:R-:W-:Y:S01]  /*11d0*/  FFMA.FTZ R66, R66, R33, R35 ;  /* 0x0000002142427223 */ /* 0x000fe20000010023 */
[----:B------:R-:W-:-:S02]  /*11e0*/  CS2R R32, SRZ ;  /* 0x0000000000207805 */ /* 0x000fc4000001ff00 */
[----:B------:R-:W-:Y:S01]  /*11f0*/  CS2R R34, SRZ ;  /* 0x0000000000227805 */ /* 0x000fe2000001ff00 */
[----:B------:R-:W-:-:S06]  /*1200*/  HADD2.F32 R68, -RZ, R61.H0_H0 ;  /* 0x2000003dff447230 */ /* 0x000fcc0000004100 */
[----:B------:R-:W-:Y:S05]  /*1210*/  @P0 BRA `(.L_x_3849) ;  /* 0x0000000000740947 */ /* 0x000fea0003800000 */
[----:B------:R-:W0:Y:S01]  /*1220*/  LDC.64 R20, c[0x0][0x250] ;  /* 0x00009400ff147b82 */ /* 0x000e220000000a00 */
[----:B------:R-:W-:Y:S01]  /*1230*/  ULDC.64 UR8, c[0x0][0x258] ;  /* 0x0000960000087ab9 */ /* 0x000fe20000000a00 */
[----:B------:R-:W-:Y:S01]  /*1240*/  ULDC.64 UR10, c[0x0][0x248] ;  /* 0x00009200000a7ab9 */ /* 0x000fe20000000a00 */
[C---:B0-----:R-:W-:Y:S02]  /*1250*/  IMAD R69, R20.reuse, UR7, RZ ;  /* 0x0000000714457c24 */ /* 0x041fe4000f8e02ff */
[----:B------:R-:W-:Y:S01]  /*1260*/  IMAD.WIDE.U32 R70, R20, UR6, R64 ;  /* 0x0000000614467c25 */ /* 0x000fe2000f8e0040 */
[----:B------:R-:W-:Y:S02]  /*1270*/  IADD3 R20, P0, R62, 0x20, RZ ;  /* 0x000000203e147810 */ /* 0x000fe40007f1e0ff */
[----:B------:R-:W-:Y:S01]  /*1280*/  IADD3 R62, R64, 0x40, RZ ;  /* 0x00000040403e7810 */ /* 0x000fe20007ffe0ff */
[----:B------:R-:W-:Y:S02]  /*1290*/  IMAD R21, R21, UR6, R69 ;  /* 0x0000000615157c24 */ /* 0x000fe4000f8e0245 */
[----:B------:R-:W-:-:S03]  /*12a0*/  IMAD R65, R0, UR8, RZ ;  /* 0x0000000800417c24 */ /* 0x000fc6000f8e02ff */
[----:B------:R-:W-:Y:S01]  /*12b0*/  IADD3 R71, R71, R21, RZ ;  /* 0x0000001547477210 */ /* 0x000fe20007ffe0ff */
[----:B------:R-:W-:Y:S01]  /*12c0*/  IMAD R65, R4, UR9, R65 ;  /* 0x0000000904417c24 */ /* 0x000fe2000f8e0241 */
[----:B------:R-:W-:Y:S02]  /*12d0*/  IADD3.X R21, RZ, R63, RZ, P0, !PT ;  /* 0x0000003fff157210 */ /* 0x000fe400007fe4ff */
[----:B------:R-:W-:Y:S01]  /*12e0*/  IADD3 R63, R64, 0x80, RZ ;  /* 0x00000080403f7810 */ /* 0x000fe20007ffe0ff */
[----:B------:R-:W-:Y:S01]  /*12f0*/  IMAD.WIDE.U32 R70, R4, UR8, R70 ;  /* 0x0000000804467c25 */ /* 0x000fe2000f8e0046 */
[----:B------:R-:W-:Y:S02]  /*1300*/  ULDC UR8, c[0x0][0x21c] ;  /* 0x0000870000087ab9 */ /* 0x000fe40000000800 */
[----:B------:R-:W-:Y:S01]  /*1310*/  ISETP.GE.AND P1, PT, R64, UR8, PT ;  /* 0x0000000840007c0c */ /* 0x000fe2000bf26270 */
[----:B------:R-:W-:Y:S01]  /*1320*/  IMAD R21, R21, UR10, RZ ;  /* 0x0000000a15157c24 */ /* 0x000fe2000f8e02ff */
[----:B------:R-:W-:-:S02]  /*1330*/  IADD3 R71, R71, R65, RZ ;  /* 0x0000004147477210 */ /* 0x000fc40007ffe0ff */
[----:B------:R-:W-:Y:S01]  /*1340*/  ISETP.GE.AND P2, PT, R62, UR8, PT ;  /* 0x000000083e007c0c */ /* 0x000fe2000bf46270 */
[C---:B------:R-:W-:Y:S01]  /*1350*/  IMAD R21, R20.reuse, UR11, R21 ;  /* 0x0000000b14157c24 */ /* 0x040fe2000f8e0215 */
[----:B------:R-:W-:Y:S01]  /*1360*/  ISETP.GE.AND P3, PT, R63, UR8, PT ;  /* 0x000000083f007c0c */ /* 0x000fe2000bf66270 */
[----:B------:R-:W-:Y:S01]  /*1370*/  IMAD.WIDE.U32 R70, R20, UR10, R70 ;  /* 0x0000000a14467c25 */ /* 0x000fe2000f8e0046 */
[----:B------:R-:W-:-:S04]  /*1380*/  ULDC.64 UR8, c[0x0][0x240] ;  /* 0x0000900000087ab9 */ /* 0x000fc80000000a00 */
[----:B------:R-:W-:Y:S02]  /*1390*/  IADD3 R21, R71, R21, RZ ;  /* 0x0000001547157210 */ /* 0x000fe40007ffe0ff */
[----:B------:R-:W-:-:S04]  /*13a0*/  LEA R20, P0, R70, UR8, 0x1 ;  /* 0x0000000846147c11 */ /* 0x000fc8000f8008ff */
[----:B------:R-:W-:-:S05]  /*13b0*/  LEA.HI.X R21, R70, UR9, R21, 0x1, P0 ;  /* 0x0000000946157c11 */ /* 0x000fca00080f0c15 */
[----:B------:R0:W5:Y:S04]  /*13c0*/  @!P1 LDG.E.128 R32, desc[UR4][R20.64] ;  /* 0x0000000414209981 */ /* 0x000168000c1e1d00 */
[----:B------:R0:W5:Y:S04]  /*13d0*/  @!P2 LDG.E.128 R36, desc[UR4][R20.64+0x80] ;  /* 0x000080041424a981 */ /* 0x000168000c1e1d00 */
[----:B------:R0:W5:Y:S02]  /*13e0*/  @!P3 LDG.E.128 R40, desc[UR4][R20.64+0x100] ;  /* 0x000100041428b981 */ /* 0x000164000c1e1d00 */
.L_x_3849:
[----:B------:R-:W-:Y:S05]  /*13f0*/  BSYNC B0 ;  /* 0x0000000000007941 */ /* 0x000fea0003800000 */
.L_x_3848:
[----:B-----5:R-:W-:Y:S01]  /*1400*/  MOV R22, R32 ;  /* 0x0000002000167202 */ /* 0x020fe20000000f00 */
[----:B------:R-:W-:Y:S02]  /*1410*/  HADD2.F32 R46, -RZ, R46.H1_H1 ;  /* 0x3000002eff2e7230 */ /* 0x000fe40000004100 */
[----:B------:R-:W-:Y:S01]  /*1420*/  FFMA.FTZ R67, R67, R68, R66 ;  /* 0x0000004443437223 */ /* 0x000fe20000010042 */
[----:B0-----:R-:W-:Y:S01]  /*1430*/  HADD2.F32 R21, -RZ, R61.H1_H1 ;  /* 0x3000003dff157230 */ /* 0x001fe20000004100 */
[----:B------:R-:W-:Y:S01]  /*1440*/  BSSY B0, `(.L_x_3850) ;  /* 0x00000bc000007945 */ /* 0x000fe20003800000 */
[--C-:B------:R-:W-:Y:S02]  /*1450*/  HADD2.F32 R20, -RZ, R53.reuse.H1_H1 ;  /* 0x30000035ff147230 */ /* 0x100fe40000004100 */
[----:B------:R-:W-:Y:S02]  /*1460*/  HADD2.F32 R61, -RZ, R22.H1_H1 ;  /* 0x30000016ff3d7230 */ /* 0x000fe40000004100 */
[----:B------:R-:W-:Y:S01]  /*1470*/  FFMA.FTZ R46, R46, R21, R67 ;  /* 0x000000152e2e7223 */ /* 0x000fe20000010043 */
[----:B------:R-:W-:-:S02]  /*1480*/  HADD2.F32 R53, -RZ, R53.H0_H0 ;  /* 0x20000035ff357230 */ /* 0x000fc40000004100 */
[----:B------:R-:W-:Y:S02]  /*1490*/  HADD2.F32 R21, -RZ, R49.H0_H0 ;  /* 0x20000031ff157230 */ /* 0x000fe40000004100 */
[----:B------:R-:W-:Y:S01]  /*14a0*/  FMUL.FTZ R20, R20, R61 ;  /* 0x0000003d14147220 */ /* 0x000fe20000410000 */
[----:B------:R-:W-:Y:S02]  /*14b0*/  HADD2.F32 R32, -RZ, R23.H0_H0 ;  /* 0x20000017ff207230 */ /* 0x000fe40000004100 */
[----:B------:R-:W-:Y:S02]  /*14c0*/  HADD2.F32 R22, -RZ, R22.H0_H0 ;  /* 0x20000016ff167230 */ /* 0x000fe40000004100 */
[----:B------:R-:W-:Y:S02]  /*14d0*/  HADD2.F32 R49, -RZ, R49.H1_H1 ;  /* 0x30000031ff317230 */ /* 0x000fe40000004100 */
[----:B------:R-:W-:Y:S01]  /*14e0*/  FFMA.FTZ R32, R21, R32, R46 ;  /* 0x0000002015207223 */ /* 0x000fe2000001002e */
[----:B------:R-:W-:-:S02]  /*14f0*/  HADD2.F32 R21, -RZ, R33.H0_H0 ;  /* 0x20000021ff157230 */ /* 0x000fc40000004100 */
[----:B------:R-:W-:Y:S01]  /*1500*/  FFMA.FTZ R53, R53, R22, R20 ;  /* 0x0000001635357223 */ /* 0x000fe20000010014 */
[--C-:B------:R-:W-:Y:S01]  /*1510*/  HADD2.F32 R20, -RZ, R54.reuse.H0_H0 ;  /* 0x20000036ff147230 */ /* 0x100fe20000004100 */
[----:B------:R-:W-:Y:S01]  /*1520*/  MOV R46, R24 ;  /* 0x00000018002e7202 */ /* 0x000fe20000000f00 */
[----:B------:R-:W-:Y:S02]  /*1530*/  HADD2.F32 R22, -RZ, R23.H1_H1 ;  /* 0x30000017ff167230 */ /* 0x000fe40000004100 */
[----:B------:R-:W-:Y:S02]  /*1540*/  HADD2.F32 R54, -RZ, R54.H1_H1 ;  /* 0x30000036ff367230 */ /* 0x000fe40000004100 */
[----:B------:R-:W-:Y:S01]  /*1550*/  FFMA.FTZ R21, R20, R21, R53 ;  /* 0x0000001514157223 */ /* 0x000fe20000010035 */
[----:B------:R-:W-:Y:S02]  /*1560*/  HADD2.F32 R23, -RZ, R33.H1_H1 ;  /* 0x30000021ff177230 */ /* 0x000fe40000004100 */
[----:B------:R-:W-:Y:S01]  /*1570*/  FFMA.FTZ R32, R49, R22, R32 ;  /* 0x0000001631207223 */ /* 0x000fe20000010020 */
[----:B------:R-:W-:-:S02]  /*1580*/  HADD2.F32 R20, -RZ, R55.H0_H0 ;  /* 0x20000037ff147230 */ /* 0x000fc40000004100 */
[----:B------:R-:W-:Y:S02]  /*1590*/  HADD2.F32 R55, -RZ, R55.H1_H1 ;  /* 0x30000037ff377230 */ /* 0x000fe40000004100 */
[----:B------:R-:W-:Y:S01]  /*15a0*/  FFMA.FTZ R33, R54, R23, R21 ;  /* 0x0000001736217223 */ /* 0x000fe20000010015 */
[----:B------:R-:W-:Y:S02]  /*15b0*/  HADD2.F32 R23, -RZ, R34.H0_H0 ;  /* 0x20000022ff177230 */ /* 0x000fe40000004100 */
[----:B------:R-:W-:Y:S02]  /*15c0*/  HADD2.F32 R21, -RZ, R47.H0_H0 ;  /* 0x2000002fff157230 */ /* 0x000fe40000004100 */
[----:B------:R-:W-:Y:S02]  /*15d0*/  HADD2.F32 R24, -RZ, R46.H0_H0 ;  /* 0x2000002eff187230 */ /* 0x000fe40000004100 */
[----:B------:R-:W-:Y:S01]  /*15e0*/  FFMA.FTZ R20, R20, R23, R33 ;  /* 0x0000001714147223 */ /* 0x000fe20000010021 */
[----:B------:R-:W-:Y:S01]  /*15f0*/  HADD2.F32 R22, -RZ, R34.H1_H1 ;  /* 0x30000022ff167230 */ /* 0x000fe20000004100 */
[----:B------:R-:W-:Y:S01]  /*1600*/  MOV R34, R25 ;  /* 0x0000001900227202 */ /* 0x000fe20000000f00 */
[----:B------:R-:W-:-:S02]  /*1610*/  HADD2.F32 R23, -RZ, R36.H0_H0 ;  /* 0x20000024ff177230 */ /* 0x000fc40000004100 */
[----:B------:R-:W-:Y:S01]  /*1620*/  FFMA.FTZ R32, R21, R24, R32 ;  /* 0x0000001815207223 */ /* 0x000fe20000010020 */
[----:B------:R-:W-:Y:S02]  /*1630*/  HADD2.F32 R21, -RZ, R35.H0_H0 ;  /* 0x20000023ff157230 */ /* 0x000fe40000004100 */
[----:B------:R-:W-:Y:S01]  /*1640*/  FFMA.FTZ R55, R55, R22, R20 ;  /* 0x0000001637377223 */ /* 0x000fe20000010014 */
[--C-:B------:R-:W-:Y:S02]  /*1650*/  HADD2.F32 R20, -RZ, R57.reuse.H0_H0 ;  /* 0x20000039ff147230 */ /* 0x100fe40000004100 */
[----:B------:R-:W-:Y:S02]  /*1660*/  HADD2.F32 R57, -RZ, R57.H1_H1 ;  /* 0x30000039ff397230 */ /* 0x000fe40000004100 */
[----:B------:R-:W-:Y:S02]  /*1670*/  HADD2.F32 R22, -RZ, R35.H1_H1 ;  /* 0x30000023ff167230 */ /* 0x000fe40000004100 */
[----:B------:R-:W-:Y:S01]  /*1680*/  FFMA.FTZ R20, R20, R21, R55 ;  /* 0x0000001514147223 */ /* 0x000fe20000010037 */
[----:B------:R-:W-:-:S02]  /*1690*/  HADD2.F32 R47, -RZ, R47.H1_H1 ;  /* 0x3000002fff2f7230 */ /* 0x000fc40000004100 */
[----:B------:R-:W-:Y:S02]  /*16a0*/  HADD2.F32 R24, -RZ, R46.H1_H1 ;  /* 0x3000002eff187230 */ /* 0x000fe40000004100 */
[----:B------:R-:W-:Y:S01]  /*16b0*/  FFMA.FTZ R57, R57, R22, R20 ;  /* 0x0000001639397223 */ /* 0x000fe20000010014 */
[--C-:B------:R-:W-:Y:S02]  /*16c0*/  HADD2.F32 R20, -RZ, R56.reuse.H0_H0 ;  /* 0x20000038ff147230 */ /* 0x100fe40000004100 */
[----:B------:R-:W-:Y:S02]  /*16d0*/  HADD2.F32 R56, -RZ, R56.H1_H1 ;  /* 0x30000038ff387230 */ /* 0x000fe40000004100 */
[----:B------:R-:W-:Y:S01]  /*16e0*/  FFMA.FTZ R24, R47, R24, R32 ;  /* 0x000000182f187223 */ /* 0x000fe20000010020 */
        /* <DEDUP_REMOVED lines=13> */
[----:B------:R-:W-:Y:S02]  /*17c0*/  HADD2.F32 R24, -RZ, R51.H0_H0 ;  /* 0x20000033ff187230 */ /* 0x000fe40000004100 */
[----:B------:R-:W-:Y:S01]  /*17d0*/  FFMA.FTZ R35, R50, R21, R33 ;  /* 0x0000001532237223 */ /* 0x000fe20000010021 */
[----:B------:R-:W-:Y:S02]  /*17e0*/  HADD2.F32 R33, -RZ, R26.H0_H0 ;  /* 0x2000001aff217230 */ /* 0x000fe40000004100 */
[----:B------:R-:W-:Y:S01]  /*17f0*/  FFMA.FTZ R58, R58, R25, R23 ;  /* 0x000000193a3a7223 */ /* 0x000fe20000010017 */
[----:B------:R-:W-:-:S02]  /*1800*/  HADD2.F32 R25, -RZ, R59.H0_H0 ;  /* 0x2000003bff197230 */ /* 0x000fc40000004100 */
[----:B------:R-:W-:Y:S02]  /*1810*/  HADD2.F32 R32, -RZ, R38.H0_H0 ;  /* 0x20000026ff207230 */ /* 0x000fe40000004100 */
[----:B------:R-:W-:Y:S01]  /*1820*/  FFMA.FTZ R36, R24, R33, R35 ;  /* 0x0000002118247223 */ /* 0x000fe20000010023 */
[--C-:B------:R-:W-:Y:S02]  /*1830*/  HADD2.F32 R24, -RZ, R30.reuse.H0_H0 ;  /* 0x2000001eff187230 */ /* 0x100fe40000004100 */
[----:B------:R-:W-:Y:S02]  /*1840*/  HADD2.F32 R51, -RZ, R51.H1_H1 ;  /* 0x30000033ff337230 */ /* 0x000fe40000004100 */
[----:B------:R-:W-:Y:S01]  /*1850*/  FFMA.FTZ R58, R25, R32, R58 ;  /* 0x00000020193a7223 */ /* 0x000fe2000001003a */
[----:B------:R-:W-:Y:S02]  /*1860*/  HADD2.F32 R25, -RZ, R30.H1_H1 ;  /* 0x3000001eff197230 */ /* 0x000fe40000004100 */
[----:B------:R-:W-:-:S02]  /*1870*/  HADD2.F32 R30, -RZ, R26.H1_H1 ;  /* 0x3000001aff1e7230 */ /* 0x000fc40000004100 */
[----:B------:R-:W-:Y:S02]  /*1880*/  HADD2.F32 R59, -RZ, R59.H1_H1 ;  /* 0x3000003bff3b7230 */ /* 0x000fe40000004100 */
[----:B------:R-:W-:Y:S02]  /*1890*/  HADD2.F32 R34, -RZ, R38.H1_H1 ;  /* 0x30000026ff227230 */ /* 0x000fe40000004100 */
[----:B------:R-:W-:Y:S01]  /*18a0*/  FFMA.FTZ R51, R51, R30, R36 ;  /* 0x0000001e33337223 */ /* 0x000fe20000010024 */
[--C-:B------:R-:W-:Y:S02]  /*18b0*/  HADD2.F32 R32, -RZ, R28.reuse.H0_H0 ;  /* 0x2000001cff207230 */ /* 0x100fe40000004100 */
[----:B------:R-:W-:Y:S02]  /*18c0*/  HADD2.F32 R35, -RZ, R28.H1_H1 ;  /* 0x3000001cff237230 */ /* 0x000fe40000004100 */
[----:B------:R-:W-:Y:S01]  /*18d0*/  FFMA.FTZ R58, R59, R34, R58 ;  /* 0x000000223b3a7223 */ /* 0x000fe2000001003a */
[----:B------:R-:W-:-:S02]  /*18e0*/  HADD2.F32 R28, -RZ, R29.H0_H0 ;  /* 0x2000001dff1c7230 */ /* 0x000fc40000004100 */
[----:B------:R-:W-:Y:S02]  /*18f0*/  HADD2.F32 R33, -RZ, R29.H1_H1 ;  /* 0x3000001dff217230 */ /* 0x000fe40000004100 */
[----:B------:R-:W-:Y:S02]  /*1900*/  HADD2.F32 R30, -RZ, R52.H0_H0 ;  /* 0x20000034ff1e7230 */ /* 0x000fe40000004100 */
[----:B------:R-:W-:Y:S02]  /*1910*/  HADD2.F32 R37, -RZ, R27.H0_H0 ;  /* 0x2000001bff257230 */ /* 0x000fe40000004100 */
[--C-:B------:R-:W-:Y:S02]  /*1920*/  HADD2.F32 R29, -RZ, R31.reuse.H0_H0 ;  /* 0x2000001fff1d7230 */ /* 0x100fe40000004100 */
[----:B------:R-:W-:Y:S02]  /*1930*/  HADD2.F32 R26, -RZ, R31.H1_H1 ;  /* 0x3000001fff1a7230 */ /* 0x000fe40000004100 */
[----:B------:R-:W-:Y:S01]  /*1940*/  FFMA.FTZ R51, R30, R37, R51 ;  /* 0x000000251e337223 */ /* 0x000fe20000010033 */
[----:B------:R-:W-:-:S02]  /*1950*/  HADD2.F32 R31, -RZ, R60.H0_H0 ;  /* 0x2000003cff1f7230 */ /* 0x000fc40000004100 */
[----:B------:R-:W-:Y:S02]  /*1960*/  HADD2.F32 R34, -RZ, R39.H0_H0 ;  /* 0x20000027ff227230 */ /* 0x000fe40000004100 */
        /* <DEDUP_REMOVED lines=10> */
[----:B------:R-:W-:Y:S01]  /*1a10*/  FFMA.FTZ R31, R23, R32, R52 ;  /* 0x00000020171f7223 */ /* 0x000fe20000010034 */
[----:B------:R-:W-:Y:S02]  /*1a20*/  HADD2.F32 R22, -RZ, R12.H1_H1 ;  /* 0x3000000cff167230 */ /* 0x000fe40000004100 */
[----:B------:R-:W-:Y:S02]  /*1a30*/  HADD2.F32 R16, -RZ, R16.H1_H1 ;  /* 0x30000010ff107230 */ /* 0x000fe40000004100 */
[----:B------:R-:W-:Y:S01]  /*1a40*/  FFMA.FTZ R37, R27, R30, R60 ;  /* 0x0000001e1b257223 */ /* 0x000fe2000001003c */
[----:B------:R-:W-:-:S02]  /*1a50*/  HADD2.F32 R23, -RZ, R40.H1_H1 ;  /* 0x30000028ff177230 */ /* 0x000fc40000004100 */
[----:B------:R-:W-:Y:S01]  /*1a60*/  FFMA.FTZ R30, R22, R35, R31 ;  /* 0x00000023161e7223 */ /* 0x000fe2000001001f */
[----:B------:R-:W-:Y:S02]  /*1a70*/  HADD2.F32 R21, -RZ, R13.H0_H0 ;  /* 0x2000000dff157230 */ /* 0x000fe40000004100 */
[----:B------:R-:W-:Y:S02]  /*1a80*/  HADD2.F32 R22, -RZ, R17.H0_H0 ;  /* 0x20000011ff167230 */ /* 0x000fe40000004100 */
[----:B------:R-:W-:Y:S01]  /*1a90*/  FFMA.FTZ R23, R16, R23, R37 ;  /* 0x0000001710177223 */ /* 0x000fe20000010025 */
[----:B------:R-:W-:Y:S02]  /*1aa0*/  HADD2.F32 R27, -RZ, R41.H0_H0 ;  /* 0x20000029ff1b7230 */ /* 0x000fe40000004100 */
[----:B------:R-:W-:Y:S01]  /*1ab0*/  FFMA.FTZ R21, R21, R28, R30 ;  /* 0x0000001c15157223 */ /* 0x000fe2000001001e */
[----:B------:R-:W-:Y:S02]  /*1ac0*/  HADD2.F32 R20, -RZ, R13.H1_H1 ;  /* 0x3000000dff147230 */ /* 0x000fe40000004100 */
[----:B------:R-:W-:-:S02]  /*1ad0*/  HADD2.F32 R17, -RZ, R17.H1_H1 ;  /* 0x30000011ff117230 */ /* 0x000fc40000004100 */
[----:B------:R-:W-:Y:S01]  /*1ae0*/  FFMA.FTZ R22, R22, R27, R23 ;  /* 0x0000001b16167223 */ /* 0x000fe20000010017 */
[----:B------:R-:W-:Y:S02]  /*1af0*/  HADD2.F32 R28, -RZ, R41.H1_H1 ;  /* 0x30000029ff1c7230 */ /* 0x000fe40000004100 */
[----:B------:R-:W-:Y:S01]  /*1b00*/  FFMA.FTZ R20, R20, R33, R21 ;  /* 0x0000002114147223 */ /* 0x000fe20000010015 */
[----:B------:R-:W-:Y:S02]  /*1b10*/  HADD2.F32 R13, -RZ, R14.H0_H0 ;  /* 0x2000000eff0d7230 */ /* 0x000fe40000004100 */
[----:B------:R-:W-:Y:S02]  /*1b20*/  HADD2.F32 R16, -RZ, R18.H0_H0 ;  /* 0x20000012ff107230 */ /* 0x000fe40000004100 */
[----:B------:R-:W-:Y:S01]  /*1b30*/  FFMA.FTZ R23, R17, R28, R22 ;  /* 0x0000001c11177223 */ /* 0x000fe20000010016 */
[----:B------:R-:W-:Y:S02]  /*1b40*/  HADD2.F32 R21, -RZ, R42.H0_H0 ;  /* 0x2000002aff157230 */ /* 0x000fe40000004100 */
[----:B------:R-:W-:Y:S01]  /*1b50*/  FFMA.FTZ R13, R13, R24, R20 ;  /* 0x000000180d0d7223 */ /* 0x000fe20000010014 */
[----:B------:R-:W-:Y:S01]  /*1b60*/  HADD2.F32 R14, -RZ, R14.H1_H1 ;  /* 0x3000000eff0e7230 */ /* 0x000fe20000004100 */
[----:B------:R-:W-:Y:S01]  /*1b70*/  IADD3 R20, R45, 0x3f, RZ ;  /* 0x0000003f2d147810 */ /* 0x000fe20007ffe0ff */
[----:B------:R-:W-:-:S02]  /*1b80*/  HADD2.F32 R18, -RZ, R18.H1_H1 ;  /* 0x30000012ff127230 */ /* 0x000fc40000004100 */
[----:B------:R-:W-:Y:S01]  /*1b90*/  FFMA.FTZ R21, R16, R21, R23 ;  /* 0x0000001510157223 */ /* 0x000fe20000010017 */
[----:B------:R-:W-:Y:S02]  /*1ba0*/  HADD2.F32 R17, -RZ, R42.H1_H1 ;  /* 0x3000002aff117230 */ /* 0x000fe40000004100 */
[----:B------:R-:W-:Y:S01]  /*1bb0*/  FFMA.FTZ R25, R14, R25, R13 ;  /* 0x000000190e197223 */ /* 0x000fe2000001000d */
[----:B------:R-:W-:Y:S01]  /*1bc0*/  HADD2.F32 R12, -RZ, R15.H0_H0 ;  /* 0x2000000fff0c7230 */ /* 0x000fe20000004100 */
[----:B------:R-:W-:Y:S01]  /*1bd0*/  SHF.L.U32 R23, R9, 0x2, RZ ;  /* 0x0000000209177819 */ /* 0x000fe200000006ff */
[----:B------:R-:W-:Y:S02]  /*1be0*/  HADD2.F32 R13, -RZ, R19.H0_H0 ;  /* 0x20000013ff0d7230 */ /* 0x000fe40000004100 */
[----:B------:R-:W-:Y:S01]  /*1bf0*/  FFMA.FTZ R18, R18, R17, R21 ;  /* 0x0000001112127223 */ /* 0x000fe20000010015 */
[----:B------:R-:W-:Y:S02]  /*1c00*/  HADD2.F32 R14, -RZ, R43.H0_H0 ;  /* 0x2000002bff0e7230 */ /* 0x000fe40000004100 */
[----:B------:R-:W-:Y:S01]  /*1c10*/  FFMA.FTZ R12, R12, R29, R25 ;  /* 0x0000001d0c0c7223 */ /* 0x000fe20000010019 */
[----:B------:R-:W-:-:S02]  /*1c20*/  HADD2.F32 R15, -RZ, R15.H1_H1 ;  /* 0x3000000fff0f7230 */ /* 0x000fc40000004100 */
[----:B------:R-:W-:Y:S02]  /*1c30*/  HADD2.F32 R19, -RZ, R19.H1_H1 ;  /* 0x30000013ff137230 */ /* 0x000fe40000004100 */
[----:B------:R-:W-:Y:S01]  /*1c40*/  FFMA.FTZ R14, R13, R14, R18 ;  /* 0x0000000e0d0e7223 */ /* 0x000fe20000010012 */
[----:B------:R-:W-:Y:S02]  /*1c50*/  HADD2.F32 R16, -RZ, R43.H1_H1 ;  /* 0x3000002bff107230 */ /* 0x000fe40000004100 */
[----:B------:R-:W-:Y:S01]  /*1c60*/  FFMA.FTZ R15, R15, R26, R12 ;  /* 0x0000001a0f0f7223 */ /* 0x000fe2000001000c */
[----:B------:R-:W-:Y:S02]  /*1c70*/  IMAD R21, R5, 0xc0, RZ ;  /* 0x000000c005157824 */ /* 0x000fe400078e02ff */
[----:B------:R-:W-:Y:S02]  /*1c80*/  IMAD R22, R11, 0x3000, RZ ;  /* 0x000030000b167824 */ /* 0x000fe400078e02ff */
[----:B------:R-:W-:Y:S01]  /*1c90*/  FFMA.FTZ R16, R19, R16, R14 ;  /* 0x0000001013107223 */ /* 0x000fe2000001000e */
[----:B------:R-:W0:Y:S01]  /*1ca0*/  SHFL.BFLY PT, R12, R15, 0x4, 0x1f ;  /* 0x0c801f000f0c7f89 */ /* 0x000e2200000e0000 */
[----:B------:R-:W-:-:S02]  /*1cb0*/  SHF.R.S32.HI R24, RZ, 0x1f, R21 ;  /* 0x0000001fff187819 */ /* 0x000fc40000011415 */
[----:B------:R-:W-:Y:S01]  /*1cc0*/  SHF.R.S32.HI R25, RZ, 0x1f, R22 ;  /* 0x0000001fff197819 */ /* 0x000fe20000011416 */
[----:B------:R-:W1:Y:S01]  /*1cd0*/  SHFL.BFLY PT, R13, R16, 0x4, 0x1f ;  /* 0x0c801f00100d7f89 */ /* 0x000e6200000e0000 */
[----:B0-----:R-:W-:Y:S01]  /*1ce0*/  FADD.FTZ R14, R15, R12 ;  /* 0x0000000c0f0e7221 */ /* 0x001fe20000010000 */
[----:B------:R-:W-:Y:S01]  /*1cf0*/  SHF.R.S32.HI R15, RZ, 0x1f, R20 ;  /* 0x0000001fff0f7819 */ /* 0x000fe20000011414 */
[----:B-1----:R-:W-:-:S03]  /*1d00*/  FADD.FTZ R18, R16, R13 ;  /* 0x0000000d10127221 */ /* 0x002fc60000010000 */
[----:B------:R-:W0:Y:S01]  /*1d10*/  SHFL.BFLY PT, R17, R14, 0x2, 0x1f ;  /* 0x0c401f000e117f89 */ /* 0x000e2200000e0000 */
[----:B------:R-:W1:Y:S01]  /*1d20*/  LDC.64 R12, c[0x0][0x2d0] ;  /* 0x0000b400ff0c7b82 */ /* 0x000e620000000a00 */
[----:B------:R-:W-:Y:S02]  /*1d30*/  LEA.HI R15, R15, R20, RZ, 0x6 ;  /* 0x000000140f0f7211 */ /* 0x000fe400078f30ff */
[----:B------:R-:W2:Y:S02]  /*1d40*/  SHFL.BFLY PT, R19, R18, 0x2, 0x1f ;  /* 0x0c401f0012137f89 */ /* 0x000ea400000e0000 */
[----:B------:R-:W-:Y:S01]  /*1d50*/  LOP3.LUT R15, R15, 0xffffffc0, RZ, 0xc0, !PT ;  /* 0xffffffc00f0f7812 */ /* 0x000fe200078ec0ff */
[----:B0-----:R-:W-:Y:S01]  /*1d60*/  FADD.FTZ R17, R14, R17 ;  /* 0x000000110e117221 */ /* 0x001fe20000010000 */
[----:B------:R-:W-:Y:S01]  /*1d70*/  IADD3 R14, P0, P1, R21, R23, R22 ;  /* 0x00000017150e7210 */ /* 0x000fe2000791e016 */
[--C-:B------:R-:W-:Y:S01]  /*1d80*/  IMAD R21, R11, -0x40, R20.reuse ;  /* 0xffffffc00b157824 */ /* 0x100fe200078e0214 */
[----:B------:R-:W-:Y:S01]  /*1d90*/  SHF.R.S32.HI R23, RZ, 0x1f, R23 ;  /* 0x0000001fff177819 */ /* 0x000fe20000011417 */
[----:B--2---:R-:W-:Y:S01]  /*1da0*/  FADD.FTZ R19, R18, R19 ;  /* 0x0000001312137221 */ /* 0x004fe20000010000 */
[----:B------:R-:W0:Y:S01]  /*1db0*/  SHFL.BFLY PT, R16, R17, 0x1, 0x1f ;  /* 0x0c201f0011107f89 */ /* 0x000e2200000e0000 */
[----:B-1----:R-:W-:Y:S01]  /*1dc0*/  IMAD R22, R12, UR7, RZ ;  /* 0x000000070c167c24 */ /* 0x002fe2000f8e02ff */
[----:B------:R-:W-:-:S02]  /*1dd0*/  IADD3 R20, R21, R15, -R20 ;  /* 0x0000000f15147210 */ /* 0x000fc40007ffe814 */
[----:B------:R-:W1:Y:S01]  /*1de0*/  SHFL.BFLY PT, R18, R19, 0x1, 0x1f ;  /* 0x0c201f0013127f89 */ /* 0x000e6200000e0000 */
[----:B------:R-:W-:Y:S01]  /*1df0*/  IADD3.X R15, R24, R23, R25, P0, P1 ;  /* 0x00000017180f7210 */ /* 0x000fe200007e2419 */
[----:B------:R-:W-:Y:S01]  /*1e00*/  IMAD R21, R13, UR6, R22 ;  /* 0x000000060d157c24 */ /* 0x000fe2000f8e0216 */
[----:B------:R-:W-:Y:S02]  /*1e10*/  ISETP.NE.AND P1, PT, R8, RZ, PT ;  /* 0x000000ff0800720c */ /* 0x000fe40003f25270 */
[----:B------:R-:W-:Y:S01]  /*1e20*/  ISETP.GE.AND P0, PT, R9, R20, PT ;  /* 0x000000140900720c */ /* 0x000fe20003f06270 */
[----:B------:R-:W-:-:S03]  /*1e30*/  IMAD.WIDE.U32 R12, R12, UR6, R14 ;  /* 0x000000060c0c7c25 */ /* 0x000fc6000f8e000e */
[----:B------:R-:W-:Y:S02]  /*1e40*/  ISETP.GT.OR P0, PT, R9, 0x3f, P0 ;  /* 0x0000003f0900780c */ /* 0x000fe40000704670 */
[----:B------:R-:W-:Y:S01]  /*1e50*/  IADD3 R15, R13, R21, RZ ;  /* 0x000000150d0f7210 */ /* 0x000fe20007ffe0ff */
[----:B0-----:R-:W-:Y:S01]  /*1e60*/  FADD.FTZ R14, R17, R16 ;  /* 0x00000010110e7221 */ /* 0x001fe20000010000 */
[----:B-1----:R-:W-:-:S03]  /*1e70*/  FADD.FTZ R20, R19, R18 ;  /* 0x0000001213147221 */ /* 0x002fc60000010000 */
[----:B------:R-:W-:Y:S06]  /*1e80*/  @P1 BRA `(.L_x_3851) ;  /* 0x00000000005c1947 */ /* 0x000fec0003800000 */
[----:B------:R-:W0:Y:S01]  /*1e90*/  LDC.64 R18, c[0x0][0x278] ;  /* 0x00009e00ff127b82 */ /* 0x000e220000000a00 */
[----:B------:R-:W-:Y:S01]  /*1ea0*/  SHF.R.S32.HI R17, RZ, 0x1f, R5 ;  /* 0x0000001fff117819 */ /* 0x000fe20000011405 */
[----:B------:R-:W-:Y:S01]  /*1eb0*/  ULDC.64 UR8, c[0x0][0x280] ;  /* 0x0000a00000087ab9 */ /* 0x000fe20000000a00 */
[----:B------:R-:W-:Y:S02]  /*1ec0*/  IADD3 R16, P1, R10, R5, RZ ;  /* 0x000000050a107210 */ /* 0x000fe40007f3e0ff */
[----:B------:R-:W-:Y:S02]  /*1ed0*/  ISETP.GE.AND P2, PT, R6, R7, PT ;  /* 0x000000070600720c */ /* 0x000fe40003f46270 */
[----:B------:R-:W-:Y:S01]  /*1ee0*/  LEA.HI.X.SX32 R17, R10, R17, 0x1, P1 ;  /* 0x000000110a117211 */ /* 0x000fe200008f0eff */
[C---:B0-----:R-:W-:Y:S02]  /*1ef0*/  IMAD R8, R18.reuse, UR7, RZ ;  /* 0x0000000712087c24 */ /* 0x041fe4000f8e02ff */
[----:B------:R-:W-:-:S04]  /*1f00*/  IMAD.WIDE.U32 R16, R18, UR6, R16 ;  /* 0x0000000612107c25 */ /* 0x000fc8000f8e0010 */
[----:B------:R-:W-:-:S05]  /*1f10*/  IMAD R19, R19, UR6, R8 ;  /* 0x0000000613137c24 */ /* 0x000fca000f8e0208 */
[----:B------:R-:W-:Y:S01]  /*1f20*/  IADD3 R17, R17, R19, RZ ;  /* 0x0000001311117210 */ /* 0x000fe20007ffe0ff */
[----:B------:R-:W-:Y:S02]  /*1f30*/  IMAD R19, R0, UR8, RZ ;  /* 0x0000000800137c24 */ /* 0x000fe4000f8e02ff */
[----:B------:R-:W-:-:S04]  /*1f40*/  IMAD.WIDE.U32 R16, R4, UR8, R16 ;  /* 0x0000000804107c25 */ /* 0x000fc8000f8e0010 */
[----:B------:R-:W-:Y:S01]  /*1f50*/  IMAD R19, R4, UR9, R19 ;  /* 0x0000000904137c24 */ /* 0x000fe2000f8e0213 */
[----:B------:R-:W-:Y:S01]  /*1f60*/  IADD3 R8, P1, R6, R16, RZ ;  /* 0x0000001006087210 */ /* 0x000fe20007f3e0ff */
[----:B------:R-:W-:-:S03]  /*1f70*/  ULDC.64 UR8, c[0x0][0x260] ;  /* 0x0000980000087ab9 */ /* 0x000fc60000000a00 */
[----:B------:R-:W-:Y:S02]  /*1f80*/  IADD3.X R17, R2, R17, R19, P1, !PT ;  /* 0x0000001102117210 */ /* 0x000fe40000ffe413 */
[----:B------:R-:W-:Y:S02]  /*1f90*/  LEA R16, P3, R8, UR8, 0x2 ;  /* 0x0000000808107c11 */ /* 0x000fe4000f8610ff */
[----:B------:R-:W-:Y:S02]  /*1fa0*/  ISETP.GE.AND P1, PT, R48, R7, PT ;  /* 0x000000073000720c */ /* 0x000fe40003f26270 */
[----:B------:R-:W-:Y:S02]  /*1fb0*/  LEA.HI.X R17, R8, UR9, R17, 0x2, P3 ;  /* 0x0000000908117c11 */ /* 0x000fe400098f1411 */
[----:B------:R-:W-:Y:S02]  /*1fc0*/  FSEL R7, R14, RZ, !P2 ;  /* 0x000000ff0e077208 */ /* 0x000fe40005000000 */
[----:B------:R-:W-:-:S03]  /*1fd0*/  FSEL R19, R20, RZ, !P1 ;  /* 0x000000ff14137208 */ /* 0x000fc60004800000 */
[----:B------:R0:W-:Y:S04]  /*1fe0*/  STG.E desc[UR4][R16.64], R7 ;  /* 0x0000000710007986 */ /* 0x0001e8000c101904 */
[----:B------:R0:W-:Y:S02]  /*1ff0*/  STG.E desc[UR4][R16.64+0x80], R19 ;  /* 0x0000801310007986 */ /* 0x0001e4000c101904 */
.L_x_3851:
[----:B------:R-:W-:Y:S05]  /*2000*/  BSYNC B0 ;  /* 0x0000000000007941 */ /* 0x000fea0003800000 */
.L_x_3850:
[----:B------:R-:W-:Y:S04]  /*2010*/  BSSY B0, `(.L_x_3852) ;  /* 0x0000018000007945 */ /* 0x000fe80003800000 */
[----:B------:R-:W-:Y:S05]  /*2020*/  @P0 BRA `(.L_x_3853) ;  /* 0x0000000000580947 */ /* 0x000fea0003800000 */
[----:B0-----:R-:W0:Y:S01]  /*2030*/  LDC.64 R16, c[0x0][0x2a8] ;  /* 0x0000aa00ff107b82 */ /* 0x001e220000000a00 */
[----:B------:R-:W-:Y:S01]  /*2040*/  IADD3 R6, P0, P1, R5, R10, R9 ;  /* 0x0000000a05067210 */ /* 0x000fe2000791e009 */
[----:B------:R-:W-:Y:S01]  /*2050*/  ULDC.64 UR8, c[0x0][0x2b0] ;  /* 0x0000ac0000087ab9 */ /* 0x000fe20000000a00 */
[----:B------:R-:W-:Y:S02]  /*2060*/  SHF.R.S32.HI R7, RZ, 0x1f, R5 ;  /* 0x0000001fff077819 */ /* 0x000fe40000011405 */
[----:B------:R-:W-:Y:S02]  /*2070*/  SHF.R.S32.HI R2, RZ, 0x1f, R10 ;  /* 0x0000001fff027819 */ /* 0x000fe4000001140a */
[----:B------:R-:W-:-:S04]  /*2080*/  SHF.R.S32.HI R5, RZ, 0x1f, R9 ;  /* 0x0000001fff057819 */ /* 0x000fc80000011409 */
[----:B------:R-:W-:Y:S02]  /*2090*/  IADD3.X R7, R7, R2, R5, P0, P1 ;  /* 0x0000000207077210 */ /* 0x000fe400007e2405 */
[----:B------:R-:W-:Y:S01]  /*20a0*/  FSETP.NEU.FTZ.AND P0, PT, R3, -INF , PT ;  /* 0xff8000000300780b */ /* 0x000fe20003f1d000 */
[C---:B0-----:R-:W-:Y:S02]  /*20b0*/  IMAD R2, R16.reuse, UR7, RZ ;  /* 0x0000000710027c24 */ /* 0x041fe4000f8e02ff */
[----:B------:R-:W-:-:S04]  /*20c0*/  IMAD.WIDE.U32 R6, R16, UR6, R6 ;  /* 0x0000000610067c25 */ /* 0x000fc8000f8e0006 */
[----:B------:R-:W-:Y:S02]  /*20d0*/  IMAD R5, R17, UR6, R2 ;  /* 0x0000000611057c24 */ /* 0x000fe4000f8e0202 */
[----:B------:R-:W-:-:S03]  /*20e0*/  IMAD R17, R0, UR8, RZ ;  /* 0x0000000800117c24 */ /* 0x000fc6000f8e02ff */
[----:B------:R-:W-:Y:S01]  /*20f0*/  IADD3 R7, R7, R5, RZ ;  /* 0x0000000507077210 */ /* 0x000fe20007ffe0ff */
[C---:B------:R-:W-:Y:S02]  /*2100*/  IMAD R17, R4.reuse, UR9, R17 ;  /* 0x0000000904117c24 */ /* 0x040fe4000f8e0211 */
[----:B------:R-:W-:Y:S01]  /*2110*/  FMUL.FTZ R5, R3, 1.4426950216293334961 ;  /* 0x3fb8aa3b03057820 */ /* 0x000fe20000410000 */
[----:B------:R-:W-:Y:S01]  /*2120*/  IMAD.WIDE.U32 R6, R4, UR8, R6 ;  /* 0x0000000804067c25 */ /* 0x000fe2000f8e0006 */
[----:B------:R-:W-:-:S03]  /*2130*/  ULDC.64 UR8, c[0x0][0x2a0] ;  /* 0x0000a80000087ab9 */ /* 0x000fc60000000a00 */
[----:B------:R-:W-:Y:S02]  /*2140*/  FSEL R5, R5, RZ, P0 ;  /* 0x000000ff05057208 */ /* 0x000fe40000000000 */
[----:B------:R-:W-:Y:S02]  /*2150*/  IADD3 R7, R7, R17, RZ ;  /* 0x0000001107077210 */ /* 0x000fe40007ffe0ff */
[----:B------:R-:W-:-:S04]  /*2160*/  LEA R2, P1, R6, UR8, 0x2 ;  /* 0x0000000806027c11 */ /* 0x000fc8000f8210ff */
[----:B------:R-:W-:-:S05]  /*2170*/  LEA.HI.X R3, R6, UR9, R7, 0x2, P1 ;  /* 0x0000000906037c11 */ /* 0x000fca00088f1407 */
[----:B------:R1:W-:Y:S04]  /*2180*/  STG.E desc[UR4][R2.64], R5 ;  /* 0x0000000502007986 */ /* 0x0003e8000c101904 */
.L_x_3853:
[----:B------:R-:W-:Y:S05]  /*2190*/  BSYNC B0 ;  /* 0x0000000000007941 */ /* 0x000fea0003800000 */
.L_x_3852:
[----:B------:R-:W-:Y:S01]  /*21a0*/  ULDC.64 UR10, c[0x0][0x2e8] ;  /* 0x0000ba00000a7ab9 */ /* 0x000fe20000000a00 */
[----:B------:R-:W-:Y:S01]  /*21b0*/  ULDC.64 UR8, c[0x0][0x2d8] ;  /* 0x0000b60000087ab9 */ /* 0x000fe20000000a00 */
[----:B------:R-:W-:Y:S01]  /*21c0*/  ISETP.NE.U32.AND P0, PT, RZ, UR10, PT ;  /* 0x0000000aff007c0c */ /* 0x000fe2000bf05070 */
[----:B-1----:R-:W-:Y:S01]  /*21d0*/  IMAD R3, R0, UR8, RZ ;  /* 0x0000000800037c24 */ /* 0x002fe2000f8e02ff */
[----:B------:R-:W-:Y:S02]  /*21e0*/  MOV R14, R12 ;  /* 0x0000000c000e7202 */ /* 0x000fe40000000f00 */
[----:B------:R-:W-:Y:S01]  /*21f0*/  ISETP.NE.AND.EX P0, PT, RZ, UR11, PT, P0 ;  /* 0x0000000bff007c0c */ /* 0x000fe2000bf05300 */
[C---:B------:R-:W-:Y:S02]  /*2200*/  IMAD R3, R4.reuse, UR9, R3 ;  /* 0x0000000904037c24 */ /* 0x040fe4000f8e0203 */
[----:B------:R-:W-:Y:S01]  /*2210*/  IMAD.WIDE.U32 R14, R4, UR8, R14 ;  /* 0x00000008040e7c25 */ /* 0x000fe2000f8e000e */
[----:B------:R-:W-:Y:S01]  /*2220*/  ISETP.NE.OR P0, PT, R9, RZ, !P0 ;  /* 0x000000ff0900720c */ /* 0x000fe20004705670 */
[----:B------:R-:W-:-:S02]  /*2230*/  ULDC.64 UR8, c[0x0][0x2b8] ;  /* 0x0000ae0000087ab9 */ /* 0x000fc40000000a00 */
[----:B------:R-:W-:Y:S02]  /*2240*/  LEA R2, P1, R14, UR8, 0x2 ;  /* 0x000000080e027c11 */ /* 0x000fe4000f8210ff */
[----:B------:R-:W-:-:S04]  /*2250*/  IADD3 R3, R15, R3, RZ ;  /* 0x000000030f037210 */ /* 0x000fc80007ffe0ff */
[----:B------:R-:W-:-:S05]  /*2260*/  LEA.HI.X R3, R14, UR9, R3, 0x2, P1 ;  /* 0x000000090e037c11 */ /* 0x000fca00088f1403 */
        /* <DEDUP_REMOVED lines=13> */
[----:B------:R-:W2:Y:S08]  /*2340*/  LDC R0, c[0x0][0x2e0] ;  /* 0x0000b800ff007b82 */ /* 0x000eb00000000800 */
[----:B------:R-:W3:Y:S08]  /*2350*/  LDC R4, c[0x0][0x220] ;  /* 0x00008800ff047b82 */ /* 0x000ef00000000800 */
[----:B-1----:R-:W1:Y:S01]  /*2360*/  LDC.64 R2, c[0x0][0x2e8] ;  /* 0x0000ba00ff027b82 */ /* 0x002e620000000a00 */
[----:B--2---:R-:W-:-:S04]  /*2370*/  IMAD R11, R11, R0, R44 ;  /* 0x000000000b0b7224 */ /* 0x004fc800078e022c */
[----:B---3--:R-:W-:-:S04]  /*2380*/  IMAD R11, R11, R4, UR6 ;  /* 0x000000060b0b7e24 */ /* 0x008fc8000f8e0204 */
[----:B-1----:R-:W-:-:S05]  /*2390*/  IMAD.WIDE R2, R11, 0x4, R2 ;  /* 0x000000040b027825 */ /* 0x002fca00078e0202 */
[----:B------:R-:W-:Y:S01]  /*23a0*/  STG.E desc[UR4][R2.64], RZ ;  /* 0x000000ff02007986 */ /* 0x000fe2000c101904 */
[----:B------:R-:W-:Y:S05]  /*23b0*/  EXIT ;  /* 0x000000000000794d */ /* 0x000fea0003800000 */
.L_x_3854:
        /* <DEDUP_REMOVED lines=12> */
.L_x_3882:


//--------------------- .nv.global.init           --------------------------
	.section	.nv.global.init,"aw",@progbits
.nv.global.init:
	.type		$str$23,@object
	.size		$str$23,($str$24 - $str$23)
$str$23:
        /*0000*/ 	.byte	0x28, 0x61, 0x64, 0x64, 0x72, 0x65, 0x73, 0x73, 0x20, 0x26, 0x20, 0x6d, 0x61, 0x73, 0x6b, 0x29
        /*0010*/ 	.byte	0x20, 0x3d, 0x3d, 0x20, 0x30, 0x00
	.type		$str$24,@object
	.size		$str$24,(__unnamed_4 - $str$24)
$str$24:
        /*0016*/ 	.byte	0x2f, 0x74, 0x6d, 0x70, 0x2f, 0x6f, 0x73, 0x73, 0x5f, 0x6b, 0x65, 0x72, 0x6e, 0x65, 0x6c, 0x73
        /*0026*/ 	.byte	0x5f, 0x73, 0x72, 0x63, 0x2f, 0x66, 0x6c, 0x61, 0x73, 0x68, 0x5f, 0x61, 0x74, 0x74, 0x65, 0x6e
        /*0036*/ 	.byte	0x74, 0x69, 0x6f, 0x6e, 0x2f, 0x63, 0x73, 0x72, 0x63, 0x2f, 0x63, 0x75, 0x74, 0x6c, 0x61, 0x73
        /*0046*/ 	.byte	0x73, 0x2f, 0x69, 0x6e, 0x63, 0x6c, 0x75, 0x64, 0x65, 0x2f, 0x63, 0x75, 0x74, 0x65, 0x2f, 0x70
        /*0056*/ 	.byte	0x6f, 0x69, 0x6e, 0x74, 0x65, 0x72, 0x5f, 0x66, 0x6c, 0x61, 0x67, 0x67, 0x65, 0x64, 0x2e, 0x68
        /*0066*/ 	.byte	0x70, 0x70, 0x00
	.type		__unnamed_4,@object
	.size		__unnamed_4,(__unnamed_2 - __unnamed_4)
__unnamed_4:
        /* <DEDUP_REMOVED lines=20> */
        /*01a9*/ 	.byte	0x43, 0x3c, 0x36, 0x34, 0x3e, 0x3e, 0x3e, 0x3e, 0x5d, 0x00
	.type		__unnamed_2,@object
	.size		__unnamed_2,(__unnamed_3 - __unnamed_2)
__unnamed_2:
        /* <DEDUP_REMOVED lines=23> */
	.type		__unnamed_3,@object
	.size		__unnamed_3,(__unnamed_1 - __unnamed_3)
__unnamed_3:
        /* <DEDUP_REMOVED lines=23> */
        /*0487*/ 	.byte	0x3a, 0x43, 0x3c, 0x36, 0x31, 0x34, 0x34, 0x3e, 0x3e, 0x3e, 0x3e, 0x3e, 0x5d, 0x00
	.type		__unnamed_1,@object
	.size		__unnamed_1,(.L_0 - __unnamed_1)
__unnamed_1:
        /* <DEDUP_REMOVED lines=28> */
        /*0655*/ 	.byte	0x3e, 0x3e, 0x3e, 0x3e, 0x3e, 0x20, 0x26, 0x5d, 0x00
.L_0:


//--------------------- .nv.shared._ZN7cutlass13device_kernelIN5flash11enable_sm90INS1_16FlashAttnBwdSm90INS1_25CollectiveMainloopBwdSm90ILi2ELi1ELi1EN4cute5tupleIJNS5_1CILi1EEES8_S8_EEENS6_IJNS7_ILi64EEENS7_ILi96EEENS7_ILi192EEEEEENS_6half_tEfNS_4arch4Sm90ELb0ELb0ELb1ELb0ELb0ELb0ELb1ELb0ELi3ELi1ELi1ELi1ELb0EEENS1_21CollectiveEpilogueBwdISD_SE_SG_Li384ELb0ELb1ELi3EEENS1_19SingleTileSchedulerILb0ELb0ELb0ELi96EEEEEEEEEvNT_6ParamsE --------------------------
	.section	.nv.shared._ZN7cutlass13device_kernelIN5flash11enable_sm90INS1_16FlashAttnBwdSm90INS1_25CollectiveMainloopBwdSm90ILi2ELi1ELi1EN4cute5tupleIJNS5_1CILi1EEES8_S8_EEENS6_IJNS7_ILi64EEENS7_ILi96EEENS7_ILi192EEEEEENS_6half_tEfNS_4arch4Sm90ELb0ELb0ELb1ELb0ELb0ELb0ELb1ELb0ELi3ELi1ELi1ELi1ELb0EEENS1_21CollectiveEpilogueBwdISD_SE_SG_Li384ELb0ELb1ELi3EEENS1_19SingleTileSchedulerILb0ELb0ELb0ELi96EEEEEEEEEvNT_6ParamsE,"aw",@nobits
	.sectionflags	@""
	.align	16
	.zero		1024


//--------------------- .nv.shared.reserved.0     --------------------------
	.section	.nv.shared.reserved.0,"aw",@nobits
	.weak		__nv_reservedSMEM_offset_0_alias
	.size		__nv_reservedSMEM_offset_0_alias, 0, 0
	.other		__nv_reservedSMEM_offset_0_alias,@"STO_CUDA_RESERVED_SHARED STV_DEFAULT"
__nv_reservedSMEM_offset_0_alias:
	.zero		0


//--------------------- .nv.global                --------------------------
	.section	.nv.global,"aw",@nobits
.nv.global:
	.type		_ZN74_INTERNAL_7eede963_38_flash_bwd_hdim192_fp16_softcap_sm90_cu_1f2e7571_28404cute1_E,@object
	.size		_ZN74_INTERNAL_7eede963_38_flash_bwd_hdim192_fp16_softcap_sm90_cu_1f2e7571_28404cute1_E,(_ZN74_INTERNAL_7eede963_38_flash_bwd_hdim192_fp16_softcap_sm90_cu_1f2e7571_28404cuda3std3__45__cpo6cbeginE - _ZN74_INTERNAL_7eede963_38_flash_bwd_hdim192_fp16_softcap_sm90_cu_1f2e7571_28404cute1_E)
_ZN74_INTERNAL_7eede963_38_flash_bwd_hdim192_fp16_softcap_sm90_cu_1f2e7571_28404cute1_E:
	.zero		1
	.type		_ZN74_INTERNAL_7eede963_38_flash_bwd_hdim192_fp16_softcap_sm90_cu_1f2e7571_28404cuda3std3__45__cpo6cbeginE,@object
	.size		_ZN74_INTERNAL_7eede963_38_flash_bwd_hdim192_fp16_softcap_sm90_cu_1f2e7571_28404cuda3std3__45__cpo6cbeginE,(_ZN74_INTERNAL_7eede963_38_flash_bwd_hdim192_fp16_softcap_sm90_cu_1f2e7571_28404cuda3std3__48in_placeE - _ZN74_INTERNAL_7eede963_38_flash_bwd_hdim192_fp16_softcap_sm90_cu_1f2e7571_28404cuda3std3__45__cpo6cbeginE)
_ZN74_INTERNAL_7eede963_38_flash_bwd_hdim192_fp16_softcap_sm90_cu_1f2e7571_28404cuda3std3__45__cpo6cbeginE:
	.zero		1
	.type		_ZN74_INTERNAL_7eede963_38_flash_bwd_hdim192_fp16_softcap_sm90_cu_1f2e7571_28404cuda3std3__48in_placeE,@object
	.size		_ZN74_INTERNAL_7eede963_38_flash_bwd_hdim192_fp16_softcap_sm90_cu_1f2e7571_28404cuda3std3__48in_placeE,(_ZN74_INTERNAL_7eede963_38_flash_bwd_hdim192_fp16_softcap_sm90_cu_1f2e7571_28404cuda3std6ranges3__45__cpo9iter_moveE - _ZN74_INTERNAL_7eede963_38_flash_bwd_hdim192_fp16_softcap_sm90_cu_1f2e7571_28404cuda3std3__48in_placeE)
_ZN74_INTERNAL_7eede963_38_flash_bwd_hdim192_fp16_softcap_sm90_cu_1f2e7571_28404cuda3std3__48in_placeE:
	.zero		1
	.type		_ZN74_INTERNAL_7eede963_38_flash_bwd_hdim192_fp16_softcap_sm90_cu_1f2e7571_28404cuda3std6ranges3__45__cpo9iter_moveE,@object
	.size		_ZN74_INTERNAL_7eede963_38_flash_bwd_hdim192_fp16_softcap_sm90_cu_1f2e7571_28404cuda3std6ranges3__45__cpo9iter_moveE,(_ZN74_INTERNAL_7eede963_38_flash_bwd_hdim192_fp16_softcap_sm90_cu_1f2e7571_28404cuda3std3__45__cpo5beginE - _ZN74_INTERNAL_7eede963_38_flash_bwd_hdim192_fp16_softcap_sm90_cu_1f2e7571_28404cuda3std6ranges3__45__cpo9iter_moveE)
_ZN74_INTERNAL_7eede963_38_flash_bwd_hdim192_fp16_softcap_sm90_cu_1f2e7571_28404cuda3std6ranges3__45__cpo9iter_moveE:
	.zero		1
	.type		_ZN74_INTERNAL_7eede963_38_flash_bwd_hdim192_fp16_softcap_sm90_cu_1f2e7571_28404cuda3std3__45__cpo5beginE,@object
	.size		_ZN74_INTERNAL_7eede963_38_flash_bwd_hdim192_fp16_softcap_sm90_cu_1f2e7571_28404cuda3std3__45__cpo5beginE,(_ZN74_INTERNAL_7eede963_38_flash_bwd_hdim192_fp16_softcap_sm90_cu_1f2e7571_28404cuda3std3__476_GLOBAL__N__7eede963_38_flash_bwd_hdim192_fp16_softcap_sm90_cu_1f2e7571_28406ignoreE - _ZN74_INTERNAL_7eede963_38_flash_bwd_hdim192_fp16_softcap_sm90_cu_1f2e7571_28404cuda3std3__45__cpo5beginE)
_ZN74_INTERNAL_7eede963_38_flash_bwd_hdim192_fp16_softcap_sm90_cu_1f2e7571_28404cuda3std3__45__cpo5beginE:
	.zero		1
	.type		_ZN74_INTERNAL_7eede963_38_flash_bwd_hdim192_fp16_softcap_sm90_cu_1f2e7571_28404cuda3std3__476_GLOBAL__N__7eede963_38_flash_bwd_hdim192_fp16_softcap_sm90_cu_1f2e7571_28406ignoreE,@object
	.size		_ZN74_INTERNAL_7eede963_38_flash_bwd_hdim192_fp16_softcap_sm90_cu_1f2e7571_28404cuda3std3__476_GLOBAL__N__7eede963_38_flash_bwd_hdim192_fp16_softcap_sm90_cu_1f2e7571_28406ignoreE,(_ZN74_INTERNAL_7eede963_38_flash_bwd_hdim192_fp16_softcap_sm90_cu_1f2e7571_28404cute7productE - _ZN74_INTERNAL_7eede963_38_flash_bwd_hdim192_fp16_softcap_sm90_cu_1f2e7571_28404cuda3std3__476_GLOBAL__N__7eede963_38_flash_bwd_hdim192_fp16_softcap_sm90_cu_1f2e7571_28406ignoreE)
_ZN74_INTERNAL_7eede963_38_flash_bwd_hdim192_fp16_softcap_sm90_cu_1f2e7571_28404cuda3std3__476_GLOBAL__N__7eede963_38_flash_bwd_hdim192_fp16_softcap_sm90_cu_1f2e7571_28406ignoreE:
	.zero		1
	.type		_ZN74_INTERNAL_7eede963_38_flash_bwd_hdim192_fp16_softcap_sm90_cu_1f2e7571_28404cute7productE,@object
	.size		_ZN74_INTERNAL_7eede963_38_flash_bwd_hdim192_fp16_softcap_sm90_cu_1f2e7571_28404cute7productE,(_ZN74_INTERNAL_7eede963_38_flash_bwd_hdim192_fp16_softcap_sm90_cu_1f2e7571_28404cuda3std3__45__cpo3endE - _ZN74_INTERNAL_7eede963_38_flash_bwd_hdim192_fp16_softcap_sm90_cu_1f2e7571_28404cute7productE)
_ZN74_INTERNAL_7eede963_38_flash_bwd_hdim192_fp16_softcap_sm90_cu_1f2e7571_28404cute7productE:
	.zero		1
	.type		_ZN74_INTERNAL_7eede963_38_flash_bwd_hdim192_fp16_softcap_sm90_cu_1f2e7571_28404cuda3std3__45__cpo3endE,@object
	.size		_ZN74_INTERNAL_7eede963_38_flash_bwd_hdim192_fp16_softcap_sm90_cu_1f2e7571_28404cuda3std3__45__cpo3endE,(_ZN74_INTERNAL_7eede963_38_flash_bwd_hdim192_fp16_softcap_sm90_cu_1f2e7571_28404cuda3std3__419piecewise_constructE - _ZN74_INTERNAL_7eede963_38_flash_bwd_hdim192_fp16_softcap_sm90_cu_1f2e7571_28404cuda3std3__45__cpo3endE)
_ZN74_INTERNAL_7eede963_38_flash_bwd_hdim192_fp16_softcap_sm90_cu_1f2e7571_28404cuda3std3__45__cpo3endE:
	.zero		1
	.type		_ZN74_INTERNAL_7eede963_38_flash_bwd_hdim192_fp16_softcap_sm90_cu_1f2e7571_28404cuda3std3__419piecewise_constructE,@object
	.size		_ZN74_INTERNAL_7eede963_38_flash_bwd_hdim192_fp16_softcap_sm90_cu_1f2e7571_28404cuda3std3__419piecewise_constructE,(_ZN74_INTERNAL_7eede963_38_flash_bwd_hdim192_fp16_softcap_sm90_cu_1f2e7571_28404cuda3std3__45__cpo4cendE - _ZN74_INTERNAL_7eede963_38_flash_bwd_hdim192_fp16_softcap_sm90_cu_1f2e7571_28404cuda3std3__419piecewise_constructE)
_ZN74_INTERNAL_7eede963_38_flash_bwd_hdim192_fp16_softcap_sm90_cu_1f2e7571_28404cuda3std3__419piecewise_constructE:
	.zero		1
	.type		_ZN74_INTERNAL_7eede963_38_flash_bwd_hdim192_fp16_softcap_sm90_cu_1f2e7571_28404cuda3std3__45__cpo4cendE,@object
	.size		_ZN74_INTERNAL_7eede963_38_flash_bwd_hdim192_fp16_softcap_sm90_cu_1f2e7571_28404cuda3std3__45__cpo4cendE,(_ZN74_INTERNAL_7eede963_38_flash_bwd_hdim192_fp16_softcap_sm90_cu_1f2e7571_28404cuda3std6ranges3__45__cpo4swapE - _ZN74_INTERNAL_7eede963_38_flash_bwd_hdim192_fp16_softcap_sm90_cu_1f2e7571_28404cuda3std3__45__cpo4cendE)
_ZN74_INTERNAL_7eede963_38_flash_bwd_hdim192_fp16_softcap_sm90_cu_1f2e7571_28404cuda3std3__45__cpo4cendE:
	.zero		1
	.type		_ZN74_INTERNAL_7eede963_38_flash_bwd_hdim192_fp16_softcap_sm90_cu_1f2e7571_28404cuda3std6ranges3__45__cpo4swapE,@object
	.size		_ZN74_INTERNAL_7eede963_38_flash_bwd_hdim192_fp16_softcap_sm90_cu_1f2e7571_28404cuda3std6ranges3__45__cpo4swapE,(.L_11 - _ZN74_INTERNAL_7eede963_38_flash_bwd_hdim192_fp16_softcap_sm90_cu_1f2e7571_28404cuda3std6ranges3__45__cpo4swapE)
_ZN74_INTERNAL_7eede963_38_flash_bwd_hdim192_fp16_softcap_sm90_cu_1f2e7571_28404cuda3std6ranges3__45__cpo4swapE:
	.zero		1
.L_11:


//--------------------- .nv.shared._ZN7cutlass13device_kernelIN5flash11enable_sm90INS1_16FlashAttnBwdSm90INS1_25CollectiveMainloopBwdSm90ILi2ELi1ELi1EN4cute5tupleIJNS5_1CILi1EEES8_S8_EEENS6_IJNS7_ILi64EEENS7_ILi96EEENS7_ILi192EEEEEENS_6half_tEfNS_4arch4Sm90ELb0ELb0ELb1ELb0ELb1ELb0ELb1ELb0ELi3ELi1ELi1ELi1ELb0EEENS1_21CollectiveEpilogueBwdISD_SE_SG_Li384ELb0ELb1ELi3EEENS1_19SingleTileSchedulerILb0ELb0ELb0ELi96EEEEEEEEEvNT_6ParamsE --------------------------
	.section	.nv.shared._ZN7cutlass13device_kernelIN5flash11enable_sm90INS1_16FlashAttnBwdSm90INS1_25CollectiveMainloopBwdSm90ILi2ELi1ELi1EN4cute5tupleIJNS5_1CILi1EEES8_S8_EEENS6_IJNS7_ILi64EEENS7_ILi96EEENS7_ILi192EEEEEENS_6half_tEfNS_4arch4Sm90ELb0ELb0ELb1ELb0ELb1ELb0ELb1ELb0ELi3ELi1ELi1ELi1ELb0EEENS1_21CollectiveEpilogueBwdISD_SE_SG_Li384ELb0ELb1ELi3EEENS1_19SingleTileSchedulerILb0ELb0ELb0ELi96EEEEEEEEEvNT_6ParamsE,"aw",@nobits
	.sectionflags	@""
	.align	16
	.zero		1024


//--------------------- .nv.shared._ZN7cutlass13device_kernelIN5flash11enable_sm90INS1_16FlashAttnBwdSm90INS1_25CollectiveMainloopBwdSm90ILi2ELi1ELi1EN4cute5tupleIJNS5_1CILi1EEES8_S8_EEENS6_IJNS7_ILi64EEENS7_ILi96EEENS7_ILi192EEEEEENS_6half_tEfNS_4arch4Sm90ELb0ELb0ELb1ELb0ELb0ELb0ELb1ELb0ELi3ELi1ELi1ELi1ELb0EEENS1_24CollectiveEpilogueBwdGQAISD_fSG_Li384ELb0ELb0EEENS1_19SingleTileSchedulerILb0ELb0ELb0ELi96EEEEEEEEEvNT_6ParamsE --------------------------
	.section	.nv.shared._ZN7cutlass13device_kernelIN5flash11enable_sm90INS1_16FlashAttnBwdSm90INS1_25CollectiveMainloopBwdSm90ILi2ELi1ELi1EN4cute5tupleIJNS5_1CILi1EEES8_S8_EEENS6_IJNS7_ILi64EEENS7_ILi96EEENS7_ILi192EEEEEENS_6half_tEfNS_4arch4Sm90ELb0ELb0ELb1ELb0ELb0ELb0ELb1ELb0ELi3ELi1ELi1ELi1ELb0EEENS1_24CollectiveEpilogueBwdGQAISD_fSG_Li384ELb0ELb0EEENS1_19SingleTileSchedulerILb0ELb0ELb0ELi96EEEEEEEEEvNT_6ParamsE,"aw",@nobits
	.sectionflags	@""
	.align	16
	.zero		1024


//--------------------- .nv.shared._ZN7cutlass13device_kernelIN5flash11enable_sm90INS1_16FlashAttnBwdSm90INS1_25CollectiveMainloopBwdSm90ILi2ELi1ELi1EN4cute5tupleIJNS5_1CILi1EEES8_S8_EEENS6_IJNS7_ILi64EEENS7_ILi96EEENS7_ILi192EEEEEENS_6half_tEfNS_4arch4Sm90ELb0ELb0ELb1ELb0ELb1ELb0ELb1ELb0ELi3ELi1ELi1ELi1ELb0EEENS1_24CollectiveEpilogueBwdGQAISD_fSG_Li384ELb0ELb1EEENS1_19SingleTileSchedulerILb0ELb0ELb0ELi96EEEEEEEEEvNT_6ParamsE --------------------------
	.section	.nv.shared._ZN7cutlass13device_kernelIN5flash11enable_sm90INS1_16FlashAttnBwdSm90INS1_25CollectiveMainloopBwdSm90ILi2ELi1ELi1EN4cute5tupleIJNS5_1CILi1EEES8_S8_EEENS6_IJNS7_ILi64EEENS7_ILi96EEENS7_ILi192EEEEEENS_6half_tEfNS_4arch4Sm90ELb0ELb0ELb1ELb0ELb1ELb0ELb1ELb0ELi3ELi1ELi1ELi1ELb0EEENS1_24CollectiveEpilogueBwdGQAISD_fSG_Li384ELb0ELb1EEENS1_19SingleTileSchedulerILb0ELb0ELb0ELi96EEEEEEEEEvNT_6ParamsE,"aw",@nobits
	.sectionflags	@""
	.align	16
	.zero		1024


//--------------------- .nv.shared._ZN7cutlass13device_kernelIN5flash11enable_sm90INS1_16FlashAttnBwdSm90INS1_25CollectiveMainloopBwdSm90ILi2ELi1ELi1EN4cute5tupleIJNS5_1CILi1EEES8_S8_EEENS6_IJNS7_ILi64EEENS7_ILi96EEENS7_ILi192EEEEEENS_6half_tEfNS_4arch4Sm90ELb0ELb0ELb1ELb1ELb0ELb0ELb1ELb0ELi3ELi1ELi1ELi1ELb0EEENS1_21CollectiveEpilogueBwdISD_SE_SG_Li384ELb1ELb1ELi3EEENS1_19SingleTileSchedulerILb1ELb0ELb0ELi96EEEEEEEEEvNT_6ParamsE --------------------------
	.section	.nv.shared._ZN7cutlass13device_kernelIN5flash11enable_sm90INS1_16FlashAttnBwdSm90INS1_25CollectiveMainloopBwdSm90ILi2ELi1ELi1EN4cute5tupleIJNS5_1CILi1EEES8_S8_EEENS6_IJNS7_ILi64EEENS7_ILi96EEENS7_ILi192EEEEEENS_6half_tEfNS_4arch4Sm90ELb0ELb0ELb1ELb1ELb0ELb0ELb1ELb0ELi3ELi1ELi1ELi1ELb0EEENS1_21CollectiveEpilogueBwdISD_SE_SG_Li384ELb1ELb1ELi3EEENS1_19SingleTileSchedulerILb1ELb0ELb0ELi96EEEEEEEEEvNT_6ParamsE,"aw",@nobits
	.sectionflags	@""
	.align	16
	.zero		1024


//--------------------- .nv.shared._ZN7cutlass13device_kernelIN5flash11enable_sm90INS1_16FlashAttnBwdSm90INS1_25CollectiveMainloopBwdSm90ILi2ELi1ELi1EN4cute5tupleIJNS5_1CILi1EEES8_S8_EEENS6_IJNS7_ILi64EEENS7_ILi96EEENS7_ILi192EEEEEENS_6half_tEfNS_4arch4Sm90ELb0ELb0ELb1ELb1ELb1ELb0ELb1ELb0ELi3ELi1ELi1ELi1ELb0EEENS1_21CollectiveEpilogueBwdISD_SE_SG_Li384ELb1ELb1ELi3EEENS1_19SingleTileSchedulerILb1ELb0ELb0ELi96EEEEEEEEEvNT_6ParamsE --------------------------
	.section	.nv.shared._ZN7cutlass13device_kernelIN5flash11enable_sm90INS1_16FlashAttnBwdSm90INS1_25CollectiveMainloopBwdSm90ILi2ELi1ELi1EN4cute5tupleIJNS5_1CILi1EEES8_S8_EEENS6_IJNS7_ILi64EEENS7_ILi96EEENS7_ILi192EEEEEENS_6half_tEfNS_4arch4Sm90ELb0ELb0ELb1ELb1ELb1ELb0ELb1ELb0ELi3ELi1ELi1ELi1ELb0EEENS1_21CollectiveEpilogueBwdISD_SE_SG_Li384ELb1ELb1ELi3EEENS1_19SingleTileSchedulerILb1ELb0ELb0ELi96EEEEEEEEEvNT_6ParamsE,"aw",@nobits
	.sectionflags	@""
	.align	16
	.zero		1024


//--------------------- .nv.shared._ZN7cutlass13device_kernelIN5flash11enable_sm90INS1_16FlashAttnBwdSm90INS1_25CollectiveMainloopBwdSm90ILi2ELi1ELi1EN4cute5tupleIJNS5_1CILi1EEES8_S8_EEENS6_IJNS7_ILi64EEENS7_ILi96EEENS7_ILi192EEEEEENS_6half_tEfNS_4arch4Sm90ELb0ELb0ELb1ELb1ELb0ELb0ELb1ELb0ELi3ELi1ELi1ELi1ELb0EEENS1_24CollectiveEpilogueBwdGQAISD_fSG_Li384ELb1ELb0EEENS1_19SingleTileSchedulerILb1ELb0ELb0ELi96EEEEEEEEEvNT_6ParamsE --------------------------
	.section	.nv.shared._ZN7cutlass13device_kernelIN5flash11enable_sm90INS1_16FlashAttnBwdSm90INS1_25CollectiveMainloopBwdSm90ILi2ELi1ELi1EN4cute5tupleIJNS5_1CILi1EEES8_S8_EEENS6_IJNS7_ILi64EEENS7_ILi96EEENS7_ILi192EEEEEENS_6half_tEfNS_4arch4Sm90ELb0ELb0ELb1ELb1ELb0ELb0ELb1ELb0ELi3ELi1ELi1ELi1ELb0EEENS1_24CollectiveEpilogueBwdGQAISD_fSG_Li384ELb1ELb0EEENS1_19SingleTileSchedulerILb1ELb0ELb0ELi96EEEEEEEEEvNT_6ParamsE,"aw",@nobits
	.sectionflags	@""
	.align	16
	.zero		1024


//--------------------- .nv.shared._ZN7cutlass13device_kernelIN5flash11enable_sm90INS1_16FlashAttnBwdSm90INS1_25CollectiveMainloopBwdSm90ILi2ELi1ELi1EN4cute5tupleIJNS5_1CILi1EEES8_S8_EEENS6_IJNS7_ILi64EEENS7_ILi96EEENS7_ILi192EEEEEENS_6half_tEfNS_4arch4Sm90ELb0ELb0ELb1ELb1ELb1ELb0ELb1ELb0ELi3ELi1ELi1ELi1ELb0EEENS1_24CollectiveEpilogueBwdGQAISD_fSG_Li384ELb1ELb1EEENS1_19SingleTileSchedulerILb1ELb0ELb0ELi96EEEEEEEEEvNT_6ParamsE --------------------------
	.section	.nv.shared._ZN7cutlass13device_kernelIN5flash11enable_sm90INS1_16FlashAttnBwdSm90INS1_25CollectiveMainloopBwdSm90ILi2ELi1ELi1EN4cute5tupleIJNS5_1CILi1EEES8_S8_EEENS6_IJNS7_ILi64EEENS7_ILi96EEENS7_ILi192EEEEEENS_6half_tEfNS_4arch4Sm90ELb0ELb0ELb1ELb1ELb1ELb0ELb1ELb0ELi3ELi1ELi1ELi1ELb0EEENS1_24CollectiveEpilogueBwdGQAISD_fSG_Li384ELb1ELb1EEENS1_19SingleTileSchedulerILb1ELb0ELb0ELi96EEEEEEEEEvNT_6ParamsE,"aw",@nobits
	.sectionflags	@""
	.align	16
	.zero		1024


//--------------------- .nv.shared._ZN7cutlass13device_kernelIN5flash11enable_sm90INS1_16FlashAttnBwdSm90INS1_25CollectiveMainloopBwdSm90ILi2ELi1ELi1EN4cute5tupleIJNS5_1CILi1EEES8_S8_EEENS6_IJNS7_ILi64EEENS7_ILi96EEENS7_ILi192EEEEEENS_6half_tEfNS_4arch4Sm90ELb0ELb1ELb1ELb0ELb0ELb0ELb1ELb0ELi3ELi1ELi1ELi1ELb0EEENS1_21CollectiveEpilogueBwdISD_SE_SG_Li384ELb0ELb1ELi3EEENS1_19SingleTileSchedulerILb0ELb0ELb0ELi96EEEEEEEEEvNT_6ParamsE --------------------------
	.section	.nv.shared._ZN7cutlass13device_kernelIN5flash11enable_sm90INS1_16FlashAttnBwdSm90INS1_25CollectiveMainloopBwdSm90ILi2ELi1ELi1EN4cute5tupleIJNS5_1CILi1EEES8_S8_EEENS6_IJNS7_ILi64EEENS7_ILi96EEENS7_ILi192EEEEEENS_6half_tEfNS_4arch4Sm90ELb0ELb1ELb1ELb0ELb0ELb0ELb1ELb0ELi3ELi1ELi1ELi1ELb0EEENS1_21CollectiveEpilogueBwdISD_SE_SG_Li384ELb0ELb1ELi3EEENS1_19SingleTileSchedulerILb0ELb0ELb0ELi96EEEEEEEEEvNT_6ParamsE,"aw",@nobits
	.sectionflags	@""
	.align	16
	.zero		1024


//--------------------- .nv.shared._ZN7cutlass13device_kernelIN5flash11enable_sm90INS1_16FlashAttnBwdSm90INS1_25CollectiveMainloopBwdSm90ILi2ELi1ELi1EN4cute5tupleIJNS5_1CILi1EEES8_S8_EEENS6_IJNS7_ILi64EEENS7_ILi96EEENS7_ILi192EEEEEENS_6half_tEfNS_4arch4Sm90ELb0ELb1ELb1ELb0ELb1ELb0ELb1ELb0ELi3ELi1ELi1ELi1ELb0EEENS1_21CollectiveEpilogueBwdISD_SE_SG_Li384ELb0ELb1ELi3EEENS1_19SingleTileSchedulerILb0ELb0ELb0ELi96EEEEEEEEEvNT_6ParamsE --------------------------
	.section	.nv.shared._ZN7cutlass13device_kernelIN5flash11enable_sm90INS1_16FlashAttnBwdSm90INS1_25CollectiveMainloopBwdSm90ILi2ELi1ELi1EN4cute5tupleIJNS5_1CILi1EEES8_S8_EEENS6_IJNS7_ILi64EEENS7_ILi96EEENS7_ILi192EEEEEENS_6half_tEfNS_4arch4Sm90ELb0ELb1ELb1ELb0ELb1ELb0ELb1ELb0ELi3ELi1ELi1ELi1ELb0EEENS1_21CollectiveEpilogueBwdISD_SE_SG_Li384ELb0ELb1ELi3EEENS1_19SingleTileSchedulerILb0ELb0ELb0ELi96EEEEEEEEEvNT_6ParamsE,"aw",@nobits
	.sectionflags	@""
	.align	16
	.zero		1024


//--------------------- .nv.shared._ZN7cutlass13device_kernelIN5flash11enable_sm90INS1_16FlashAttnBwdSm90INS1_25CollectiveMainloopBwdSm90ILi2ELi1ELi1EN4cute5tupleIJNS5_1CILi1EEES8_S8_EEENS6_IJNS7_ILi64EEENS7_ILi96EEENS7_ILi192EEEEEENS_6half_tEfNS_4arch4Sm90ELb0ELb1ELb1ELb0ELb0ELb0ELb1ELb0ELi3ELi1ELi1ELi1ELb0EEENS1_24CollectiveEpilogueBwdGQAISD_fSG_Li384ELb0ELb0EEENS1_19SingleTileSchedulerILb0ELb0ELb0ELi96EEEEEEEEEvNT_6ParamsE --------------------------
	.section	.nv.shared._ZN7cutlass13device_kernelIN5flash11enable_sm90INS1_16FlashAttnBwdSm90INS1_25CollectiveMainloopBwdSm90ILi2ELi1ELi1EN4cute5tupleIJNS5_1CILi1EEES8_S8_EEENS6_IJNS7_ILi64EEENS7_ILi96EEENS7_ILi192EEEEEENS_6half_tEfNS_4arch4Sm90ELb0ELb1ELb1ELb0ELb0ELb0ELb1ELb0ELi3ELi1ELi1ELi1ELb0EEENS1_24CollectiveEpilogueBwdGQAISD_fSG_Li384ELb0ELb0EEENS1_19SingleTileSchedulerILb0ELb0ELb0ELi96EEEEEEEEEvNT_6ParamsE,"aw",@nobits
	.sectionflags	@""
	.align	16
	.zero		1024


//--------------------- .nv.shared._ZN7cutlass13device_kernelIN5flash11enable_sm90INS1_16FlashAttnBwdSm90INS1_25CollectiveMainloopBwdSm90ILi2ELi1ELi1EN4cute5tupleIJNS5_1CILi1EEES8_S8_EEENS6_IJNS7_ILi64EEENS7_ILi96EEENS7_ILi192EEEEEENS_6half_tEfNS_4arch4Sm90ELb0ELb1ELb1ELb0ELb1ELb0ELb1ELb0ELi3ELi1ELi1ELi1ELb0EEENS1_24CollectiveEpilogueBwdGQAISD_fSG_Li384ELb0ELb1EEENS1_19SingleTileSchedulerILb0ELb0ELb0ELi96EEEEEEEEEvNT_6ParamsE --------------------------
	.section	.nv.shared._ZN7cutlass13device_kernelIN5flash11enable_sm90INS1_16FlashAttnBwdSm90INS1_25CollectiveMainloopBwdSm90ILi2ELi1ELi1EN4cute5tupleIJNS5_1CILi1EEES8_S8_EEENS6_IJNS7_ILi64EEENS7_ILi96EEENS7_ILi192EEEEEENS_6half_tEfNS_4arch4Sm90ELb0ELb1ELb1ELb0ELb1ELb0ELb1ELb0ELi3ELi1ELi1ELi1ELb0EEENS1_24CollectiveEpilogueBwdGQAISD_fSG_Li384ELb0ELb1EEENS1_19SingleTileSchedulerILb0ELb0ELb0ELi96EEEEEEEEEvNT_6ParamsE,"aw",@nobits
	.sectionflags	@""
	.align	16
	.zero		1024


//--------------------- .nv.shared._ZN7cutlass13device_kernelIN5flash11enable_sm90INS1_16FlashAttnBwdSm90INS1_25CollectiveMainloopBwdSm90ILi2ELi1ELi1EN4cute5tupleIJNS5_1CILi1EEES8_S8_EEENS6_IJNS7_ILi64EEENS7_ILi96EEENS7_ILi192EEEEEENS_6half_tEfNS_4arch4Sm90ELb0ELb1ELb1ELb1ELb0ELb0ELb1ELb0ELi3ELi1ELi1ELi1ELb0EEENS1_21CollectiveEpilogueBwdISD_SE_SG_Li384ELb1ELb1ELi3EEENS1_19SingleTileSchedulerILb1ELb0ELb0ELi96EEEEEEEEEvNT_6ParamsE --------------------------
	.section	.nv.shared._ZN7cutlass13device_kernelIN5flash11enable_sm90INS1_16FlashAttnBwdSm90INS1_25CollectiveMainloopBwdSm90ILi2ELi1ELi1EN4cute5tupleIJNS5_1CILi1EEES8_S8_EEENS6_IJNS7_ILi64EEENS7_ILi96EEENS7_ILi192EEEEEENS_6half_tEfNS_4arch4Sm90ELb0ELb1ELb1ELb1ELb0ELb0ELb1ELb0ELi3ELi1ELi1ELi1ELb0EEENS1_21CollectiveEpilogueBwdISD_SE_SG_Li384ELb1ELb1ELi3EEENS1_19SingleTileSchedulerILb1ELb0ELb0ELi96EEEEEEEEEvNT_6ParamsE,"aw",@nobits
	.sectionflags	@""
	.align	16
	.zero		1024


//--------------------- .nv.shared._ZN7cutlass13device_kernelIN5flash11enable_sm90INS1_16FlashAttnBwdSm90INS1_25CollectiveMainloopBwdSm90ILi2ELi1ELi1EN4cute5tupleIJNS5_1CILi1EEES8_S8_EEENS6_IJNS7_ILi64EEENS7_ILi96EEENS7_ILi192EEEEEENS_6half_tEfNS_4arch4Sm90ELb0ELb1ELb1ELb1ELb1ELb0ELb1ELb0ELi3ELi1ELi1ELi1ELb0EEENS1_21CollectiveEpilogueBwdISD_SE_SG_Li384ELb1ELb1ELi3EEENS1_19SingleTileSchedulerILb1ELb0ELb0ELi96EEEEEEEEEvNT_6ParamsE --------------------------
	.section	.nv.shared._ZN7cutlass13device_kernelIN5flash11enable_sm90INS1_16FlashAttnBwdSm90INS1_25CollectiveMainloopBwdSm90ILi2ELi1ELi1EN4cute5tupleIJNS5_1CILi1EEES8_S8_EEENS6_IJNS7_ILi64EEENS7_ILi96EEENS7_ILi192EEEEEENS_6half_tEfNS_4arch4Sm90ELb0ELb1ELb1ELb1ELb1ELb0ELb1ELb0ELi3ELi1ELi1ELi1ELb0EEENS1_21CollectiveEpilogueBwdISD_SE_SG_Li384ELb1ELb1ELi3EEENS1_19SingleTileSchedulerILb1ELb0ELb0ELi96EEEEEEEEEvNT_6ParamsE,"aw",@nobits
	.sectionflags	@""
	.align	16
	.zero		1024


//--------------------- .nv.shared._ZN7cutlass13device_kernelIN5flash11enable_sm90INS1_16FlashAttnBwdSm90INS1_25CollectiveMainloopBwdSm90ILi2ELi1ELi1EN4cute5tupleIJNS5_1CILi1EEES8_S8_EEENS6_IJNS7_ILi64EEENS7_ILi96EEENS7_ILi192EEEEEENS_6half_tEfNS_4arch4Sm90ELb0ELb1ELb1ELb1ELb0ELb0ELb1ELb0ELi3ELi1ELi1ELi1ELb0EEENS1_24CollectiveEpilogueBwdGQAISD_fSG_Li384ELb1ELb0EEENS1_19SingleTileSchedulerILb1ELb0ELb0ELi96EEEEEEEEEvNT_6ParamsE --------------------------
	.section	.nv.shared._ZN7cutlass13device_kernelIN5flash11enable_sm90INS1_16FlashAttnBwdSm90INS1_25CollectiveMainloopBwdSm90ILi2ELi1ELi1EN4cute5tupleIJNS5_1CILi1EEES8_S8_EEENS6_IJNS7_ILi64EEENS7_ILi96EEENS7_ILi192EEEEEENS_6half_tEfNS_4arch4Sm90ELb0ELb1ELb1ELb1ELb0ELb0ELb1ELb0ELi3ELi1ELi1ELi1ELb0EEENS1_24CollectiveEpilogueBwdGQAISD_fSG_Li384ELb1ELb0EEENS1_19SingleTileSchedulerILb1ELb0ELb0ELi96EEEEEEEEEvNT_6ParamsE,"aw",@nobits
	.sectionflags	@""
	.align	16
	.zero		1024


//--------------------- .nv.shared._ZN7cutlass13device_kernelIN5flash11enable_sm90INS1_16FlashAttnBwdSm90INS1_25CollectiveMainloopBwdSm90ILi2ELi1ELi1EN4cute5tupleIJNS5_1CILi1EEES8_S8_EEENS6_IJNS7_ILi64EEENS7_ILi96EEENS7_ILi192EEEEEENS_6half_tEfNS_4arch4Sm90ELb0ELb1ELb1ELb1ELb1ELb0ELb1ELb0ELi3ELi1ELi1ELi1ELb0EEENS1_24CollectiveEpilogueBwdGQAISD_fSG_Li384ELb1ELb1EEENS1_19SingleTileSchedulerILb1ELb0ELb0ELi96EEEEEEEEEvNT_6ParamsE --------------------------
	.section	.nv.shared._ZN7cutlass13device_kernelIN5flash11enable_sm90INS1_16FlashAttnBwdSm90INS1_25CollectiveMainloopBwdSm90ILi2ELi1ELi1EN4cute5tupleIJNS5_1CILi1EEES8_S8_EEENS6_IJNS7_ILi64EEENS7_ILi96EEENS7_ILi192EEEEEENS_6half_tEfNS_4arch4Sm90ELb0ELb1ELb1ELb1ELb1ELb0ELb1ELb0ELi3ELi1ELi1ELi1ELb0EEENS1_24CollectiveEpilogueBwdGQAISD_fSG_Li384ELb1ELb1EEENS1_19SingleTileSchedulerILb1ELb0ELb0ELi96EEEEEEEEEvNT_6ParamsE,"aw",@nobits
	.sectionflags	@""
	.align	16
	.zero		1024


//--------------------- .nv.shared._ZN7cutlass13device_kernelIN5flash11enable_sm90INS1_16FlashAttnBwdSm90INS1_25CollectiveMainloopBwdSm90ILi2ELi1ELi1EN4cute5tupleIJNS5_1CILi1EEES8_S8_EEENS6_IJNS7_ILi64EEENS7_ILi96EEENS7_ILi192EEEEEENS_6half_tEfNS_4arch4Sm90ELb1ELb0ELb1ELb0ELb0ELb0ELb1ELb0ELi3ELi1ELi1ELi1ELb0EEENS1_21CollectiveEpilogueBwdISD_SE_SG_Li384ELb0ELb1ELi3EEENS1_25SingleTileBwdLPTSchedulerILb0ELi96ELb0EEEEEEEEEvNT_6ParamsE --------------------------
	.section	.nv.shared._ZN7cutlass13device_kernelIN5flash11enable_sm90INS1_16FlashAttnBwdSm90INS1_25CollectiveMainloopBwdSm90ILi2ELi1ELi1EN4cute5tupleIJNS5_1CILi1EEES8_S8_EEENS6_IJNS7_ILi64EEENS7_ILi96EEENS7_ILi192EEEEEENS_6half_tEfNS_4arch4Sm90ELb1ELb0ELb1ELb0ELb0ELb0ELb1ELb0ELi3ELi1ELi1ELi1ELb0EEENS1_21CollectiveEpilogueBwdISD_SE_SG_Li384ELb0ELb1ELi3EEENS1_25SingleTileBwdLPTSchedulerILb0ELi96ELb0EEEEEEEEEvNT_6ParamsE,"aw",@nobits
	.sectionflags	@""
	.align	16
	.zero		1024


//--------------------- .nv.shared._ZN7cutlass13device_kernelIN5flash11enable_sm90INS1_16FlashAttnBwdSm90INS1_25CollectiveMainloopBwdSm90ILi2ELi1ELi1EN4cute5tupleIJNS5_1CILi1EEES8_S8_EEENS6_IJNS7_ILi64EEENS7_ILi96EEENS7_ILi192EEEEEENS_6half_tEfNS_4arch4Sm90ELb1ELb0ELb1ELb0ELb1ELb0ELb1ELb0ELi3ELi1ELi1ELi1ELb0EEENS1_21CollectiveEpilogueBwdISD_SE_SG_Li384ELb0ELb1ELi3EEENS1_25SingleTileBwdLPTSchedulerILb0ELi96ELb1EEEEEEEEEvNT_6ParamsE --------------------------
	.section	.nv.shared._ZN7cutlass13device_kernelIN5flash11enable_sm90INS1_16FlashAttnBwdSm90INS1_25CollectiveMainloopBwdSm90ILi2ELi1ELi1EN4cute5tupleIJNS5_1CILi1EEES8_S8_EEENS6_IJNS7_ILi64EEENS7_ILi96EEENS7_ILi192EEEEEENS_6half_tEfNS_4arch4Sm90ELb1ELb0ELb1ELb0ELb1ELb0ELb1ELb0ELi3ELi1ELi1ELi1ELb0EEENS1_21CollectiveEpilogueBwdISD_SE_SG_Li384ELb0ELb1ELi3EEENS1_25SingleTileBwdLPTSchedulerILb0ELi96ELb1EEEEEEEEEvNT_6ParamsE,"aw",@nobits
	.sectionflags	@""
	.align	16
	.zero		1024


//--------------------- .nv.shared._ZN7cutlass13device_kernelIN5flash11enable_sm90INS1_16FlashAttnBwdSm90INS1_25CollectiveMainloopBwdSm90ILi2ELi1ELi1EN4cute5tupleIJNS5_1CILi1EEES8_S8_EEENS6_IJNS7_ILi64EEENS7_ILi96EEENS7_ILi192EEEEEENS_6half_tEfNS_4arch4Sm90ELb1ELb0ELb1ELb0ELb0ELb0ELb1ELb0ELi3ELi1ELi1ELi1ELb0EEENS1_24CollectiveEpilogueBwdGQAISD_fSG_Li384ELb0ELb0EEENS1_25SingleTileBwdLPTSchedulerILb0ELi96ELb0EEEEEEEEEvNT_6ParamsE --------------------------
	.section	.nv.shared._ZN7cutlass13device_kernelIN5flash11enable_sm90INS1_16FlashAttnBwdSm90INS1_25CollectiveMainloopBwdSm90ILi2ELi1ELi1EN4cute5tupleIJNS5_1CILi1EEES8_S8_EEENS6_IJNS7_ILi64EEENS7_ILi96EEENS7_ILi192EEEEEENS_6half_tEfNS_4arch4Sm90ELb1ELb0ELb1ELb0ELb0ELb0ELb1ELb0ELi3ELi1ELi1ELi1ELb0EEENS1_24CollectiveEpilogueBwdGQAISD_fSG_Li384ELb0ELb0EEENS1_25SingleTileBwdLPTSchedulerILb0ELi96ELb0EEEEEEEEEvNT_6ParamsE,"aw",@nobits
	.sectionflags	@""
	.align	16
	.zero		1024


//--------------------- .nv.shared._ZN7cutlass13device_kernelIN5flash11enable_sm90INS1_16FlashAttnBwdSm90INS1_25CollectiveMainloopBwdSm90ILi2ELi1ELi1EN4cute5tupleIJNS5_1CILi1EEES8_S8_EEENS6_IJNS7_ILi64EEENS7_ILi96EEENS7_ILi192EEEEEENS_6half_tEfNS_4arch4Sm90ELb1ELb0ELb1ELb0ELb1ELb0ELb1ELb0ELi3ELi1ELi1ELi1ELb0EEENS1_24CollectiveEpilogueBwdGQAISD_fSG_Li384ELb0ELb1EEENS1_25SingleTileBwdLPTSchedulerILb0ELi96ELb1EEEEEEEEEvNT_6ParamsE --------------------------
	.section	.nv.shared._ZN7cutlass13device_kernelIN5flash11enable_sm90INS1_16FlashAttnBwdSm90INS1_25CollectiveMainloopBwdSm90ILi2ELi1ELi1EN4cute5tupleIJNS5_1CILi1EEES8_S8_EEENS6_IJNS7_ILi64EEENS7_ILi96EEENS7_ILi192EEEEEENS_6half_tEfNS_4arch4Sm90ELb1ELb0ELb1ELb0ELb1ELb0ELb1ELb0ELi3ELi1ELi1ELi1ELb0EEENS1_24CollectiveEpilogueBwdGQAISD_fSG_Li384ELb0ELb1EEENS1_25SingleTileBwdLPTSchedulerILb0ELi96ELb1EEEEEEEEEvNT_6ParamsE,"aw",@nobits
	.sectionflags	@""
	.align	16
	.zero		1024


//--------------------- .nv.shared._ZN7cutlass13device_kernelIN5flash22FlashAttnBwdPreprocessIN4cute5tupleIJNS3_1CILi64EEENS5_ILi192EEEEEENS_6half_tEfNS_4arch4Sm90ELb1ELb0EEEEEvNT_6ParamsE --------------------------
	.section	.nv.shared._ZN7cutlass13device_kernelIN5flash22FlashAttnBwdPreprocessIN4cute5tupleIJNS3_1CILi64EEENS5_ILi192EEEEEENS_6half_tEfNS_4arch4Sm90ELb1ELb0EEEEEvNT_6ParamsE,"aw",@nobits
	.sectionflags	@""
	.align	16
	.zero		1024


//--------------------- .nv.shared._ZN7cutlass13device_kernelIN5flash11enable_sm90INS1_16FlashAttnBwdSm90INS1_25CollectiveMainloopBwdSm90ILi2ELi1ELi1EN4cute5tupleIJNS5_1CILi1EEES8_S8_EEENS6_IJNS7_ILi64EEENS7_ILi96EEENS7_ILi192EEEEEENS_6half_tEfNS_4arch4Sm90ELb1ELb0ELb1ELb1ELb0ELb0ELb1ELb0ELi3ELi1ELi1ELi1ELb0EEENS1_21CollectiveEpilogueBwdISD_SE_SG_Li384ELb1ELb1ELi3EEENS1_25SingleTileBwdLPTSchedulerILb1ELi96ELb0EEEEEEEEEvNT_6ParamsE --------------------------
	.section	.nv.shared._ZN7cutlass13device_kernelIN5flash11enable_sm90INS1_16FlashAttnBwdSm90INS1_25CollectiveMainloopBwdSm90ILi2ELi1ELi1EN4cute5tupleIJNS5_1CILi1EEES8_S8_EEENS6_IJNS7_ILi64EEENS7_ILi96EEENS7_ILi192EEEEEENS_6half_tEfNS_4arch4Sm90ELb1ELb0ELb1ELb1ELb0ELb0ELb1ELb0ELi3ELi1ELi1ELi1ELb0EEENS1_21CollectiveEpilogueBwdISD_SE_SG_Li384ELb1ELb1ELi3EEENS1_25SingleTileBwdLPTSchedulerILb1ELi96ELb0EEEEEEEEEvNT_6ParamsE,"aw",@nobits
	.sectionflags	@""
	.align	16
	.zero		1024


//--------------------- .nv.shared._ZN7cutlass13device_kernelIN5flash11enable_sm90INS1_16FlashAttnBwdSm90INS1_25CollectiveMainloopBwdSm90ILi2ELi1ELi1EN4cute5tupleIJNS5_1CILi1EEES8_S8_EEENS6_IJNS7_ILi64EEENS7_ILi96EEENS7_ILi192EEEEEENS_6half_tEfNS_4arch4Sm90ELb1ELb0ELb1ELb1ELb1ELb0ELb1ELb0ELi3ELi1ELi1ELi1ELb0EEENS1_21CollectiveEpilogueBwdISD_SE_SG_Li384ELb1ELb1ELi3EEENS1_25SingleTileBwdLPTSchedulerILb1ELi96ELb1EEEEEEEEEvNT_6ParamsE --------------------------
	.section	.nv.shared._ZN7cutlass13device_kernelIN5flash11enable_sm90INS1_16FlashAttnBwdSm90INS1_25CollectiveMainloopBwdSm90ILi2ELi1ELi1EN4cute5tupleIJNS5_1CILi1EEES8_S8_EEENS6_IJNS7_ILi64EEENS7_ILi96EEENS7_ILi192EEEEEENS_6half_tEfNS_4arch4Sm90ELb1ELb0ELb1ELb1ELb1ELb0ELb1ELb0ELi3ELi1ELi1ELi1ELb0EEENS1_21CollectiveEpilogueBwdISD_SE_SG_Li384ELb1ELb1ELi3EEENS1_25SingleTileBwdLPTSchedulerILb1ELi96ELb1EEEEEEEEEvNT_6ParamsE,"aw",@nobits
	.sectionflags	@""
	.align	16
	.zero		1024


//--------------------- .nv.shared._ZN7cutlass13device_kernelIN5flash11enable_sm90INS1_16FlashAttnBwdSm90INS1_25CollectiveMainloopBwdSm90ILi2ELi1ELi1EN4cute5tupleIJNS5_1CILi1EEES8_S8_EEENS6_IJNS7_ILi64EEENS7_ILi96EEENS7_ILi192EEEEEENS_6half_tEfNS_4arch4Sm90ELb1ELb0ELb1ELb1ELb0ELb0ELb1ELb0ELi3ELi1ELi1ELi1ELb0EEENS1_24CollectiveEpilogueBwdGQAISD_fSG_Li384ELb1ELb0EEENS1_25SingleTileBwdLPTSchedulerILb1ELi96ELb0EEEEEEEEEvNT_6ParamsE --------------------------
	.section	.nv.shared._ZN7cutlass13device_kernelIN5flash11enable_sm90INS1_16FlashAttnBwdSm90INS1_25CollectiveMainloopBwdSm90ILi2ELi1ELi1EN4cute5tupleIJNS5_1CILi1EEES8_S8_EEENS6_IJNS7_ILi64EEENS7_ILi96EEENS7_ILi192EEEEEENS_6half_tEfNS_4arch4Sm90ELb1ELb0ELb1ELb1ELb0ELb0ELb1ELb0ELi3ELi1ELi1ELi1ELb0EEENS1_24CollectiveEpilogueBwdGQAISD_fSG_Li384ELb1ELb0EEENS1_25SingleTileBwdLPTSchedulerILb1ELi96ELb0EEEEEEEEEvNT_6ParamsE,"aw",@nobits
	.sectionflags	@""
	.align	16
	.zero		1024


//--------------------- .nv.shared._ZN7cutlass13device_kernelIN5flash32FlashAttnBwdPostprocessConvertdQIN4cute5tupleIJNS3_1CILi96EEENS5_ILi192EEEEEENS_6half_tEfNS_4arch4Sm90ELi384ENS3_8TiledMMAINS3_8MMA_AtomIJNS3_4SM904GMMA25MMA_64x96x16_F32F16F16_SSILNSF_5MajorE1ELSH_1ELNSF_7ScaleInE1ELSI_1EEEEEENS3_6LayoutINS4_IJNS5_ILi3EEENS5_ILi1EEESN_EEENS4_IJSN_NS5_ILi0EEESP_EEEEENS4_IJNS3_10UnderscoreESS_SS_EEEEELb1EEEEEvNT_6ParamsE --------------------------
	.section	.nv.shared._ZN7cutlass13device_kernelIN5flash32FlashAttnBwdPostprocessConvertdQIN4cute5tupleIJNS3_1CILi96EEENS5_ILi192EEEEEENS_6half_tEfNS_4arch4Sm90ELi384ENS3_8TiledMMAINS3_8MMA_AtomIJNS3_4SM904GMMA25MMA_64x96x16_F32F16F16_SSILNSF_5MajorE1ELSH_1ELNSF_7ScaleInE1ELSI_1EEEEEENS3_6LayoutINS4_IJNS5_ILi3EEENS5_ILi1EEESN_EEENS4_IJSN_NS5_ILi0EEESP_EEEEENS4_IJNS3_10UnderscoreESS_SS_EEEEELb1EEEEEvNT_6ParamsE,"aw",@nobits
	.sectionflags	@""
	.align	16
	.zero		1024


//--------------------- .nv.shared._ZN7cutlass13device_kernelIN5flash32FlashAttnBwdPostprocessConvertdQIN4cute5tupleIJNS3_1CILi64EEENS5_ILi192EEEEEENS_6half_tEfNS_4arch4Sm90ELi384ENS3_8TiledMMAINS3_8MMA_AtomIJNS3_4SM904GMMA25MMA_64x64x16_F32F16F16_SSILNSF_5MajorE0ELSH_1ELNSF_7ScaleInE1ELSI_1EEEEEENS3_6LayoutINS4_IJNS5_ILi1EEENS5_ILi3EEESM_EEENS4_IJNS5_ILi0EEESM_SP_EEEEENS4_IJNS3_10UnderscoreESS_SS_EEEEELb0EEEEEvNT_6ParamsE --------------------------
	.section	.nv.shared._ZN7cutlass13device_kernelIN5flash32FlashAttnBwdPostprocessConvertdQIN4cute5tupleIJNS3_1CILi64EEENS5_ILi192EEEEEENS_6half_tEfNS_4arch4Sm90ELi384ENS3_8TiledMMAINS3_8MMA_AtomIJNS3_4SM904GMMA25MMA_64x64x16_F32F16F16_SSILNSF_5MajorE0ELSH_1ELNSF_7ScaleInE1ELSI_1EEEEEENS3_6LayoutINS4_IJNS5_ILi1EEENS5_ILi3EEESM_EEENS4_IJNS5_ILi0EEESM_SP_EEEEENS4_IJNS3_10UnderscoreESS_SS_EEEEELb0EEEEEvNT_6ParamsE,"aw",@nobits
	.sectionflags	@""
	.align	16
	.zero		1024


//--------------------- .nv.shared._ZN7cutlass13device_kernelIN5flash11enable_sm90INS1_16FlashAttnBwdSm90INS1_25CollectiveMainloopBwdSm90ILi2ELi1ELi1EN4cute5tupleIJNS5_1CILi1EEES8_S8_EEENS6_IJNS7_ILi64EEENS7_ILi96EEENS7_ILi192EEEEEENS_6half_tEfNS_4arch4Sm90ELb1ELb0ELb1ELb1ELb1ELb0ELb1ELb0ELi3ELi1ELi1ELi1ELb0EEENS1_24CollectiveEpilogueBwdGQAISD_fSG_Li384ELb1ELb1EEENS1_25SingleTileBwdLPTSchedulerILb1ELi96ELb1EEEEEEEEEvNT_6ParamsE --------------------------
	.section	.nv.shared._ZN7cutlass13device_kernelIN5flash11enable_sm90INS1_16FlashAttnBwdSm90INS1_25CollectiveMainloopBwdSm90ILi2ELi1ELi1EN4cute5tupleIJNS5_1CILi1EEES8_S8_EEENS6_IJNS7_ILi64EEENS7_ILi96EEENS7_ILi192EEEEEENS_6half_tEfNS_4arch4Sm90ELb1ELb0ELb1ELb1ELb1ELb0ELb1ELb0ELi3ELi1ELi1ELi1ELb0EEENS1_24CollectiveEpilogueBwdGQAISD_fSG_Li384ELb1ELb1EEENS1_25SingleTileBwdLPTSchedulerILb1ELi96ELb1EEEEEEEEEvNT_6ParamsE,"aw",@nobits
	.sectionflags	@""
	.align	16
	.zero		1024


//--------------------- .nv.shared._ZN7cutlass13device_kernelIN5flash22FlashAttnBwdPreprocessIN4cute5tupleIJNS3_1CILi64EEENS5_ILi192EEEEEENS_6half_tEfNS_4arch4Sm90ELb1ELb1EEEEEvNT_6ParamsE --------------------------
	.section	.nv.shared._ZN7cutlass13device_kernelIN5flash22FlashAttnBwdPreprocessIN4cute5tupleIJNS3_1CILi64EEENS5_ILi192EEEEEENS_6half_tEfNS_4arch4Sm90ELb1ELb1EEEEEvNT_6ParamsE,"aw",@nobits
	.sectionflags	@""
	.align	16
	.zero		1024


//--------------------- .nv.constant0._ZN7cutlass13device_kernelIN5flash11enable_sm90INS1_16FlashAttnBwdSm90INS1_25CollectiveMainloopBwdSm90ILi2ELi1ELi1EN4cute5tupleIJNS5_1CILi1EEES8_S8_EEENS6_IJNS7_ILi64EEENS7_ILi96EEENS7_ILi192EEEEEENS_6half_tEfNS_4arch4Sm90ELb0ELb0ELb1ELb0ELb0ELb0ELb1ELb0ELi3ELi1ELi1ELi1ELb0EEENS1_21CollectiveEpilogueBwdISD_SE_SG_Li384ELb0ELb1ELi3EEENS1_19SingleTileSchedulerILb0ELb0ELb0ELi96EEEEEEEEEvNT_6ParamsE --------------------------
	.section	.nv.constant0._ZN7cutlass13device_kernelIN5flash11enable_sm90INS1_16FlashAttnBwdSm90INS1_25CollectiveMainloopBwdSm90ILi2ELi1ELi1EN4cute5tupleIJNS5_1CILi1EEES8_S8_EEENS6_IJNS7_ILi64EEENS7_ILi96EEENS7_ILi192EEEEEENS_6half_tEfNS_4arch4Sm90ELb0ELb0ELb1ELb0ELb0ELb0ELb1ELb0ELi3ELi1ELi1ELi1ELb0EEENS1_21CollectiveEpilogueBwdISD_SE_SG_Li384ELb0ELb1ELi3EEENS1_19SingleTileSchedulerILb0ELb0ELb0ELi96EEEEEEEEEvNT_6ParamsE,"a",@progbits
	.sectionflags	@""
	.align	4
.nv.constant0._ZN7cutlass13device_kernelIN5flash11enable_sm90INS1_16FlashAttnBwdSm90INS1_25CollectiveMainloopBwdSm90ILi2ELi1ELi1EN4cute5tupleIJNS5_1CILi1EEES8_S8_EEENS6_IJNS7_ILi64EEENS7_ILi96EEENS7_ILi192EEEEEENS_6half_tEfNS_4arch4Sm90ELb0ELb0ELb1ELb0ELb0ELb0ELb1ELb0ELi3ELi1ELi1ELi1ELb0EEENS1_21CollectiveEpilogueBwdISD_SE_SG_Li384ELb0ELb1ELi3EEENS1_19SingleTileSchedulerILb0ELb0ELb0ELi96EEEEEEEEEvNT_6ParamsE:
	.zero		2944


//--------------------- .nv.constant0._ZN7cutlass13device_kernelIN5flash11enable_sm90INS1_16FlashAttnBwdSm90INS1_25CollectiveMainloopBwdSm90ILi2ELi1ELi1EN4cute5tupleIJNS5_1CILi1EEES8_S8_EEENS6_IJNS7_ILi64EEENS7_ILi96EEENS7_ILi192EEEEEENS_6half_tEfNS_4arch4Sm90ELb0ELb0ELb1ELb0ELb1ELb0ELb1ELb0ELi3ELi1ELi1ELi1ELb0EEENS1_21CollectiveEpilogueBwdISD_SE_SG_Li384ELb0ELb1ELi3EEENS1_19SingleTileSchedulerILb0ELb0ELb0ELi96EEEEEEEEEvNT_6ParamsE --------------------------
	.section	.nv.constant0._ZN7cutlass13device_kernelIN5flash11enable_sm90INS1_16FlashAttnBwdSm90INS1_25CollectiveMainloopBwdSm90ILi2ELi1ELi1EN4cute5tupleIJNS5_1CILi1EEES8_S8_EEENS6_IJNS7_ILi64EEENS7_ILi96EEENS7_ILi192EEEEEENS_6half_tEfNS_4arch4Sm90ELb0ELb0ELb1ELb0ELb1ELb0ELb1ELb0ELi3ELi1ELi1ELi1ELb0EEENS1_21CollectiveEpilogueBwdISD_SE_SG_Li384ELb0ELb1ELi3EEENS1_19SingleTileSchedulerILb0ELb0ELb0ELi96EEEEEEEEEvNT_6ParamsE,"a",@progbits
	.sectionflags	@""
	.align	4
.nv.constant0._ZN7cutlass13device_kernelIN5flash11enable_sm90INS1_16FlashAttnBwdSm90INS1_25CollectiveMainloopBwdSm90ILi2ELi1ELi1EN4cute5tupleIJNS5_1CILi1EEES8_S8_EEENS6_IJNS7_ILi64EEENS7_ILi96EEENS7_ILi192EEEEEENS_6half_tEfNS_4arch4Sm90ELb0ELb0ELb1ELb0ELb1ELb0ELb1ELb0ELi3ELi1ELi1ELi1ELb0EEENS1_21CollectiveEpilogueBwdISD_SE_SG_Li384ELb0ELb1ELi3EEENS1_19SingleTileSchedulerILb0ELb0ELb0ELi96EEEEEEEEEvNT_6ParamsE:
	.zero		2944


//--------------------- .nv.constant0._ZN7cutlass13device_kernelIN5flash11enable_sm90INS1_16FlashAttnBwdSm90INS1_25CollectiveMainloopBwdSm90ILi2ELi1ELi1EN4cute5tupleIJNS5_1CILi1EEES8_S8_EEENS6_IJNS7_ILi64EEENS7_ILi96EEENS7_ILi192EEEEEENS_6half_tEfNS_4arch4Sm90ELb0ELb0ELb1ELb0ELb0ELb0ELb1ELb0ELi3ELi1ELi1ELi1ELb0EEENS1_24CollectiveEpilogueBwdGQAISD_fSG_Li384ELb0ELb0EEENS1_19SingleTileSchedulerILb0ELb0ELb0ELi96EEEEEEEEEvNT_6ParamsE --------------------------
	.section	.nv.constant0._ZN7cutlass13device_kernelIN5flash11enable_sm90INS1_16FlashAttnBwdSm90INS1_25CollectiveMainloopBwdSm90ILi2ELi1ELi1EN4cute5tupleIJNS5_1CILi1EEES8_S8_EEENS6_IJNS7_ILi64EEENS7_ILi96EEENS7_ILi192EEEEEENS_6half_tEfNS_4arch4Sm90ELb0ELb0ELb1ELb0ELb0ELb0ELb1ELb0ELi3ELi1ELi1ELi1ELb0EEENS1_24CollectiveEpilogueBwdGQAISD_fSG_Li384ELb0ELb0EEENS1_19SingleTileSchedulerILb0ELb0ELb0ELi96EEEEEEEEEvNT_6ParamsE,"a",@progbits
	.sectionflags	@""
	.align	4
.nv.constant0._ZN7cutlass13device_kernelIN5flash11enable_sm90INS1_16FlashAttnBwdSm90INS1_25CollectiveMainloopBwdSm90ILi2ELi1ELi1EN4cute5tupleIJNS5_1CILi1EEES8_S8_EEENS6_IJNS7_ILi64EEENS7_ILi96EEENS7_ILi192EEEEEENS_6half_tEfNS_4arch4Sm90ELb0ELb0ELb1ELb0ELb0ELb0ELb1ELb0ELi3ELi1ELi1ELi1ELb0EEENS1_24CollectiveEpilogueBwdGQAISD_fSG_Li384ELb0ELb0EEENS1_19SingleTileSchedulerILb0ELb0ELb0ELi96EEEEEEEEEvNT_6ParamsE:
	.zero		2304


//--------------------- .nv.constant0._ZN7cutlass13device_kernelIN5flash11enable_sm90INS1_16FlashAttnBwdSm90INS1_25CollectiveMainloopBwdSm90ILi2ELi1ELi1EN4cute5tupleIJNS5_1CILi1EEES8_S8_EEENS6_IJNS7_ILi64EEENS7_ILi96EEENS7_ILi192EEEEEENS_6half_tEfNS_4arch4Sm90ELb0ELb0ELb1ELb0ELb1ELb0ELb1ELb0ELi3ELi1ELi1ELi1ELb0EEENS1_24CollectiveEpilogueBwdGQAISD_fSG_Li384ELb0ELb1EEENS1_19SingleTileSchedulerILb0ELb0ELb0ELi96EEEEEEEEEvNT_6ParamsE --------------------------
	.section	.nv.constant0._ZN7cutlass13device_kernelIN5flash11enable_sm90INS1_16FlashAttnBwdSm90INS1_25CollectiveMainloopBwdSm90ILi2ELi1ELi1EN4cute5tupleIJNS5_1CILi1EEES8_S8_EEENS6_IJNS7_ILi64EEENS7_ILi96EEENS7_ILi192EEEEEENS_6half_tEfNS_4arch4Sm90ELb0ELb0ELb1ELb0ELb1ELb0ELb1ELb0ELi3ELi1ELi1ELi1ELb0EEENS1_24CollectiveEpilogueBwdGQAISD_fSG_Li384ELb0ELb1EEENS1_19SingleTileSchedulerILb0ELb0ELb0ELi96EEEEEEEEEvNT_6ParamsE,"a",@progbits
	.sectionflags	@""
	.align	4
.nv.constant0._ZN7cutlass13device_kernelIN5flash11enable_sm90INS1_16FlashAttnBwdSm90INS1_25CollectiveMainloopBwdSm90ILi2ELi1ELi1EN4cute5tupleIJNS5_1CILi1EEES8_S8_EEENS6_IJNS7_ILi64EEENS7_ILi96EEENS7_ILi192EEEEEENS_6half_tEfNS_4arch4Sm90ELb0ELb0ELb1ELb0ELb1ELb0ELb1ELb0ELi3ELi1ELi1ELi1ELb0EEENS1_24CollectiveEpilogueBwdGQAISD_fSG_Li384ELb0ELb1EEENS1_19SingleTileSchedulerILb0ELb0ELb0ELi96EEEEEEEEEvNT_6ParamsE:
	.zero		2304


//--------------------- .nv.constant0._ZN7cutlass13device_kernelIN5flash11enable_sm90INS1_16FlashAttnBwdSm90INS1_25CollectiveMainloopBwdSm90ILi2ELi1ELi1EN4cute5tupleIJNS5_1CILi1EEES8_S8_EEENS6_IJNS7_ILi64EEENS7_ILi96EEENS7_ILi192EEEEEENS_6half_tEfNS_4arch4Sm90ELb0ELb0ELb1ELb1ELb0ELb0ELb1ELb0ELi3ELi1ELi1ELi1ELb0EEENS1_21CollectiveEpilogueBwdISD_SE_SG_Li384ELb1ELb1ELi3EEENS1_19SingleTileSchedulerILb1ELb0ELb0ELi96EEEEEEEEEvNT_6ParamsE --------------------------
	.section	.nv.constant0._ZN7cutlass13device_kernelIN5flash11enable_sm90INS1_16FlashAttnBwdSm90INS1_25CollectiveMainloopBwdSm90ILi2ELi1ELi1EN4cute5tupleIJNS5_1CILi1EEES8_S8_EEENS6_IJNS7_ILi64EEENS7_ILi96EEENS7_ILi192EEEEEENS_6half_tEfNS_4arch4Sm90ELb0ELb0ELb1ELb1ELb0ELb0ELb1ELb0ELi3ELi1ELi1ELi1ELb0EEENS1_21CollectiveEpilogueBwdISD_SE_SG_Li384ELb1ELb1ELi3EEENS1_19SingleTileSchedulerILb1ELb0ELb0ELi96EEEEEEEEEvNT_6ParamsE,"a",@progbits
	.sectionflags	@""
	.align	4
.nv.constant0._ZN7cutlass13device_kernelIN5flash11enable_sm90INS1_16FlashAttnBwdSm90INS1_25CollectiveMainloopBwdSm90ILi2ELi1ELi1EN4cute5tupleIJNS5_1CILi1EEES8_S8_EEENS6_IJNS7_ILi64EEENS7_ILi96EEENS7_ILi192EEEEEENS_6half_tEfNS_4arch4Sm90ELb0ELb0ELb1ELb1ELb0ELb0ELb1ELb0ELi3ELi1ELi1ELi1ELb0EEENS1_21CollectiveEpilogueBwdISD_SE_SG_Li384ELb1ELb1ELi3EEENS1_19SingleTileSchedulerILb1ELb0ELb0ELi96EEEEEEEEEvNT_6ParamsE:
	.zero		2304


//--------------------- .nv.constant0._ZN7cutlass13device_kernelIN5flash11enable_sm90INS1_16FlashAttnBwdSm90INS1_25CollectiveMainloopBwdSm90ILi2ELi1ELi1EN4cute5tupleIJNS5_1CILi1EEES8_S8_EEENS6_IJNS7_ILi64EEENS7_ILi96EEENS7_ILi192EEEEEENS_6half_tEfNS_4arch4Sm90ELb0ELb0ELb1ELb1ELb1ELb0ELb1ELb0ELi3ELi1ELi1ELi1ELb0EEENS1_21CollectiveEpilogueBwdISD_SE_SG_Li384ELb1ELb1ELi3EEENS1_19SingleTileSchedulerILb1ELb0ELb0ELi96EEEEEEEEEvNT_6ParamsE --------------------------
	.section	.nv.constant0._ZN7cutlass13device_kernelIN5flash11enable_sm90INS1_16FlashAttnBwdSm90INS1_25CollectiveMainloopBwdSm90ILi2ELi1ELi1EN4cute5tupleIJNS5_1CILi1EEES8_S8_EEENS6_IJNS7_ILi64EEENS7_ILi96EEENS7_ILi192EEEEEENS_6half_tEfNS_4arch4Sm90ELb0ELb0ELb1ELb1ELb1ELb0ELb1ELb0ELi3ELi1ELi1ELi1ELb0EEENS1_21CollectiveEpilogueBwdISD_SE_SG_Li384ELb1ELb1ELi3EEENS1_19SingleTileSchedulerILb1ELb0ELb0ELi96EEEEEEEEEvNT_6ParamsE,"a",@progbits
	.sectionflags	@""
	.align	4
.nv.constant0._ZN7cutlass13device_kernelIN5flash11enable_sm90INS1_16FlashAttnBwdSm90INS1_25CollectiveMainloopBwdSm90ILi2ELi1ELi1EN4cute5tupleIJNS5_1CILi1EEES8_S8_EEENS6_IJNS7_ILi64EEENS7_ILi96EEENS7_ILi192EEEEEENS_6half_tEfNS_4arch4Sm90ELb0ELb0ELb1ELb1ELb1ELb0ELb1ELb0ELi3ELi1ELi1ELi1ELb0EEENS1_21CollectiveEpilogueBwdISD_SE_SG_Li384ELb1ELb1ELi3EEENS1_19SingleTileSchedulerILb1ELb0ELb0ELi96EEEEEEEEEvNT_6ParamsE:
	.zero		2304


//--------------------- .nv.constant0._ZN7cutlass13device_kernelIN5flash11enable_sm90INS1_16FlashAttnBwdSm90INS1_25CollectiveMainloopBwdSm90ILi2ELi1ELi1EN4cute5tupleIJNS5_1CILi1EEES8_S8_EEENS6_IJNS7_ILi64EEENS7_ILi96EEENS7_ILi192EEEEEENS_6half_tEfNS_4arch4Sm90ELb0ELb0ELb1ELb1ELb0ELb0ELb1ELb0ELi3ELi1ELi1ELi1ELb0EEENS1_24CollectiveEpilogueBwdGQAISD_fSG_Li384ELb1ELb0EEENS1_19SingleTileSchedulerILb1ELb0ELb0ELi96EEEEEEEEEvNT_6ParamsE --------------------------
	.section	.nv.constant0._ZN7cutlass13device_kernelIN5flash11enable_sm90INS1_16FlashAttnBwdSm90INS1_25CollectiveMainloopBwdSm90ILi2ELi1ELi1EN4cute5tupleIJNS5_1CILi1EEES8_S8_EEENS6_IJNS7_ILi64EEENS7_ILi96EEENS7_ILi192EEEEEENS_6half_tEfNS_4arch4Sm90ELb0ELb0ELb1ELb1ELb0ELb0ELb1ELb0ELi3ELi1ELi1ELi1ELb0EEENS1_24CollectiveEpilogueBwdGQAISD_fSG_Li384ELb1ELb0EEENS1_19SingleTileSchedulerILb1ELb0ELb0ELi96EEEEEEEEEvNT_6ParamsE,"a",@progbits
	.sectionflags	@""
	.align	4
.nv.constant0._ZN7cutlass13device_kernelIN5flash11enable_sm90INS1_16FlashAttnBwdSm90INS1_25CollectiveMainloopBwdSm90ILi2ELi1ELi1EN4cute5tupleIJNS5_1CILi1EEES8_S8_EEENS6_IJNS7_ILi64EEENS7_ILi96EEENS7_ILi192EEEEEENS_6half_tEfNS_4arch4Sm90ELb0ELb0ELb1ELb1ELb0ELb0ELb1ELb0ELi3ELi1ELi1ELi1ELb0EEENS1_24CollectiveEpilogueBwdGQAISD_fSG_Li384ELb1ELb0EEENS1_19SingleTileSchedulerILb1ELb0ELb0ELi96EEEEEEEEEvNT_6ParamsE:
	.zero		2304


//--------------------- .nv.constant0._ZN7cutlass13device_kernelIN5flash11enable_sm90INS1_16FlashAttnBwdSm90INS1_25CollectiveMainloopBwdSm90ILi2ELi1ELi1EN4cute5tupleIJNS5_1CILi1EEES8_S8_EEENS6_IJNS7_ILi64EEENS7_ILi96EEENS7_ILi192EEEEEENS_6half_tEfNS_4arch4Sm90ELb0ELb0ELb1ELb1ELb1ELb0ELb1ELb0ELi3ELi1ELi1ELi1ELb0EEENS1_24CollectiveEpilogueBwdGQAISD_fSG_Li384ELb1ELb1EEENS1_19SingleTileSchedulerILb1ELb0ELb0ELi96EEEEEEEEEvNT_6ParamsE --------------------------
	.section	.nv.constant0._ZN7cutlass13device_kernelIN5flash11enable_sm90INS1_16FlashAttnBwdSm90INS1_25CollectiveMainloopBwdSm90ILi2ELi1ELi1EN4cute5tupleIJNS5_1CILi1EEES8_S8_EEENS6_IJNS7_ILi64EEENS7_ILi96EEENS7_ILi192EEEEEENS_6half_tEfNS_4arch4Sm90ELb0ELb0ELb1ELb1ELb1ELb0ELb1ELb0ELi3ELi1ELi1ELi1ELb0EEENS1_24CollectiveEpilogueBwdGQAISD_fSG_Li384ELb1ELb1EEENS1_19SingleTileSchedulerILb1ELb0ELb0ELi96EEEEEEEEEvNT_6ParamsE,"a",@progbits
	.sectionflags	@""
	.align	4
.nv.constant0._ZN7cutlass13device_kernelIN5flash11enable_sm90INS1_16FlashAttnBwdSm90INS1_25CollectiveMainloopBwdSm90ILi2ELi1ELi1EN4cute5tupleIJNS5_1CILi1EEES8_S8_EEENS6_IJNS7_ILi64EEENS7_ILi96EEENS7_ILi192EEEEEENS_6half_tEfNS_4arch4Sm90ELb0ELb0ELb1ELb1ELb1ELb0ELb1ELb0ELi3ELi1ELi1ELi1ELb0EEENS1_24CollectiveEpilogueBwdGQAISD_fSG_Li384ELb1ELb1EEENS1_19SingleTileSchedulerILb1ELb0ELb0ELi96EEEEEEEEEvNT_6ParamsE:
	.zero		2304


//--------------------- .nv.constant0._ZN7cutlass13device_kernelIN5flash11enable_sm90INS1_16FlashAttnBwdSm90INS1_25CollectiveMainloopBwdSm90ILi2ELi1ELi1EN4cute5tupleIJNS5_1CILi1EEES8_S8_EEENS6_IJNS7_ILi64EEENS7_ILi96EEENS7_ILi192EEEEEENS_6half_tEfNS_4arch4Sm90ELb0ELb1ELb1ELb0ELb0ELb0ELb1ELb0ELi3ELi1ELi1ELi1ELb0EEENS1_21CollectiveEpilogueBwdISD_SE_SG_Li384ELb0ELb1ELi3EEENS1_19SingleTileSchedulerILb0ELb0ELb0ELi96EEEEEEEEEvNT_6ParamsE --------------------------
	.section	.nv.constant0._ZN7cutlass13device_kernelIN5flash11enable_sm90INS1_16FlashAttnBwdSm90INS1_25CollectiveMainloopBwdSm90ILi2ELi1ELi1EN4cute5tupleIJNS5_1CILi1EEES8_S8_EEENS6_IJNS7_ILi64EEENS7_ILi96EEENS7_ILi192EEEEEENS_6half_tEfNS_4arch4Sm90ELb0ELb1ELb1ELb0ELb0ELb0ELb1ELb0ELi3ELi1ELi1ELi1ELb0EEENS1_21CollectiveEpilogueBwdISD_SE_SG_Li384ELb0ELb1ELi3EEENS1_19SingleTileSchedulerILb0ELb0ELb0ELi96EEEEEEEEEvNT_6ParamsE,"a",@progbits
	.sectionflags	@""
	.align	4
.nv.constant0._ZN7cutlass13device_kernelIN5flash11enable_sm90INS1_16FlashAttnBwdSm90INS1_25CollectiveMainloopBwdSm90ILi2ELi1ELi1EN4cute5tupleIJNS5_1CILi1EEES8_S8_EEENS6_IJNS7_ILi64EEENS7_ILi96EEENS7_ILi192EEEEEENS_6half_tEfNS_4arch4Sm90ELb0ELb1ELb1ELb0ELb0ELb0ELb1ELb0ELi3ELi1ELi1ELi1ELb0EEENS1_21CollectiveEpilogueBwdISD_SE_SG_Li384ELb0ELb1ELi3EEENS1_19SingleTileSchedulerILb0ELb0ELb0ELi96EEEEEEEEEvNT_6ParamsE:
	.zero		2944


//--------------------- .nv.constant0._ZN7cutlass13device_kernelIN5flash11enable_sm90INS1_16FlashAttnBwdSm90INS1_25CollectiveMainloopBwdSm90ILi2ELi1ELi1EN4cute5tupleIJNS5_1CILi1EEES8_S8_EEENS6_IJNS7_ILi64EEENS7_ILi96EEENS7_ILi192EEEEEENS_6half_tEfNS_4arch4Sm90ELb0ELb1ELb1ELb0ELb1ELb0ELb1ELb0ELi3ELi1ELi1ELi1ELb0EEENS1_21CollectiveEpilogueBwdISD_SE_SG_Li384ELb0ELb1ELi3EEENS1_19SingleTileSchedulerILb0ELb0ELb0ELi96EEEEEEEEEvNT_6ParamsE --------------------------
	.section	.nv.constant0._ZN7cutlass13device_kernelIN5flash11enable_sm90INS1_16FlashAttnBwdSm90INS1_25CollectiveMainloopBwdSm90ILi2ELi1ELi1EN4cute5tupleIJNS5_1CILi1EEES8_S8_EEENS6_IJNS7_ILi64EEENS7_ILi96EEENS7_ILi192EEEEEENS_6half_tEfNS_4arch4Sm90ELb0ELb1ELb1ELb0ELb1ELb0ELb1ELb0ELi3ELi1ELi1ELi1ELb0EEENS1_21CollectiveEpilogueBwdISD_SE_SG_Li384ELb0ELb1ELi3EEENS1_19SingleTileSchedulerILb0ELb0ELb0ELi96EEEEEEEEEvNT_6ParamsE,"a",@progbits
	.sectionflags	@""
	.align	4
.nv.constant0._ZN7cutlass13device_kernelIN5flash11enable_sm90INS1_16FlashAttnBwdSm90INS1_25CollectiveMainloopBwdSm90ILi2ELi1ELi1EN4cute5tupleIJNS5_1CILi1EEES8_S8_EEENS6_IJNS7_ILi64EEENS7_ILi96EEENS7_ILi192EEEEEENS_6half_tEfNS_4arch4Sm90ELb0ELb1ELb1ELb0ELb1ELb0ELb1ELb0ELi3ELi1ELi1ELi1ELb0EEENS1_21CollectiveEpilogueBwdISD_SE_SG_Li384ELb0ELb1ELi3EEENS1_19SingleTileSchedulerILb0ELb0ELb0ELi96EEEEEEEEEvNT_6ParamsE:
	.zero		2944


//--------------------- .nv.constant0._ZN7cutlass13device_kernelIN5flash11enable_sm90INS1_16FlashAttnBwdSm90INS1_25CollectiveMainloopBwdSm90ILi2ELi1ELi1EN4cute5tupleIJNS5_1CILi1EEES8_S8_EEENS6_IJNS7_ILi64EEENS7_ILi96EEENS7_ILi192EEEEEENS_6half_tEfNS_4arch4Sm90ELb0ELb1ELb1ELb0ELb0ELb0ELb1ELb0ELi3ELi1ELi1ELi1ELb0EEENS1_24CollectiveEpilogueBwdGQAISD_fSG_Li384ELb0ELb0EEENS1_19SingleTileSchedulerILb0ELb0ELb0ELi96EEEEEEEEEvNT_6ParamsE --------------------------
	.section	.nv.constant0._ZN7cutlass13device_kernelIN5flash11enable_sm90INS1_16FlashAttnBwdSm90INS1_25CollectiveMainloopBwdSm90ILi2ELi1ELi1EN4cute5tupleIJNS5_1CILi1EEES8_S8_EEENS6_IJNS7_ILi64EEENS7_ILi96EEENS7_ILi192EEEEEENS_6half_tEfNS_4arch4Sm90ELb0ELb1ELb1ELb0ELb0ELb0ELb1ELb0ELi3ELi1ELi1ELi1ELb0EEENS1_24CollectiveEpilogueBwdGQAISD_fSG_Li384ELb0ELb0EEENS1_19SingleTileSchedulerILb0ELb0ELb0ELi96EEEEEEEEEvNT_6ParamsE,"a",@progbits
	.sectionflags	@""
	.align	4
.nv.constant0._ZN7cutlass13device_kernelIN5flash11enable_sm90INS1_16FlashAttnBwdSm90INS1_25CollectiveMainloopBwdSm90ILi2ELi1ELi1EN4cute5tupleIJNS5_1CILi1EEES8_S8_EEENS6_IJNS7_ILi64EEENS7_ILi96EEENS7_ILi192EEEEEENS_6half_tEfNS_4arch4Sm90ELb0ELb1ELb1ELb0ELb0ELb0ELb1ELb0ELi3ELi1ELi1ELi1ELb0EEENS1_24CollectiveEpilogueBwdGQAISD_fSG_Li384ELb0ELb0EEENS1_19SingleTileSchedulerILb0ELb0ELb0ELi96EEEEEEEEEvNT_6ParamsE:
	.zero		2304


//--------------------- .nv.constant0._ZN7cutlass13device_kernelIN5flash11enable_sm90INS1_16FlashAttnBwdSm90INS1_25CollectiveMainloopBwdSm90ILi2ELi1ELi1EN4cute5tupleIJNS5_1CILi1EEES8_S8_EEENS6_IJNS7_ILi64EEENS7_ILi96EEENS7_ILi192EEEEEENS_6half_tEfNS_4arch4Sm90ELb0ELb1ELb1ELb0ELb1ELb0ELb1ELb0ELi3ELi1ELi1ELi1ELb0EEENS1_24CollectiveEpilogueBwdGQAISD_fSG_Li384ELb0ELb1EEENS1_19SingleTileSchedulerILb0ELb0ELb0ELi96EEEEEEEEEvNT_6ParamsE --------------------------
	.section	.nv.constant0._ZN7cutlass13device_kernelIN5flash11enable_sm90INS1_16FlashAttnBwdSm90INS1_25CollectiveMainloopBwdSm90ILi2ELi1ELi1EN4cute5tupleIJNS5_1CILi1EEES8_S8_EEENS6_IJNS7_ILi64EEENS7_ILi96EEENS7_ILi192EEEEEENS_6half_tEfNS_4arch4Sm90ELb0ELb1ELb1ELb0ELb1ELb0ELb1ELb0ELi3ELi1ELi1ELi1ELb0EEENS1_24CollectiveEpilogueBwdGQAISD_fSG_Li384ELb0ELb1EEENS1_19SingleTileSchedulerILb0ELb0ELb0ELi96EEEEEEEEEvNT_6ParamsE,"a",@progbits
	.sectionflags	@""
	.align	4
.nv.constant0._ZN7cutlass13device_kernelIN5flash11enable_sm90INS1_16FlashAttnBwdSm90INS1_25CollectiveMainloopBwdSm90ILi2ELi1ELi1EN4cute5tupleIJNS5_1CILi1EEES8_S8_EEENS6_IJNS7_ILi64EEENS7_ILi96EEENS7_ILi192EEEEEENS_6half_tEfNS_4arch4Sm90ELb0ELb1ELb1ELb0ELb1ELb0ELb1ELb0ELi3ELi1ELi1ELi1ELb0EEENS1_24CollectiveEpilogueBwdGQAISD_fSG_Li384ELb0ELb1EEENS1_19SingleTileSchedulerILb0ELb0ELb0ELi96EEEEEEEEEvNT_6ParamsE:
	.zero		2304


//--------------------- .nv.constant0._ZN7cutlass13device_kernelIN5flash11enable_sm90INS1_16FlashAttnBwdSm90INS1_25CollectiveMainloopBwdSm90ILi2ELi1ELi1EN4cute5tupleIJNS5_1CILi1EEES8_S8_EEENS6_IJNS7_ILi64EEENS7_ILi96EEENS7_ILi192EEEEEENS_6half_tEfNS_4arch4Sm90ELb0ELb1ELb1ELb1ELb0ELb0ELb1ELb0ELi3ELi1ELi1ELi1ELb0EEENS1_21CollectiveEpilogueBwdISD_SE_SG_Li384ELb1ELb1ELi3EEENS1_19SingleTileSchedulerILb1ELb0ELb0ELi96EEEEEEEEEvNT_6ParamsE --------------------------
	.section	.nv.constant0._ZN7cutlass13device_kernelIN5flash11enable_sm90INS1_16FlashAttnBwdSm90INS1_25CollectiveMainloopBwdSm90ILi2ELi1ELi1EN4cute5tupleIJNS5_1CILi1EEES8_S8_EEENS6_IJNS7_ILi64EEENS7_ILi96EEENS7_ILi192EEEEEENS_6half_tEfNS_4arch4Sm90ELb0ELb1ELb1ELb1ELb0ELb0ELb1ELb0ELi3ELi1ELi1ELi1ELb0EEENS1_21CollectiveEpilogueBwdISD_SE_SG_Li384ELb1ELb1ELi3EEENS1_19SingleTileSchedulerILb1ELb0ELb0ELi96EEEEEEEEEvNT_6ParamsE,"a",@progbits
	.sectionflags	@""
	.align	4
.nv.constant0._ZN7cutlass13device_kernelIN5flash11enable_sm90INS1_16FlashAttnBwdSm90INS1_25CollectiveMainloopBwdSm90ILi2ELi1ELi1EN4cute5tupleIJNS5_1CILi1EEES8_S8_EEENS6_IJNS7_ILi64EEENS7_ILi96EEENS7_ILi192EEEEEENS_6half_tEfNS_4arch4Sm90ELb0ELb1ELb1ELb1ELb0ELb0ELb1ELb0ELi3ELi1ELi1ELi1ELb0EEENS1_21CollectiveEpilogueBwdISD_SE_SG_Li384ELb1ELb1ELi3EEENS1_19SingleTileSchedulerILb1ELb0ELb0ELi96EEEEEEEEEvNT_6ParamsE:
	.zero		2304


//--------------------- .nv.constant0._ZN7cutlass13device_kernelIN5flash11enable_sm90INS1_16FlashAttnBwdSm90INS1_25CollectiveMainloopBwdSm90ILi2ELi1ELi1EN4cute5tupleIJNS5_1CILi1EEES8_S8_EEENS6_IJNS7_ILi64EEENS7_ILi96EEENS7_ILi192EEEEEENS_6half_tEfNS_4arch4Sm90ELb0ELb1ELb1ELb1ELb1ELb0ELb1ELb0ELi3ELi1ELi1ELi1ELb0EEENS1_21CollectiveEpilogueBwdISD_SE_SG_Li384ELb1ELb1ELi3EEENS1_19SingleTileSchedulerILb1ELb0ELb0ELi96EEEEEEEEEvNT_6ParamsE --------------------------
	.section	.nv.constant0._ZN7cutlass13device_kernelIN5flash11enable_sm90INS1_16FlashAttnBwdSm90INS1_25CollectiveMainloopBwdSm90ILi2ELi1ELi1EN4cute5tupleIJNS5_1CILi1EEES8_S8_EEENS6_IJNS7_ILi64EEENS7_ILi96EEENS7_ILi192EEEEEENS_6half_tEfNS_4arch4Sm90ELb0ELb1ELb1ELb1ELb1ELb0ELb1ELb0ELi3ELi1ELi1ELi1ELb0EEENS1_21CollectiveEpilogueBwdISD_SE_SG_Li384ELb1ELb1ELi3EEENS1_19SingleTileSchedulerILb1ELb0ELb0ELi96EEEEEEEEEvNT_6ParamsE,"a",@progbits
	.sectionflags	@""
	.align	4
.nv.constant0._ZN7cutlass13device_kernelIN5flash11enable_sm90INS1_16FlashAttnBwdSm90INS1_25CollectiveMainloopBwdSm90ILi2ELi1ELi1EN4cute5tupleIJNS5_1CILi1EEES8_S8_EEENS6_IJNS7_ILi64EEENS7_ILi96EEENS7_ILi192EEEEEENS_6half_tEfNS_4arch4Sm90ELb0ELb1ELb1ELb1ELb1ELb0ELb1ELb0ELi3ELi1ELi1ELi1ELb0EEENS1_21CollectiveEpilogueBwdISD_SE_SG_Li384ELb1ELb1ELi3EEENS1_19SingleTileSchedulerILb1ELb0ELb0ELi96EEEEEEEEEvNT_6ParamsE:
	.zero		2304


//--------------------- .nv.constant0._ZN7cutlass13device_kernelIN5flash11enable_sm90INS1_16FlashAttnBwdSm90INS1_25CollectiveMainloopBwdSm90ILi2ELi1ELi1EN4cute5tupleIJNS5_1CILi1EEES8_S8_EEENS6_IJNS7_ILi64EEENS7_ILi96EEENS7_ILi192EEEEEENS_6half_tEfNS_4arch4Sm90ELb0ELb1ELb1ELb1ELb0ELb0ELb1ELb0ELi3ELi1ELi1ELi1ELb0EEENS1_24CollectiveEpilogueBwdGQAISD_fSG_Li384ELb1ELb0EEENS1_19SingleTileSchedulerILb1ELb0ELb0ELi96EEEEEEEEEvNT_6ParamsE --------------------------
	.section	.nv.constant0._ZN7cutlass13device_kernelIN5flash11enable_sm90INS1_16FlashAttnBwdSm90INS1_25CollectiveMainloopBwdSm90ILi2ELi1ELi1EN4cute5tupleIJNS5_1CILi1EEES8_S8_EEENS6_IJNS7_ILi64EEENS7_ILi96EEENS7_ILi192EEEEEENS_6half_tEfNS_4arch4Sm90ELb0ELb1ELb1ELb1ELb0ELb0ELb1ELb0ELi3ELi1ELi1ELi1ELb0EEENS1_24CollectiveEpilogueBwdGQAISD_fSG_Li384ELb1ELb0EEENS1_19SingleTileSchedulerILb1ELb0ELb0ELi96EEEEEEEEEvNT_6ParamsE,"a",@progbits
	.sectionflags	@""
	.align	4
.nv.constant0._ZN7cutlass13device_kernelIN5flash11enable_sm90INS1_16FlashAttnBwdSm90INS1_25CollectiveMainloopBwdSm90ILi2ELi1ELi1EN4cute5tupleIJNS5_1CILi1EEES8_S8_EEENS6_IJNS7_ILi64EEENS7_ILi96EEENS7_ILi192EEEEEENS_6half_tEfNS_4arch4Sm90ELb0ELb1ELb1ELb1ELb0ELb0ELb1ELb0ELi3ELi1ELi1ELi1ELb0EEENS1_24CollectiveEpilogueBwdGQAISD_fSG_Li384ELb1ELb0EEENS1_19SingleTileSchedulerILb1ELb0ELb0ELi96EEEEEEEEEvNT_6ParamsE:
	.zero		2304


//--------------------- .nv.constant0._ZN7cutlass13device_kernelIN5flash11enable_sm90INS1_16FlashAttnBwdSm90INS1_25CollectiveMainloopBwdSm90ILi2ELi1ELi1EN4cute5tupleIJNS5_1CILi1EEES8_S8_EEENS6_IJNS7_ILi64EEENS7_ILi96EEENS7_ILi192EEEEEENS_6half_tEfNS_4arch4Sm90ELb0ELb1ELb1ELb1ELb1ELb0ELb1ELb0ELi3ELi1ELi1ELi1ELb0EEENS1_24CollectiveEpilogueBwdGQAISD_fSG_Li384ELb1ELb1EEENS1_19SingleTileSchedulerILb1ELb0ELb0ELi96EEEEEEEEEvNT_6ParamsE --------------------------
	.section	.nv.constant0._ZN7cutlass13device_kernelIN5flash11enable_sm90INS1_16FlashAttnBwdSm90INS1_25CollectiveMainloopBwdSm90ILi2ELi1ELi1EN4cute5tupleIJNS5_1CILi1EEES8_S8_EEENS6_IJNS7_ILi64EEENS7_ILi96EEENS7_ILi192EEEEEENS_6half_tEfNS_4arch4Sm90ELb0ELb1ELb1ELb1ELb1ELb0ELb1ELb0ELi3ELi1ELi1ELi1ELb0EEENS1_24CollectiveEpilogueBwdGQAISD_fSG_Li384ELb1ELb1EEENS1_19SingleTileSchedulerILb1ELb0ELb0ELi96EEEEEEEEEvNT_6ParamsE,"a",@progbits
	.sectionflags	@""
	.align	4
.nv.constant0._ZN7cutlass13device_kernelIN5flash11enable_sm90INS1_16FlashAttnBwdSm90INS1_25CollectiveMainloopBwdSm90ILi2ELi1ELi1EN4cute5tupleIJNS5_1CILi1EEES8_S8_EEENS6_IJNS7_ILi64EEENS7_ILi96EEENS7_ILi192EEEEEENS_6half_tEfNS_4arch4Sm90ELb0ELb1ELb1ELb1ELb1ELb0ELb1ELb0ELi3ELi1ELi1ELi1ELb0EEENS1_24CollectiveEpilogueBwdGQAISD_fSG_Li384ELb1ELb1EEENS1_19SingleTileSchedulerILb1ELb0ELb0ELi96EEEEEEEEEvNT_6ParamsE:
	.zero		2304


//--------------------- .nv.constant0._ZN7cutlass13device_kernelIN5flash11enable_sm90INS1_16FlashAttnBwdSm90INS1_25CollectiveMainloopBwdSm90ILi2ELi1ELi1EN4cute5tupleIJNS5_1CILi1EEES8_S8_EEENS6_IJNS7_ILi64EEENS7_ILi96EEENS7_ILi192EEEEEENS_6half_tEfNS_4arch4Sm90ELb1ELb0ELb1ELb0ELb0ELb0ELb1ELb0ELi3ELi1ELi1ELi1ELb0EEENS1_21CollectiveEpilogueBwdISD_SE_SG_Li384ELb0ELb1ELi3EEENS1_25SingleTileBwdLPTSchedulerILb0ELi96ELb0EEEEEEEEEvNT_6ParamsE --------------------------
	.section	.nv.constant0._ZN7cutlass13device_kernelIN5flash11enable_sm90INS1_16FlashAttnBwdSm90INS1_25CollectiveMainloopBwdSm90ILi2ELi1ELi1EN4cute5tupleIJNS5_1CILi1EEES8_S8_EEENS6_IJNS7_ILi64EEENS7_ILi96EEENS7_ILi192EEEEEENS_6half_tEfNS_4arch4Sm90ELb1ELb0ELb1ELb0ELb0ELb0ELb1ELb0ELi3ELi1ELi1ELi1ELb0EEENS1_21CollectiveEpilogueBwdISD_SE_SG_Li384ELb0ELb1ELi3EEENS1_25SingleTileBwdLPTSchedulerILb0ELi96ELb0EEEEEEEEEvNT_6ParamsE,"a",@progbits
	.sectionflags	@""
	.align	4
.nv.constant0._ZN7cutlass13device_kernelIN5flash11enable_sm90INS1_16FlashAttnBwdSm90INS1_25CollectiveMainloopBwdSm90ILi2ELi1ELi1EN4cute5tupleIJNS5_1CILi1EEES8_S8_EEENS6_IJNS7_ILi64EEENS7_ILi96EEENS7_ILi192EEEEEENS_6half_tEfNS_4arch4Sm90ELb1ELb0ELb1ELb0ELb0ELb0ELb1ELb0ELi3ELi1ELi1ELi1ELb0EEENS1_21CollectiveEpilogueBwdISD_SE_SG_Li384ELb0ELb1ELi3EEENS1_25SingleTileBwdLPTSchedulerILb0ELi96ELb0EEEEEEEEEvNT_6ParamsE:
	.zero		2944


//--------------------- .nv.constant0._ZN7cutlass13device_kernelIN5flash11enable_sm90INS1_16FlashAttnBwdSm90INS1_25CollectiveMainloopBwdSm90ILi2ELi1ELi1EN4cute5tupleIJNS5_1CILi1EEES8_S8_EEENS6_IJNS7_ILi64EEENS7_ILi96EEENS7_ILi192EEEEEENS_6half_tEfNS_4arch4Sm90ELb1ELb0ELb1ELb0ELb1ELb0ELb1ELb0ELi3ELi1ELi1ELi1ELb0EEENS1_21CollectiveEpilogueBwdISD_SE_SG_Li384ELb0ELb1ELi3EEENS1_25SingleTileBwdLPTSchedulerILb0ELi96ELb1EEEEEEEEEvNT_6ParamsE --------------------------
	.section	.nv.constant0._ZN7cutlass13device_kernelIN5flash11enable_sm90INS1_16FlashAttnBwdSm90INS1_25CollectiveMainloopBwdSm90ILi2ELi1ELi1EN4cute5tupleIJNS5_1CILi1EEES8_S8_EEENS6_IJNS7_ILi64EEENS7_ILi96EEENS7_ILi192EEEEEENS_6half_tEfNS_4arch4Sm90ELb1ELb0ELb1ELb0ELb1ELb0ELb1ELb0ELi3ELi1ELi1ELi1ELb0EEENS1_21CollectiveEpilogueBwdISD_SE_SG_Li384ELb0ELb1ELi3EEENS1_25SingleTileBwdLPTSchedulerILb0ELi96ELb1EEEEEEEEEvNT_6ParamsE,"a",@progbits
	.sectionflags	@""
	.align	4
.nv.constant0._ZN7cutlass13device_kernelIN5flash11enable_sm90INS1_16FlashAttnBwdSm90INS1_25CollectiveMainloopBwdSm90ILi2ELi1ELi1EN4cute5tupleIJNS5_1CILi1EEES8_S8_EEENS6_IJNS7_ILi64EEENS7_ILi96EEENS7_ILi192EEEEEENS_6half_tEfNS_4arch4Sm90ELb1ELb0ELb1ELb0ELb1ELb0ELb1ELb0ELi3ELi1ELi1ELi1ELb0EEENS1_21CollectiveEpilogueBwdISD_SE_SG_Li384ELb0ELb1ELi3EEENS1_25SingleTileBwdLPTSchedulerILb0ELi96ELb1EEEEEEEEEvNT_6ParamsE:
	.zero		2944


//--------------------- .nv.constant0._ZN7cutlass13device_kernelIN5flash11enable_sm90INS1_16FlashAttnBwdSm90INS1_25CollectiveMainloopBwdSm90ILi2ELi1ELi1EN4cute5tupleIJNS5_1CILi1EEES8_S8_EEENS6_IJNS7_ILi64EEENS7_ILi96EEENS7_ILi192EEEEEENS_6half_tEfNS_4arch4Sm90ELb1ELb0ELb1ELb0ELb0ELb0ELb1ELb0ELi3ELi1ELi1ELi1ELb0EEENS1_24CollectiveEpilogueBwdGQAISD_fSG_Li384ELb0ELb0EEENS1_25SingleTileBwdLPTSchedulerILb0ELi96ELb0EEEEEEEEEvNT_6ParamsE --------------------------
	.section	.nv.constant0._ZN7cutlass13device_kernelIN5flash11enable_sm90INS1_16FlashAttnBwdSm90INS1_25CollectiveMainloopBwdSm90ILi2ELi1ELi1EN4cute5tupleIJNS5_1CILi1EEES8_S8_EEENS6_IJNS7_ILi64EEENS7_ILi96EEENS7_ILi192EEEEEENS_6half_tEfNS_4arch4Sm90ELb1ELb0ELb1ELb0ELb0ELb0ELb1ELb0ELi3ELi1ELi1ELi1ELb0EEENS1_24CollectiveEpilogueBwdGQAISD_fSG_Li384ELb0ELb0EEENS1_25SingleTileBwdLPTSchedulerILb0ELi96ELb0EEEEEEEEEvNT_6ParamsE,"a",@progbits
	.sectionflags	@""
	.align	4
.nv.constant0._ZN7cutlass13device_kernelIN5flash11enable_sm90INS1_16FlashAttnBwdSm90INS1_25CollectiveMainloopBwdSm90ILi2ELi1ELi1EN4cute5tupleIJNS5_1CILi1EEES8_S8_EEENS6_IJNS7_ILi64EEENS7_ILi96EEENS7_ILi192EEEEEENS_6half_tEfNS_4arch4Sm90ELb1ELb0ELb1ELb0ELb0ELb0ELb1ELb0ELi3ELi1ELi1ELi1ELb0EEENS1_24CollectiveEpilogueBwdGQAISD_fSG_Li384ELb0ELb0EEENS1_25SingleTileBwdLPTSchedulerILb0ELi96ELb0EEEEEEEEEvNT_6ParamsE:
	.zero		2432


//--------------------- .nv.constant0._ZN7cutlass13device_kernelIN5flash11enable_sm90INS1_16FlashAttnBwdSm90INS1_25CollectiveMainloopBwdSm90ILi2ELi1ELi1EN4cute5tupleIJNS5_1CILi1EEES8_S8_EEENS6_IJNS7_ILi64EEENS7_ILi96EEENS7_ILi192EEEEEENS_6half_tEfNS_4arch4Sm90ELb1ELb0ELb1ELb0ELb1ELb0ELb1ELb0ELi3ELi1ELi1ELi1ELb0EEENS1_24CollectiveEpilogueBwdGQAISD_fSG_Li384ELb0ELb1EEENS1_25SingleTileBwdLPTSchedulerILb0ELi96ELb1EEEEEEEEEvNT_6ParamsE --------------------------
	.section	.nv.constant0._ZN7cutlass13device_kernelIN5flash11enable_sm90INS1_16FlashAttnBwdSm90INS1_25CollectiveMainloopBwdSm90ILi2ELi1ELi1EN4cute5tupleIJNS5_1CILi1EEES8_S8_EEENS6_IJNS7_ILi64EEENS7_ILi96EEENS7_ILi192EEEEEENS_6half_tEfNS_4arch4Sm90ELb1ELb0ELb1ELb0ELb1ELb0ELb1ELb0ELi3ELi1ELi1ELi1ELb0EEENS1_24CollectiveEpilogueBwdGQAISD_fSG_Li384ELb0ELb1EEENS1_25SingleTileBwdLPTSchedulerILb0ELi96ELb1EEEEEEEEEvNT_6ParamsE,"a",@progbits
	.sectionflags	@""
	.align	4
.nv.constant0._ZN7cutlass13device_kernelIN5flash11enable_sm90INS1_16FlashAttnBwdSm90INS1_25CollectiveMainloopBwdSm90ILi2ELi1ELi1EN4cute5tupleIJNS5_1CILi1EEES8_S8_EEENS6_IJNS7_ILi64EEENS7_ILi96EEENS7_ILi192EEEEEENS_6half_tEfNS_4arch4Sm90ELb1ELb0ELb1ELb0ELb1ELb0ELb1ELb0ELi3ELi1ELi1ELi1ELb0EEENS1_24CollectiveEpilogueBwdGQAISD_fSG_Li384ELb0ELb1EEENS1_25SingleTileBwdLPTSchedulerILb0ELi96ELb1EEEEEEEEEvNT_6ParamsE:
	.zero		2432


//--------------------- .nv.constant0._ZN7cutlass13device_kernelIN5flash22FlashAttnBwdPreprocessIN4cute5tupleIJNS3_1CILi64EEENS5_ILi192EEEEEENS_6half_tEfNS_4arch4Sm90ELb1ELb0EEEEEvNT_6ParamsE --------------------------
	.section	.nv.constant0._ZN7cutlass13device_kernelIN5flash22FlashAttnBwdPreprocessIN4cute5tupleIJNS3_1CILi64EEENS5_ILi192EEEEEENS_6half_tEfNS_4arch4Sm90ELb1ELb0EEEEEvNT_6ParamsE,"a",@progbits
	.sectionflags	@""
	.align	4
.nv.constant0._ZN7cutlass13device_kernelIN5flash22FlashAttnBwdPreprocessIN4cute5tupleIJNS3_1CILi64EEENS5_ILi192EEEEEENS_6half_tEfNS_4arch4Sm90ELb1ELb0EEEEEvNT_6ParamsE:
	.zero		768


//--------------------- .nv.constant0._ZN7cutlass13device_kernelIN5flash11enable_sm90INS1_16FlashAttnBwdSm90INS1_25CollectiveMainloopBwdSm90ILi2ELi1ELi1EN4cute5tupleIJNS5_1CILi1EEES8_S8_EEENS6_IJNS7_ILi64EEENS7_ILi96EEENS7_ILi192EEEEEENS_6half_tEfNS_4arch4Sm90ELb1ELb0ELb1ELb1ELb0ELb0ELb1ELb0ELi3ELi1ELi1ELi1ELb0EEENS1_21CollectiveEpilogueBwdISD_SE_SG_Li384ELb1ELb1ELi3EEENS1_25SingleTileBwdLPTSchedulerILb1ELi96ELb0EEEEEEEEEvNT_6ParamsE --------------------------
	.section	.nv.constant0._ZN7cutlass13device_kernelIN5flash11enable_sm90INS1_16FlashAttnBwdSm90INS1_25CollectiveMainloopBwdSm90ILi2ELi1ELi1EN4cute5tupleIJNS5_1CILi1EEES8_S8_EEENS6_IJNS7_ILi64EEENS7_ILi96EEENS7_ILi192EEEEEENS_6half_tEfNS_4arch4Sm90ELb1ELb0ELb1ELb1ELb0ELb0ELb1ELb0ELi3ELi1ELi1ELi1ELb0EEENS1_21CollectiveEpilogueBwdISD_SE_SG_Li384ELb1ELb1ELi3EEENS1_25SingleTileBwdLPTSchedulerILb1ELi96ELb0EEEEEEEEEvNT_6ParamsE,"a",@progbits
	.sectionflags	@""
	.align	4
.nv.constant0._ZN7cutlass13device_kernelIN5flash11enable_sm90INS1_16FlashAttnBwdSm90INS1_25CollectiveMainloopBwdSm90ILi2ELi1ELi1EN4cute5tupleIJNS5_1CILi1EEES8_S8_EEENS6_IJNS7_ILi64EEENS7_ILi96EEENS7_ILi192EEEEEENS_6half_tEfNS_4arch4Sm90ELb1ELb0ELb1ELb1ELb0ELb0ELb1ELb0ELi3ELi1ELi1ELi1ELb0EEENS1_21CollectiveEpilogueBwdISD_SE_SG_Li384ELb1ELb1ELi3EEENS1_25SingleTileBwdLPTSchedulerILb1ELi96ELb0EEEEEEEEEvNT_6ParamsE:
	.zero		2304


//--------------------- .nv.constant0._ZN7cutlass13device_kernelIN5flash11enable_sm90INS1_16FlashAttnBwdSm90INS1_25CollectiveMainloopBwdSm90ILi2ELi1ELi1EN4cute5tupleIJNS5_1CILi1EEES8_S8_EEENS6_IJNS7_ILi64EEENS7_ILi96EEENS7_ILi192EEEEEENS_6half_tEfNS_4arch4Sm90ELb1ELb0ELb1ELb1ELb1ELb0ELb1ELb0ELi3ELi1ELi1ELi1ELb0EEENS1_21CollectiveEpilogueBwdISD_SE_SG_Li384ELb1ELb1ELi3EEENS1_25SingleTileBwdLPTSchedulerILb1ELi96ELb1EEEEEEEEEvNT_6ParamsE --------------------------
	.section	.nv.constant0._ZN7cutlass13device_kernelIN5flash11enable_sm90INS1_16FlashAttnBwdSm90INS1_25CollectiveMainloopBwdSm90ILi2ELi1ELi1EN4cute5tupleIJNS5_1CILi1EEES8_S8_EEENS6_IJNS7_ILi64EEENS7_ILi96EEENS7_ILi192EEEEEENS_6half_tEfNS_4arch4Sm90ELb1ELb0ELb1ELb1ELb1ELb0ELb1ELb0ELi3ELi1ELi1ELi1ELb0EEENS1_21CollectiveEpilogueBwdISD_SE_SG_Li384ELb1ELb1ELi3EEENS1_25SingleTileBwdLPTSchedulerILb1ELi96ELb1EEEEEEEEEvNT_6ParamsE,"a",@progbits
	.sectionflags	@""
	.align	4
.nv.constant0._ZN7cutlass13device_kernelIN5flash11enable_sm90INS1_16FlashAttnBwdSm90INS1_25CollectiveMainloopBwdSm90ILi2ELi1ELi1EN4cute5tupleIJNS5_1CILi1EEES8_S8_EEENS6_IJNS7_ILi64EEENS7_ILi96EEENS7_ILi192EEEEEENS_6half_tEfNS_4arch4Sm90ELb1ELb0ELb1ELb1ELb1ELb0ELb1ELb0ELi3ELi1ELi1ELi1ELb0EEENS1_21CollectiveEpilogueBwdISD_SE_SG_Li384ELb1ELb1ELi3EEENS1_25SingleTileBwdLPTSchedulerILb1ELi96ELb1EEEEEEEEEvNT_6ParamsE:
	.zero		2304


//--------------------- .nv.constant0._ZN7cutlass13device_kernelIN5flash11enable_sm90INS1_16FlashAttnBwdSm90INS1_25CollectiveMainloopBwdSm90ILi2ELi1ELi1EN4cute5tupleIJNS5_1CILi1EEES8_S8_EEENS6_IJNS7_ILi64EEENS7_ILi96EEENS7_ILi192EEEEEENS_6half_tEfNS_4arch4Sm90ELb1ELb0ELb1ELb1ELb0ELb0ELb1ELb0ELi3ELi1ELi1ELi1ELb0EEENS1_24CollectiveEpilogueBwdGQAISD_fSG_Li384ELb1ELb0EEENS1_25SingleTileBwdLPTSchedulerILb1ELi96ELb0EEEEEEEEEvNT_6ParamsE --------------------------
	.section	.nv.constant0._ZN7cutlass13device_kernelIN5flash11enable_sm90INS1_16FlashAttnBwdSm90INS1_25CollectiveMainloopBwdSm90ILi2ELi1ELi1EN4cute5tupleIJNS5_1CILi1EEES8_S8_EEENS6_IJNS7_ILi64EEENS7_ILi96EEENS7_ILi192EEEEEENS_6half_tEfNS_4arch4Sm90ELb1ELb0ELb1ELb1ELb0ELb0ELb1ELb0ELi3ELi1ELi1ELi1ELb0EEENS1_24CollectiveEpilogueBwdGQAISD_fSG_Li384ELb1ELb0EEENS1_25SingleTileBwdLPTSchedulerILb1ELi96ELb0EEEEEEEEEvNT_6ParamsE,"a",@progbits
	.sectionflags	@""
	.align	4
.nv.constant0._ZN7cutlass13device_kernelIN5flash11enable_sm90INS1_16FlashAttnBwdSm90INS1_25CollectiveMainloopBwdSm90ILi2ELi1ELi1EN4cute5tupleIJNS5_1CILi1EEES8_S8_EEENS6_IJNS7_ILi64EEENS7_ILi96EEENS7_ILi192EEEEEENS_6half_tEfNS_4arch4Sm90ELb1ELb0ELb1ELb1ELb0ELb0ELb1ELb0ELi3ELi1ELi1ELi1ELb0EEENS1_24CollectiveEpilogueBwdGQAISD_fSG_Li384ELb1ELb0EEENS1_25SingleTileBwdLPTSchedulerILb1ELi96ELb0EEEEEEEEEvNT_6ParamsE:
	.zero		2432


//--------------------- .nv.constant0._ZN7cutlass13device_kernelIN5flash32FlashAttnBwdPostprocessConvertdQIN4cute5tupleIJNS3_1CILi96EEENS5_ILi192EEEEEENS_6half_tEfNS_4arch4Sm90ELi384ENS3_8TiledMMAINS3_8MMA_AtomIJNS3_4SM904GMMA25MMA_64x96x16_F32F16F16_SSILNSF_5MajorE1ELSH_1ELNSF_7ScaleInE1ELSI_1EEEEEENS3_6LayoutINS4_IJNS5_ILi3EEENS5_ILi1EEESN_EEENS4_IJSN_NS5_ILi0EEESP_EEEEENS4_IJNS3_10UnderscoreESS_SS_EEEEELb1EEEEEvNT_6ParamsE --------------------------
	.section	.nv.constant0._ZN7cutlass13device_kernelIN5flash32FlashAttnBwdPostprocessConvertdQIN4cute5tupleIJNS3_1CILi96EEENS5_ILi192EEEEEENS_6half_tEfNS_4arch4Sm90ELi384ENS3_8TiledMMAINS3_8MMA_AtomIJNS3_4SM904GMMA25MMA_64x96x16_F32F16F16_SSILNSF_5MajorE1ELSH_1ELNSF_7ScaleInE1ELSI_1EEEEEENS3_6LayoutINS4_IJNS5_ILi3EEENS5_ILi1EEESN_EEENS4_IJSN_NS5_ILi0EEESP_EEEEENS4_IJNS3_10UnderscoreESS_SS_EEEEELb1EEEEEvNT_6ParamsE,"a",@progbits
	.sectionflags	@""
	.align	4
.nv.constant0._ZN7cutlass13device_kernelIN5flash32FlashAttnBwdPostprocessConvertdQIN4cute5tupleIJNS3_1CILi96EEENS5_ILi192EEEEEENS_6half_tEfNS_4arch4Sm90ELi384ENS3_8TiledMMAINS3_8MMA_AtomIJNS3_4SM904GMMA25MMA_64x96x16_F32F16F16_SSILNSF_5MajorE1ELSH_1ELNSF_7ScaleInE1ELSI_1EEEEEENS3_6LayoutINS4_IJNS5_ILi3EEENS5_ILi1EEESN_EEENS4_IJSN_NS5_ILi0EEESP_EEEEENS4_IJNS3_10UnderscoreESS_SS_EEEEELb1EEEEEvNT_6ParamsE:
	.zero		640


//--------------------- .nv.constant0._ZN7cutlass13device_kernelIN5flash32FlashAttnBwdPostprocessConvertdQIN4cute5tupleIJNS3_1CILi64EEENS5_ILi192EEEEEENS_6half_tEfNS_4arch4Sm90ELi384ENS3_8TiledMMAINS3_8MMA_AtomIJNS3_4SM904GMMA25MMA_64x64x16_F32F16F16_SSILNSF_5MajorE0ELSH_1ELNSF_7ScaleInE1ELSI_1EEEEEENS3_6LayoutINS4_IJNS5_ILi1EEENS5_ILi3EEESM_EEENS4_IJNS5_ILi0EEESM_SP_EEEEENS4_IJNS3_10UnderscoreESS_SS_EEEEELb0EEEEEvNT_6ParamsE --------------------------
	.section	.nv.constant0._ZN7cutlass13device_kernelIN5flash32FlashAttnBwdPostprocessConvertdQIN4cute5tupleIJNS3_1CILi64EEENS5_ILi192EEEEEENS_6half_tEfNS_4arch4Sm90ELi384ENS3_8TiledMMAINS3_8MMA_AtomIJNS3_4SM904GMMA25MMA_64x64x16_F32F16F16_SSILNSF_5MajorE0ELSH_1ELNSF_7ScaleInE1ELSI_1EEEEEENS3_6LayoutINS4_IJNS5_ILi1EEENS5_ILi3EEESM_EEENS4_IJNS5_ILi0EEESM_SP_EEEEENS4_IJNS3_10UnderscoreESS_SS_EEEEELb0EEEEEvNT_6ParamsE,"a",@progbits
	.sectionflags	@""
	.align	4
.nv.constant0._ZN7cutlass13device_kernelIN5flash32FlashAttnBwdPostprocessConvertdQIN4cute5tupleIJNS3_1CILi64EEENS5_ILi192EEEEEENS_6half_tEfNS_4arch4Sm90ELi384ENS3_8TiledMMAINS3_8MMA_AtomIJNS3_4SM904GMMA25MMA_64x64x16_F32F16F16_SSILNSF_5MajorE0ELSH_1ELNSF_7ScaleInE1ELSI_1EEEEEENS3_6LayoutINS4_IJNS5_ILi1EEENS5_ILi3EEESM_EEENS4_IJNS5_ILi0EEESM_SP_EEEEENS4_IJNS3_10UnderscoreESS_SS_EEEEELb0EEEEEvNT_6ParamsE:
	.zero		640


//--------------------- .nv.constant0._ZN7cutlass13device_kernelIN5flash11enable_sm90INS1_16FlashAttnBwdSm90INS1_25CollectiveMainloopBwdSm90ILi2ELi1ELi1EN4cute5tupleIJNS5_1CILi1EEES8_S8_EEENS6_IJNS7_ILi64EEENS7_ILi96EEENS7_ILi192EEEEEENS_6half_tEfNS_4arch4Sm90ELb1ELb0ELb1ELb1ELb1ELb0ELb1ELb0ELi3ELi1ELi1ELi1ELb0EEENS1_24CollectiveEpilogueBwdGQAISD_fSG_Li384ELb1ELb1EEENS1_25SingleTileBwdLPTSchedulerILb1ELi96ELb1EEEEEEEEEvNT_6ParamsE --------------------------
	.section	.nv.constant0._ZN7cutlass13device_kernelIN5flash11enable_sm90INS1_16FlashAttnBwdSm90INS1_25CollectiveMainloopBwdSm90ILi2ELi1ELi1EN4cute5tupleIJNS5_1CILi1EEES8_S8_EEENS6_IJNS7_ILi64EEENS7_ILi96EEENS7_ILi192EEEEEENS_6half_tEfNS_4arch4Sm90ELb1ELb0ELb1ELb1ELb1ELb0ELb1ELb0ELi3ELi1ELi1ELi1ELb0EEENS1_24CollectiveEpilogueBwdGQAISD_fSG_Li384ELb1ELb1EEENS1_25SingleTileBwdLPTSchedulerILb1ELi96ELb1EEEEEEEEEvNT_6ParamsE,"a",@progbits
	.sectionflags	@""
	.align	4
.nv.constant0._ZN7cutlass13device_kernelIN5flash11enable_sm90INS1_16FlashAttnBwdSm90INS1_25CollectiveMainloopBwdSm90ILi2ELi1ELi1EN4cute5tupleIJNS5_1CILi1EEES8_S8_EEENS6_IJNS7_ILi64EEENS7_ILi96EEENS7_ILi192EEEEEENS_6half_tEfNS_4arch4Sm90ELb1ELb0ELb1ELb1ELb1ELb0ELb1ELb0ELi3ELi1ELi1ELi1ELb0EEENS1_24CollectiveEpilogueBwdGQAISD_fSG_Li384ELb1ELb1EEENS1_25SingleTileBwdLPTSchedulerILb1ELi96ELb1EEEEEEEEEvNT_6ParamsE:
	.zero		2432


//--------------------- .nv.constant0._ZN7cutlass13device_kernelIN5flash22FlashAttnBwdPreprocessIN4cute5tupleIJNS3_1CILi64EEENS5_ILi192EEEEEENS_6half_tEfNS_4arch4Sm90ELb1ELb1EEEEEvNT_6ParamsE --------------------------
	.section	.nv.constant0._ZN7cutlass13device_kernelIN5flash22FlashAttnBwdPreprocessIN4cute5tupleIJNS3_1CILi64EEENS5_ILi192EEEEEENS_6half_tEfNS_4arch4Sm90ELb1ELb1EEEEEvNT_6ParamsE,"a",@progbits
	.sectionflags	@""
	.align	4
.nv.constant0._ZN7cutlass13device_kernelIN5flash22FlashAttnBwdPreprocessIN4cute5tupleIJNS3_1CILi64EEENS5_ILi192EEEEEENS_6half_tEfNS_4arch4Sm90ELb1ELb1EEEEEvNT_6ParamsE:
	.zero		768


//--------------------- SYMBOLS --------------------------

	.type		.nv.reservedSmem.offset0,@object
	.size		.nv.reservedSmem.offset0,0x4
	.type		__assertfail,@function
